//
// Generated by NVIDIA NVVM Compiler
//
// Compiler Build ID: CL-36424714
// Cuda compilation tools, release 13.0, V13.0.88
// Based on NVVM 20.0.0
//

.version 9.0
.target sm_100
.address_size 64

	// .globl	_Z27simulate_advanced_games_gpuP17curandStateXORWOWPiS1_PfS1_S2_S1_i
.global .align 4 .b8 precalc_xorwow_matrix[102400];
.global .align 4 .b8 precalc_xorwow_offset_matrix[102400];
.global .align 4 .b8 mrg32k3aM1[2304];
.global .align 4 .b8 mrg32k3aM2[2304];
.global .align 4 .b8 mrg32k3aM1SubSeq[2016];
.global .align 4 .b8 mrg32k3aM2SubSeq[2016];
.global .align 4 .b8 mrg32k3aM1Seq[2304];
.global .align 4 .b8 mrg32k3aM2Seq[2304];
.const .align 8 .b8 __cr_lgamma_table[72];

.visible .entry _Z27simulate_advanced_games_gpuP17curandStateXORWOWPiS1_PfS1_S2_S1_i(
	.param .u64 .ptr .align 1 _Z27simulate_advanced_games_gpuP17curandStateXORWOWPiS1_PfS1_S2_S1_i_param_0,
	.param .u64 .ptr .align 1 _Z27simulate_advanced_games_gpuP17curandStateXORWOWPiS1_PfS1_S2_S1_i_param_1,
	.param .u64 .ptr .align 1 _Z27simulate_advanced_games_gpuP17curandStateXORWOWPiS1_PfS1_S2_S1_i_param_2,
	.param .u64 .ptr .align 1 _Z27simulate_advanced_games_gpuP17curandStateXORWOWPiS1_PfS1_S2_S1_i_param_3,
	.param .u64 .ptr .align 1 _Z27simulate_advanced_games_gpuP17curandStateXORWOWPiS1_PfS1_S2_S1_i_param_4,
	.param .u64 .ptr .align 1 _Z27simulate_advanced_games_gpuP17curandStateXORWOWPiS1_PfS1_S2_S1_i_param_5,
	.param .u64 .ptr .align 1 _Z27simulate_advanced_games_gpuP17curandStateXORWOWPiS1_PfS1_S2_S1_i_param_6,
	.param .u32 _Z27simulate_advanced_games_gpuP17curandStateXORWOWPiS1_PfS1_S2_S1_i_param_7
)
{
	.local .align 16 .b8 	__local_depot0[480];
	.reg .b64 	%SP;
	.reg .b64 	%SPL;
	.reg .pred 	%p<609>;
	.reg .b16 	%rs<90>;
	.reg .b32 	%r<2152>;
	.reg .b32 	%f<259>;
	.reg .b64 	%rd<206>;

	mov.u64 	%SPL, __local_depot0;
	ld.param.u64 	%rd50, [_Z27simulate_advanced_games_gpuP17curandStateXORWOWPiS1_PfS1_S2_S1_i_param_0];
	ld.param.u32 	%r747, [_Z27simulate_advanced_games_gpuP17curandStateXORWOWPiS1_PfS1_S2_S1_i_param_7];
	add.u64 	%rd1, %SPL, 0;
	add.u64 	%rd2, %SPL, 64;
	add.u64 	%rd3, %SPL, 80;
	add.u64 	%rd4, %SPL, 136;
	add.u64 	%rd5, %SPL, 160;
	mov.u32 	%r748, %ctaid.x;
	mov.u32 	%r749, %ntid.x;
	mov.u32 	%r750, %tid.x;
	mad.lo.s32 	%r1, %r748, %r749, %r750;
	setp.ge.s32 	%p7, %r1, %r747;
	@%p7 bra 	$L__BB0_398;
	cvta.to.global.u64 	%rd62, %rd50;
	mul.wide.s32 	%rd63, %r1, 48;
	add.s64 	%rd6, %rd62, %rd63;
	mov.b32 	%r752, 1097859072;
	st.local.u32 	[%rd5+72], %r752;
	mov.b32 	%r1710, 0;
	st.local.u32 	[%rd5+68], %r1710;
	st.local.u32 	[%rd5+304], %r1710;
	ld.global.v2.u32 	{%r753, %r754}, [%rd6];
	shr.u32 	%r755, %r754, 2;
	xor.b32  	%r756, %r755, %r754;
	ld.global.v2.u32 	{%r1709, %r2061}, [%rd6+8];
	ld.global.v2.u32 	{%r2060, %r2059}, [%rd6+16];
	st.global.v2.u32 	[%rd6+8], {%r2061, %r2060};
	shl.b32 	%r757, %r2059, 4;
	shl.b32 	%r758, %r756, 1;
	xor.b32  	%r759, %r758, %r757;
	xor.b32  	%r760, %r759, %r756;
	xor.b32  	%r2058, %r760, %r2059;
	st.global.v2.u32 	[%rd6+16], {%r2059, %r2058};
	add.s32 	%r2057, %r753, 362437;
	st.global.v2.u32 	[%rd6], {%r2057, %r1709};
	add.s32 	%r761, %r2058, %r2057;
	mul.hi.u32 	%r762, %r761, -1431655765;
	shr.u32 	%r763, %r762, 2;
	mul.lo.s32 	%r764, %r763, 6;
	sub.s32 	%r765, %r761, %r764;
	st.local.u32 	[%rd5+308], %r765;
	st.local.u32 	[%rd5+300], %r1710;
	mov.b32 	%r766, 1120403456;
	st.local.u32 	[%rd5+76], %r766;
	st.local.u32 	[%rd5+80], %r766;
	st.local.u32 	[%rd5+84], %r766;
	st.local.u32 	[%rd5+88], %r766;
	mov.b32 	%r767, 16843009;
	st.local.u32 	[%rd5+100], %r767;
	st.local.u32 	[%rd5+92], %r766;
	st.local.u32 	[%rd5+96], %r766;
	mov.b16 	%rs19, 1;
	st.local.v2.u8 	[%rd5+104], {%rs19, %rs19};
	st.local.u32 	[%rd3], %r1710;
	st.local.u32 	[%rd3+4], %r1710;
	st.local.u32 	[%rd3+8], %r1710;
	st.local.u32 	[%rd3+12], %r1710;
	st.local.u32 	[%rd3+16], %r1710;
	st.local.u32 	[%rd3+20], %r1710;
	st.local.u32 	[%rd3+24], %r1710;
	st.local.u32 	[%rd3+28], %r1710;
	st.local.u32 	[%rd3+32], %r1710;
	st.local.u32 	[%rd3+36], %r1710;
	st.local.u32 	[%rd3+40], %r1710;
	st.local.u32 	[%rd3+44], %r1710;
	st.local.u32 	[%rd3+48], %r1710;
$L__BB0_2:
	mov.u32 	%r1716, %r2061;
	mov.u32 	%r2061, %r2060;
	mov.u32 	%r2060, %r2059;
	mov.u32 	%r2059, %r2058;
	shr.u32 	%r768, %r1709, 2;
	xor.b32  	%r769, %r768, %r1709;
	shl.b32 	%r770, %r2059, 4;
	shl.b32 	%r771, %r769, 1;
	xor.b32  	%r772, %r771, %r770;
	xor.b32  	%r773, %r772, %r769;
	xor.b32  	%r2058, %r773, %r2059;
	add.s32 	%r2057, %r2057, 362437;
	add.s32 	%r774, %r2058, %r2057;
	mul.hi.u32 	%r775, %r774, 1321528399;
	shr.u32 	%r776, %r775, 4;
	mul.lo.s32 	%r777, %r776, 52;
	sub.s32 	%r17, %r774, %r777;
	add.s32 	%r18, %r1710, 1;
	cvt.u64.u32 	%rd64, %r17;
	add.s64 	%rd7, %rd3, %rd64;
	ld.local.u8 	%rs20, [%rd7];
	setp.ne.s16 	%p8, %rs20, 0;
	setp.lt.u32 	%p9, %r1710, 99;
	and.pred  	%p10, %p8, %p9;
	mov.u32 	%r1709, %r1716;
	mov.u32 	%r1710, %r18;
	@%p10 bra 	$L__BB0_2;
	st.local.u32 	[%rd5], %r17;
	mov.b16 	%rs21, 1;
	st.local.u8 	[%rd7], %rs21;
	mov.b32 	%r1717, 0;
$L__BB0_4:
	mov.u32 	%r1723, %r2061;
	mov.u32 	%r2061, %r2060;
	mov.u32 	%r2060, %r2059;
	mov.u32 	%r2059, %r2058;
	shr.u32 	%r779, %r1716, 2;
	xor.b32  	%r780, %r779, %r1716;
	shl.b32 	%r781, %r2059, 4;
	shl.b32 	%r782, %r780, 1;
	xor.b32  	%r783, %r782, %r781;
	xor.b32  	%r784, %r783, %r780;
	xor.b32  	%r2058, %r784, %r2059;
	add.s32 	%r2057, %r2057, 362437;
	add.s32 	%r785, %r2058, %r2057;
	mul.hi.u32 	%r786, %r785, 1321528399;
	shr.u32 	%r787, %r786, 4;
	mul.lo.s32 	%r788, %r787, 52;
	sub.s32 	%r28, %r785, %r788;
	add.s32 	%r29, %r1717, 1;
	cvt.u64.u32 	%rd65, %r28;
	add.s64 	%rd8, %rd3, %rd65;
	ld.local.u8 	%rs22, [%rd8];
	setp.ne.s16 	%p11, %rs22, 0;
	setp.lt.u32 	%p12, %r1717, 99;
	and.pred  	%p13, %p11, %p12;
	mov.u32 	%r1716, %r1723;
	mov.u32 	%r1717, %r29;
	@%p13 bra 	$L__BB0_4;
	add.s64 	%rd205, %rd5, 4;
	st.local.u32 	[%rd5+4], %r28;
	mov.b16 	%rs23, 1;
	st.local.u8 	[%rd8], %rs23;
	mov.b32 	%r1724, 0;
$L__BB0_6:
	mov.u32 	%r1730, %r2061;
	mov.u32 	%r2061, %r2060;
	mov.u32 	%r2060, %r2059;
	mov.u32 	%r2059, %r2058;
	shr.u32 	%r790, %r1723, 2;
	xor.b32  	%r791, %r790, %r1723;
	shl.b32 	%r792, %r2059, 4;
	shl.b32 	%r793, %r791, 1;
	xor.b32  	%r794, %r793, %r792;
	xor.b32  	%r795, %r794, %r791;
	xor.b32  	%r2058, %r795, %r2059;
	add.s32 	%r2057, %r2057, 362437;
	add.s32 	%r796, %r2058, %r2057;
	mul.hi.u32 	%r797, %r796, 1321528399;
	shr.u32 	%r798, %r797, 4;
	mul.lo.s32 	%r799, %r798, 52;
	sub.s32 	%r39, %r796, %r799;
	add.s32 	%r40, %r1724, 1;
	cvt.u64.u32 	%rd66, %r39;
	add.s64 	%rd10, %rd3, %rd66;
	ld.local.u8 	%rs24, [%rd10];
	setp.ne.s16 	%p14, %rs24, 0;
	setp.lt.u32 	%p15, %r1724, 99;
	and.pred  	%p16, %p14, %p15;
	mov.u32 	%r1723, %r1730;
	mov.u32 	%r1724, %r40;
	@%p16 bra 	$L__BB0_6;
	st.local.u32 	[%rd5+8], %r39;
	mov.b16 	%rs25, 1;
	st.local.u8 	[%rd10], %rs25;
	mov.b32 	%r1731, 0;
$L__BB0_8:
	mov.u32 	%r1737, %r2061;
	mov.u32 	%r2061, %r2060;
	mov.u32 	%r2060, %r2059;
	mov.u32 	%r2059, %r2058;
	shr.u32 	%r801, %r1730, 2;
	xor.b32  	%r802, %r801, %r1730;
	shl.b32 	%r803, %r2059, 4;
	shl.b32 	%r804, %r802, 1;
	xor.b32  	%r805, %r804, %r803;
	xor.b32  	%r806, %r805, %r802;
	xor.b32  	%r2058, %r806, %r2059;
	add.s32 	%r2057, %r2057, 362437;
	add.s32 	%r807, %r2058, %r2057;
	mul.hi.u32 	%r808, %r807, 1321528399;
	shr.u32 	%r809, %r808, 4;
	mul.lo.s32 	%r810, %r809, 52;
	sub.s32 	%r50, %r807, %r810;
	add.s32 	%r51, %r1731, 1;
	cvt.u64.u32 	%rd67, %r50;
	add.s64 	%rd11, %rd3, %rd67;
	ld.local.u8 	%rs26, [%rd11];
	setp.ne.s16 	%p17, %rs26, 0;
	setp.lt.u32 	%p18, %r1731, 99;
	and.pred  	%p19, %p17, %p18;
	mov.u32 	%r1730, %r1737;
	mov.u32 	%r1731, %r51;
	@%p19 bra 	$L__BB0_8;
	st.local.u32 	[%rd5+12], %r50;
	mov.b16 	%rs27, 1;
	st.local.u8 	[%rd11], %rs27;
	mov.b32 	%r1738, 0;
$L__BB0_10:
	mov.u32 	%r1744, %r2061;
	mov.u32 	%r2061, %r2060;
	mov.u32 	%r2060, %r2059;
	mov.u32 	%r2059, %r2058;
	shr.u32 	%r812, %r1737, 2;
	xor.b32  	%r813, %r812, %r1737;
	shl.b32 	%r814, %r2059, 4;
	shl.b32 	%r815, %r813, 1;
	xor.b32  	%r816, %r815, %r814;
	xor.b32  	%r817, %r816, %r813;
	xor.b32  	%r2058, %r817, %r2059;
	add.s32 	%r2057, %r2057, 362437;
	add.s32 	%r818, %r2058, %r2057;
	mul.hi.u32 	%r819, %r818, 1321528399;
	shr.u32 	%r820, %r819, 4;
	mul.lo.s32 	%r821, %r820, 52;
	sub.s32 	%r61, %r818, %r821;
	add.s32 	%r62, %r1738, 1;
	cvt.u64.u32 	%rd68, %r61;
	add.s64 	%rd12, %rd3, %rd68;
	ld.local.u8 	%rs28, [%rd12];
	setp.ne.s16 	%p20, %rs28, 0;
	setp.lt.u32 	%p21, %r1738, 99;
	and.pred  	%p22, %p20, %p21;
	mov.u32 	%r1737, %r1744;
	mov.u32 	%r1738, %r62;
	@%p22 bra 	$L__BB0_10;
	st.local.u32 	[%rd5+16], %r61;
	mov.b16 	%rs29, 1;
	st.local.u8 	[%rd12], %rs29;
	mov.b32 	%r1745, 0;
$L__BB0_12:
	mov.u32 	%r1751, %r2061;
	mov.u32 	%r2061, %r2060;
	mov.u32 	%r2060, %r2059;
	mov.u32 	%r2059, %r2058;
	shr.u32 	%r823, %r1744, 2;
	xor.b32  	%r824, %r823, %r1744;
	shl.b32 	%r825, %r2059, 4;
	shl.b32 	%r826, %r824, 1;
	xor.b32  	%r827, %r826, %r825;
	xor.b32  	%r828, %r827, %r824;
	xor.b32  	%r2058, %r828, %r2059;
	add.s32 	%r2057, %r2057, 362437;
	add.s32 	%r829, %r2058, %r2057;
	mul.hi.u32 	%r830, %r829, 1321528399;
	shr.u32 	%r831, %r830, 4;
	mul.lo.s32 	%r832, %r831, 52;
	sub.s32 	%r72, %r829, %r832;
	add.s32 	%r73, %r1745, 1;
	cvt.u64.u32 	%rd69, %r72;
	add.s64 	%rd13, %rd3, %rd69;
	ld.local.u8 	%rs30, [%rd13];
	setp.ne.s16 	%p23, %rs30, 0;
	setp.lt.u32 	%p24, %r1745, 99;
	and.pred  	%p25, %p23, %p24;
	mov.u32 	%r1744, %r1751;
	mov.u32 	%r1745, %r73;
	@%p25 bra 	$L__BB0_12;
	st.local.u32 	[%rd5+20], %r72;
	mov.b16 	%rs31, 1;
	st.local.u8 	[%rd13], %rs31;
	mov.b32 	%r1752, 0;
$L__BB0_14:
	mov.u32 	%r1758, %r2061;
	mov.u32 	%r2061, %r2060;
	mov.u32 	%r2060, %r2059;
	mov.u32 	%r2059, %r2058;
	shr.u32 	%r834, %r1751, 2;
	xor.b32  	%r835, %r834, %r1751;
	shl.b32 	%r836, %r2059, 4;
	shl.b32 	%r837, %r835, 1;
	xor.b32  	%r838, %r837, %r836;
	xor.b32  	%r839, %r838, %r835;
	xor.b32  	%r2058, %r839, %r2059;
	add.s32 	%r2057, %r2057, 362437;
	add.s32 	%r840, %r2058, %r2057;
	mul.hi.u32 	%r841, %r840, 1321528399;
	shr.u32 	%r842, %r841, 4;
	mul.lo.s32 	%r843, %r842, 52;
	sub.s32 	%r83, %r840, %r843;
	add.s32 	%r84, %r1752, 1;
	cvt.u64.u32 	%rd70, %r83;
	add.s64 	%rd14, %rd3, %rd70;
	ld.local.u8 	%rs32, [%rd14];
	setp.ne.s16 	%p26, %rs32, 0;
	setp.lt.u32 	%p27, %r1752, 99;
	and.pred  	%p28, %p26, %p27;
	mov.u32 	%r1751, %r1758;
	mov.u32 	%r1752, %r84;
	@%p28 bra 	$L__BB0_14;
	st.local.u32 	[%rd5+24], %r83;
	mov.b16 	%rs33, 1;
	st.local.u8 	[%rd14], %rs33;
	mov.b32 	%r1759, 0;
$L__BB0_16:
	mov.u32 	%r1765, %r2061;
	mov.u32 	%r2061, %r2060;
	mov.u32 	%r2060, %r2059;
	mov.u32 	%r2059, %r2058;
	shr.u32 	%r845, %r1758, 2;
	xor.b32  	%r846, %r845, %r1758;
	shl.b32 	%r847, %r2059, 4;
	shl.b32 	%r848, %r846, 1;
	xor.b32  	%r849, %r848, %r847;
	xor.b32  	%r850, %r849, %r846;
	xor.b32  	%r2058, %r850, %r2059;
	add.s32 	%r2057, %r2057, 362437;
	add.s32 	%r851, %r2058, %r2057;
	mul.hi.u32 	%r852, %r851, 1321528399;
	shr.u32 	%r853, %r852, 4;
	mul.lo.s32 	%r854, %r853, 52;
	sub.s32 	%r94, %r851, %r854;
	add.s32 	%r95, %r1759, 1;
	cvt.u64.u32 	%rd71, %r94;
	add.s64 	%rd15, %rd3, %rd71;
	ld.local.u8 	%rs34, [%rd15];
	setp.ne.s16 	%p29, %rs34, 0;
	setp.lt.u32 	%p30, %r1759, 99;
	and.pred  	%p31, %p29, %p30;
	mov.u32 	%r1758, %r1765;
	mov.u32 	%r1759, %r95;
	@%p31 bra 	$L__BB0_16;
	st.local.u32 	[%rd5+28], %r94;
	mov.b16 	%rs35, 1;
	st.local.u8 	[%rd15], %rs35;
	mov.b32 	%r1766, 0;
$L__BB0_18:
	mov.u32 	%r1772, %r2061;
	mov.u32 	%r2061, %r2060;
	mov.u32 	%r2060, %r2059;
	mov.u32 	%r2059, %r2058;
	shr.u32 	%r856, %r1765, 2;
	xor.b32  	%r857, %r856, %r1765;
	shl.b32 	%r858, %r2059, 4;
	shl.b32 	%r859, %r857, 1;
	xor.b32  	%r860, %r859, %r858;
	xor.b32  	%r861, %r860, %r857;
	xor.b32  	%r2058, %r861, %r2059;
	add.s32 	%r2057, %r2057, 362437;
	add.s32 	%r862, %r2058, %r2057;
	mul.hi.u32 	%r863, %r862, 1321528399;
	shr.u32 	%r864, %r863, 4;
	mul.lo.s32 	%r865, %r864, 52;
	sub.s32 	%r105, %r862, %r865;
	add.s32 	%r106, %r1766, 1;
	cvt.u64.u32 	%rd72, %r105;
	add.s64 	%rd16, %rd3, %rd72;
	ld.local.u8 	%rs36, [%rd16];
	setp.ne.s16 	%p32, %rs36, 0;
	setp.lt.u32 	%p33, %r1766, 99;
	and.pred  	%p34, %p32, %p33;
	mov.u32 	%r1765, %r1772;
	mov.u32 	%r1766, %r106;
	@%p34 bra 	$L__BB0_18;
	st.local.u32 	[%rd5+32], %r105;
	mov.b16 	%rs37, 1;
	st.local.u8 	[%rd16], %rs37;
	mov.b32 	%r1773, 0;
$L__BB0_20:
	mov.u32 	%r1779, %r2061;
	mov.u32 	%r2061, %r2060;
	mov.u32 	%r2060, %r2059;
	mov.u32 	%r2059, %r2058;
	shr.u32 	%r867, %r1772, 2;
	xor.b32  	%r868, %r867, %r1772;
	shl.b32 	%r869, %r2059, 4;
	shl.b32 	%r870, %r868, 1;
	xor.b32  	%r871, %r870, %r869;
	xor.b32  	%r872, %r871, %r868;
	xor.b32  	%r2058, %r872, %r2059;
	add.s32 	%r2057, %r2057, 362437;
	add.s32 	%r873, %r2058, %r2057;
	mul.hi.u32 	%r874, %r873, 1321528399;
	shr.u32 	%r875, %r874, 4;
	mul.lo.s32 	%r876, %r875, 52;
	sub.s32 	%r116, %r873, %r876;
	add.s32 	%r117, %r1773, 1;
	cvt.u64.u32 	%rd73, %r116;
	add.s64 	%rd17, %rd3, %rd73;
	ld.local.u8 	%rs38, [%rd17];
	setp.ne.s16 	%p35, %rs38, 0;
	setp.lt.u32 	%p36, %r1773, 99;
	and.pred  	%p37, %p35, %p36;
	mov.u32 	%r1772, %r1779;
	mov.u32 	%r1773, %r117;
	@%p37 bra 	$L__BB0_20;
	st.local.u32 	[%rd5+36], %r116;
	mov.b16 	%rs39, 1;
	st.local.u8 	[%rd17], %rs39;
	mov.b32 	%r1780, 0;
$L__BB0_22:
	mov.u32 	%r1786, %r2061;
	mov.u32 	%r2061, %r2060;
	mov.u32 	%r2060, %r2059;
	mov.u32 	%r2059, %r2058;
	shr.u32 	%r878, %r1779, 2;
	xor.b32  	%r879, %r878, %r1779;
	shl.b32 	%r880, %r2059, 4;
	shl.b32 	%r881, %r879, 1;
	xor.b32  	%r882, %r881, %r880;
	xor.b32  	%r883, %r882, %r879;
	xor.b32  	%r2058, %r883, %r2059;
	add.s32 	%r2057, %r2057, 362437;
	add.s32 	%r884, %r2058, %r2057;
	mul.hi.u32 	%r885, %r884, 1321528399;
	shr.u32 	%r886, %r885, 4;
	mul.lo.s32 	%r887, %r886, 52;
	sub.s32 	%r127, %r884, %r887;
	add.s32 	%r128, %r1780, 1;
	cvt.u64.u32 	%rd74, %r127;
	add.s64 	%rd18, %rd3, %rd74;
	ld.local.u8 	%rs40, [%rd18];
	setp.ne.s16 	%p38, %rs40, 0;
	setp.lt.u32 	%p39, %r1780, 99;
	and.pred  	%p40, %p38, %p39;
	mov.u32 	%r1779, %r1786;
	mov.u32 	%r1780, %r128;
	@%p40 bra 	$L__BB0_22;
	st.local.u32 	[%rd5+40], %r127;
	mov.b16 	%rs41, 1;
	st.local.u8 	[%rd18], %rs41;
	mov.b32 	%r1787, 0;
$L__BB0_24:
	mov.u32 	%r2062, %r2061;
	mov.u32 	%r2061, %r2060;
	mov.u32 	%r2060, %r2059;
	mov.u32 	%r2059, %r2058;
	shr.u32 	%r889, %r1786, 2;
	xor.b32  	%r890, %r889, %r1786;
	shl.b32 	%r891, %r2059, 4;
	shl.b32 	%r892, %r890, 1;
	xor.b32  	%r893, %r892, %r891;
	xor.b32  	%r894, %r893, %r890;
	xor.b32  	%r2058, %r894, %r2059;
	add.s32 	%r2057, %r2057, 362437;
	add.s32 	%r895, %r2058, %r2057;
	mul.hi.u32 	%r896, %r895, 1321528399;
	shr.u32 	%r897, %r896, 4;
	mul.lo.s32 	%r898, %r897, 52;
	sub.s32 	%r138, %r895, %r898;
	add.s32 	%r139, %r1787, 1;
	cvt.u64.u32 	%rd75, %r138;
	add.s64 	%rd19, %rd3, %rd75;
	ld.local.u8 	%rs42, [%rd19];
	setp.ne.s16 	%p41, %rs42, 0;
	setp.lt.u32 	%p42, %r1787, 99;
	and.pred  	%p43, %p41, %p42;
	mov.u32 	%r1786, %r2062;
	mov.u32 	%r1787, %r139;
	@%p43 bra 	$L__BB0_24;
	st.local.u32 	[%rd5+44], %r138;
	mov.b16 	%rs43, 1;
	st.local.u8 	[%rd19], %rs43;
	st.global.v2.u32 	[%rd6+8], {%r2061, %r2060};
	st.global.v2.u32 	[%rd6+16], {%r2059, %r2058};
	st.global.v2.u32 	[%rd6], {%r2057, %r2062};
	shr.u32 	%r900, %r17, 2;
	shr.u32 	%r901, %r28, 2;
	setp.gt.u32 	%p44, %r900, %r901;
	selp.b32 	%r902, %r17, %r28, %p44;
	shr.u32 	%r903, %r902, 2;
	setp.lt.u32 	%p45, %r900, %r901;
	selp.b32 	%r904, %r17, %r28, %p45;
	shr.u32 	%r905, %r904, 2;
	xor.b32  	%r906, %r28, %r17;
	setp.lt.u32 	%p46, %r906, 4;
	and.b32  	%r907, %r906, 3;
	setp.eq.s32 	%p47, %r907, 0;
	cvt.rn.f32.u32 	%f27, %r903;
	div.rn.f32 	%f28, %f27, 0f41400000;
	add.f32 	%f29, %f28, 0f3ECCCCCD;
	setp.gt.u32 	%p48, %r902, 39;
	add.f32 	%f30, %f29, 0f3E99999A;
	selp.f32 	%f31, %f30, %f29, %p48;
	selp.f32 	%f32, %f31, %f28, %p46;
	add.f32 	%f33, %f32, 0f3E19999A;
	selp.f32 	%f34, %f33, %f32, %p47;
	sub.s32 	%r908, %r903, %r905;
	abs.s32 	%r909, %r908;
	setp.eq.s32 	%p49, %r909, 1;
	add.f32 	%f35, %f34, 0f3DCCCCCD;
	selp.f32 	%f36, %f35, %f34, %p49;
	setp.gt.u32 	%p50, %r909, 4;
	add.f32 	%f37, %f36, 0fBE4CCCCD;
	selp.f32 	%f38, %f37, %f36, %p50;
	min.f32 	%f39, %f38, 0f3F800000;
	max.f32 	%f40, %f39, 0f00000000;
	shr.u32 	%r910, %r39, 2;
	shr.u32 	%r911, %r50, 2;
	setp.gt.u32 	%p51, %r910, %r911;
	selp.b32 	%r912, %r39, %r50, %p51;
	shr.u32 	%r913, %r912, 2;
	setp.lt.u32 	%p52, %r910, %r911;
	selp.b32 	%r914, %r39, %r50, %p52;
	shr.u32 	%r915, %r914, 2;
	xor.b32  	%r916, %r50, %r39;
	setp.lt.u32 	%p53, %r916, 4;
	and.b32  	%r917, %r916, 3;
	setp.eq.s32 	%p54, %r917, 0;
	cvt.rn.f32.u32 	%f41, %r913;
	div.rn.f32 	%f42, %f41, 0f41400000;
	add.f32 	%f43, %f42, 0f3ECCCCCD;
	setp.gt.u32 	%p55, %r912, 39;
	add.f32 	%f44, %f43, 0f3E99999A;
	selp.f32 	%f45, %f44, %f43, %p55;
	selp.f32 	%f46, %f45, %f42, %p53;
	add.f32 	%f47, %f46, 0f3E19999A;
	selp.f32 	%f48, %f47, %f46, %p54;
	sub.s32 	%r918, %r913, %r915;
	abs.s32 	%r919, %r918;
	setp.eq.s32 	%p56, %r919, 1;
	add.f32 	%f49, %f48, 0f3DCCCCCD;
	selp.f32 	%f50, %f49, %f48, %p56;
	setp.gt.u32 	%p57, %r919, 4;
	add.f32 	%f51, %f50, 0fBE4CCCCD;
	selp.f32 	%f52, %f51, %f50, %p57;
	min.f32 	%f53, %f52, 0f3F800000;
	max.f32 	%f54, %f53, 0f00000000;
	st.local.v2.f32 	[%rd4], {%f40, %f54};
	shr.u32 	%r920, %r61, 2;
	shr.u32 	%r921, %r72, 2;
	setp.gt.u32 	%p58, %r920, %r921;
	selp.b32 	%r922, %r61, %r72, %p58;
	shr.u32 	%r923, %r922, 2;
	setp.lt.u32 	%p59, %r920, %r921;
	selp.b32 	%r924, %r61, %r72, %p59;
	shr.u32 	%r925, %r924, 2;
	xor.b32  	%r926, %r72, %r61;
	setp.lt.u32 	%p60, %r926, 4;
	and.b32  	%r927, %r926, 3;
	setp.eq.s32 	%p61, %r927, 0;
	cvt.rn.f32.u32 	%f55, %r923;
	div.rn.f32 	%f56, %f55, 0f41400000;
	add.f32 	%f57, %f56, 0f3ECCCCCD;
	setp.gt.u32 	%p62, %r922, 39;
	add.f32 	%f58, %f57, 0f3E99999A;
	selp.f32 	%f59, %f58, %f57, %p62;
	selp.f32 	%f60, %f59, %f56, %p60;
	add.f32 	%f61, %f60, 0f3E19999A;
	selp.f32 	%f62, %f61, %f60, %p61;
	sub.s32 	%r928, %r923, %r925;
	abs.s32 	%r929, %r928;
	setp.eq.s32 	%p63, %r929, 1;
	add.f32 	%f63, %f62, 0f3DCCCCCD;
	selp.f32 	%f64, %f63, %f62, %p63;
	setp.gt.u32 	%p64, %r929, 4;
	add.f32 	%f65, %f64, 0fBE4CCCCD;
	selp.f32 	%f66, %f65, %f64, %p64;
	min.f32 	%f67, %f66, 0f3F800000;
	max.f32 	%f68, %f67, 0f00000000;
	shr.u32 	%r930, %r83, 2;
	shr.u32 	%r931, %r94, 2;
	setp.gt.u32 	%p65, %r930, %r931;
	selp.b32 	%r932, %r83, %r94, %p65;
	shr.u32 	%r933, %r932, 2;
	setp.lt.u32 	%p66, %r930, %r931;
	selp.b32 	%r934, %r83, %r94, %p66;
	shr.u32 	%r935, %r934, 2;
	xor.b32  	%r936, %r94, %r83;
	setp.lt.u32 	%p67, %r936, 4;
	and.b32  	%r937, %r936, 3;
	setp.eq.s32 	%p68, %r937, 0;
	cvt.rn.f32.u32 	%f69, %r933;
	div.rn.f32 	%f70, %f69, 0f41400000;
	add.f32 	%f71, %f70, 0f3ECCCCCD;
	setp.gt.u32 	%p69, %r932, 39;
	add.f32 	%f72, %f71, 0f3E99999A;
	selp.f32 	%f73, %f72, %f71, %p69;
	selp.f32 	%f74, %f73, %f70, %p67;
	add.f32 	%f75, %f74, 0f3E19999A;
	selp.f32 	%f76, %f75, %f74, %p68;
	sub.s32 	%r938, %r933, %r935;
	abs.s32 	%r939, %r938;
	setp.eq.s32 	%p70, %r939, 1;
	add.f32 	%f77, %f76, 0f3DCCCCCD;
	selp.f32 	%f78, %f77, %f76, %p70;
	setp.gt.u32 	%p71, %r939, 4;
	add.f32 	%f79, %f78, 0fBE4CCCCD;
	selp.f32 	%f80, %f79, %f78, %p71;
	min.f32 	%f81, %f80, 0f3F800000;
	max.f32 	%f82, %f81, 0f00000000;
	st.local.v2.f32 	[%rd4+8], {%f68, %f82};
	shr.u32 	%r940, %r105, 2;
	shr.u32 	%r941, %r116, 2;
	setp.gt.u32 	%p72, %r940, %r941;
	selp.b32 	%r942, %r105, %r116, %p72;
	shr.u32 	%r943, %r942, 2;
	setp.lt.u32 	%p73, %r940, %r941;
	selp.b32 	%r944, %r105, %r116, %p73;
	shr.u32 	%r945, %r944, 2;
	xor.b32  	%r946, %r116, %r105;
	setp.lt.u32 	%p74, %r946, 4;
	and.b32  	%r947, %r946, 3;
	setp.eq.s32 	%p75, %r947, 0;
	cvt.rn.f32.u32 	%f83, %r943;
	div.rn.f32 	%f84, %f83, 0f41400000;
	add.f32 	%f85, %f84, 0f3ECCCCCD;
	setp.gt.u32 	%p76, %r942, 39;
	add.f32 	%f86, %f85, 0f3E99999A;
	selp.f32 	%f87, %f86, %f85, %p76;
	selp.f32 	%f88, %f87, %f84, %p74;
	add.f32 	%f89, %f88, 0f3E19999A;
	selp.f32 	%f90, %f89, %f88, %p75;
	sub.s32 	%r948, %r943, %r945;
	abs.s32 	%r949, %r948;
	setp.eq.s32 	%p77, %r949, 1;
	add.f32 	%f91, %f90, 0f3DCCCCCD;
	selp.f32 	%f92, %f91, %f90, %p77;
	setp.gt.u32 	%p78, %r949, 4;
	add.f32 	%f93, %f92, 0fBE4CCCCD;
	selp.f32 	%f94, %f93, %f92, %p78;
	min.f32 	%f95, %f94, 0f3F800000;
	max.f32 	%f96, %f95, 0f00000000;
	shr.u32 	%r950, %r127, 2;
	shr.u32 	%r951, %r138, 2;
	setp.gt.u32 	%p79, %r950, %r951;
	selp.b32 	%r952, %r127, %r138, %p79;
	shr.u32 	%r953, %r952, 2;
	setp.lt.u32 	%p80, %r950, %r951;
	selp.b32 	%r954, %r127, %r138, %p80;
	shr.u32 	%r955, %r954, 2;
	xor.b32  	%r956, %r138, %r127;
	setp.lt.u32 	%p81, %r956, 4;
	and.b32  	%r957, %r956, 3;
	setp.eq.s32 	%p82, %r957, 0;
	cvt.rn.f32.u32 	%f97, %r953;
	div.rn.f32 	%f98, %f97, 0f41400000;
	add.f32 	%f99, %f98, 0f3ECCCCCD;
	setp.gt.u32 	%p83, %r952, 39;
	add.f32 	%f100, %f99, 0f3E99999A;
	selp.f32 	%f101, %f100, %f99, %p83;
	selp.f32 	%f102, %f101, %f98, %p81;
	add.f32 	%f103, %f102, 0f3E19999A;
	selp.f32 	%f104, %f103, %f102, %p82;
	sub.s32 	%r958, %r953, %r955;
	abs.s32 	%r959, %r958;
	setp.eq.s32 	%p84, %r959, 1;
	add.f32 	%f105, %f104, 0f3DCCCCCD;
	selp.f32 	%f106, %f105, %f104, %p84;
	setp.gt.u32 	%p85, %r959, 4;
	add.f32 	%f107, %f106, 0fBE4CCCCD;
	selp.f32 	%f108, %f107, %f106, %p85;
	min.f32 	%f109, %f108, 0f3F800000;
	max.f32 	%f110, %f109, 0f00000000;
	st.local.v2.f32 	[%rd4+16], {%f96, %f110};
	mov.b32 	%r2051, 0;
	mov.u32 	%r1800, %r2051;
$L__BB0_26:
	st.local.u32 	[%rd5+304], %r1800;
	setp.eq.s32 	%p86, %r1800, 1;
	@%p86 bra 	$L__BB0_31;
	setp.eq.s32 	%p87, %r1800, 2;
	@%p87 bra 	$L__BB0_157;
	setp.ne.s32 	%p88, %r1800, 3;
	mov.u32 	%r1912, %r2057;
	mov.u32 	%r1913, %r2058;
	mov.u32 	%r1914, %r2059;
	mov.u32 	%r1915, %r2060;
	mov.u32 	%r1916, %r2061;
	@%p88 bra 	$L__BB0_159;
$L__BB0_29:
	mov.u32 	%r352, %r2061;
	mov.u32 	%r2061, %r2060;
	mov.u32 	%r2060, %r2059;
	mov.u32 	%r2059, %r2058;
	shr.u32 	%r960, %r2062, 2;
	xor.b32  	%r961, %r960, %r2062;
	shl.b32 	%r962, %r2059, 4;
	shl.b32 	%r963, %r961, 1;
	xor.b32  	%r964, %r963, %r962;
	xor.b32  	%r965, %r964, %r961;
	xor.b32  	%r2058, %r965, %r2059;
	add.s32 	%r2057, %r2057, 362437;
	add.s32 	%r966, %r2058, %r2057;
	mul.hi.u32 	%r967, %r966, 1321528399;
	shr.u32 	%r968, %r967, 4;
	mul.lo.s32 	%r969, %r968, 52;
	sub.s32 	%r356, %r966, %r969;
	cvt.u64.u32 	%rd76, %r356;
	add.s64 	%rd32, %rd3, %rd76;
	ld.local.u8 	%rs44, [%rd32];
	setp.ne.s16 	%p89, %rs44, 0;
	mov.u32 	%r2062, %r352;
	@%p89 bra 	$L__BB0_29;
	st.global.v2.u32 	[%rd6+8], {%r2061, %r2060};
	st.global.v2.u32 	[%rd6+16], {%r2059, %r2058};
	st.global.v2.u32 	[%rd6], {%r2057, %r352};
	st.local.u32 	[%rd5+64], %r356;
	mov.b16 	%rs45, 1;
	st.local.u8 	[%rd32], %rs45;
	mov.b32 	%r970, 5;
	st.local.u32 	[%rd5+68], %r970;
	mov.u32 	%r1912, %r2057;
	mov.u32 	%r1913, %r2058;
	mov.u32 	%r1914, %r2059;
	mov.u32 	%r1915, %r2060;
	mov.u32 	%r1916, %r2061;
	mov.u32 	%r2062, %r352;
	bra.uni 	$L__BB0_159;
$L__BB0_31:
	mov.u32 	%r1812, %r2061;
	mov.u32 	%r2061, %r2060;
	mov.u32 	%r2060, %r2059;
	mov.u32 	%r2059, %r2058;
	shr.u32 	%r982, %r2062, 2;
	xor.b32  	%r983, %r982, %r2062;
	shl.b32 	%r984, %r2059, 4;
	shl.b32 	%r985, %r983, 1;
	xor.b32  	%r986, %r985, %r984;
	xor.b32  	%r987, %r986, %r983;
	xor.b32  	%r2058, %r987, %r2059;
	add.s32 	%r2057, %r2057, 362437;
	add.s32 	%r988, %r2058, %r2057;
	mul.hi.u32 	%r989, %r988, 1321528399;
	shr.u32 	%r990, %r989, 4;
	mul.lo.s32 	%r991, %r990, 52;
	sub.s32 	%r161, %r988, %r991;
	cvt.u64.u32 	%rd78, %r161;
	add.s64 	%rd20, %rd3, %rd78;
	ld.local.u8 	%rs48, [%rd20];
	setp.ne.s16 	%p91, %rs48, 0;
	mov.u32 	%r2062, %r1812;
	@%p91 bra 	$L__BB0_31;
	st.local.u32 	[%rd5+48], %r161;
	mov.b16 	%rs49, 1;
	st.local.u8 	[%rd20], %rs49;
$L__BB0_33:
	mov.u32 	%r1818, %r2061;
	mov.u32 	%r2061, %r2060;
	mov.u32 	%r2060, %r2059;
	mov.u32 	%r2059, %r2058;
	shr.u32 	%r992, %r1812, 2;
	xor.b32  	%r993, %r992, %r1812;
	shl.b32 	%r994, %r2059, 4;
	shl.b32 	%r995, %r993, 1;
	xor.b32  	%r996, %r995, %r994;
	xor.b32  	%r997, %r996, %r993;
	xor.b32  	%r2058, %r997, %r2059;
	add.s32 	%r2057, %r2057, 362437;
	add.s32 	%r998, %r2058, %r2057;
	mul.hi.u32 	%r999, %r998, 1321528399;
	shr.u32 	%r1000, %r999, 4;
	mul.lo.s32 	%r1001, %r1000, 52;
	sub.s32 	%r170, %r998, %r1001;
	cvt.u64.u32 	%rd79, %r170;
	add.s64 	%rd21, %rd3, %rd79;
	ld.local.u8 	%rs50, [%rd21];
	setp.ne.s16 	%p92, %rs50, 0;
	mov.u32 	%r1812, %r1818;
	@%p92 bra 	$L__BB0_33;
	st.local.u32 	[%rd5+52], %r170;
	mov.b16 	%rs51, 1;
	st.local.u8 	[%rd21], %rs51;
	mov.u32 	%r1912, %r2057;
	mov.u32 	%r1913, %r2058;
	mov.u32 	%r1914, %r2059;
	mov.u32 	%r1915, %r2060;
	mov.u32 	%r1916, %r2061;
$L__BB0_35:
	mov.u32 	%r2062, %r1916;
	mov.u32 	%r1916, %r1915;
	mov.u32 	%r1915, %r1914;
	mov.u32 	%r1914, %r1913;
	shr.u32 	%r1002, %r1818, 2;
	xor.b32  	%r1003, %r1002, %r1818;
	shl.b32 	%r1004, %r1914, 4;
	shl.b32 	%r1005, %r1003, 1;
	xor.b32  	%r1006, %r1005, %r1004;
	xor.b32  	%r1007, %r1006, %r1003;
	xor.b32  	%r1913, %r1007, %r1914;
	add.s32 	%r1912, %r1912, 362437;
	add.s32 	%r1008, %r1913, %r1912;
	mul.hi.u32 	%r1009, %r1008, 1321528399;
	shr.u32 	%r1010, %r1009, 4;
	mul.lo.s32 	%r1011, %r1010, 52;
	sub.s32 	%r179, %r1008, %r1011;
	cvt.u64.u32 	%rd80, %r179;
	add.s64 	%rd22, %rd3, %rd80;
	ld.local.u8 	%rs52, [%rd22];
	setp.ne.s16 	%p93, %rs52, 0;
	mov.u32 	%r1818, %r2062;
	@%p93 bra 	$L__BB0_35;
	st.local.u32 	[%rd5+56], %r179;
	mov.b16 	%rs53, 1;
	st.local.u8 	[%rd22], %rs53;
	st.global.v2.u32 	[%rd6+8], {%r1916, %r1915};
	st.global.v2.u32 	[%rd6+16], {%r1914, %r1913};
	st.global.v2.u32 	[%rd6], {%r1912, %r2062};
	mov.b32 	%r1013, 3;
	st.local.u32 	[%rd5+68], %r1013;
	and.b32  	%r1014, %r161, -4;
	cvt.u64.u32 	%rd81, %r1014;
	add.s64 	%rd23, %rd1, %rd81;
	and.b32  	%r1015, %r170, -4;
	cvt.u64.u32 	%rd82, %r1015;
	add.s64 	%rd24, %rd1, %rd82;
	mov.b32 	%r1819, 0;
	mov.u64 	%rd201, %rd5;
	mov.u64 	%rd202, %rd205;
	mov.u64 	%rd203, %rd4;
$L__BB0_37:
	ld.local.u8 	%rs54, [%rd201+100];
	setp.eq.s16 	%p94, %rs54, 0;
	@%p94 bra 	$L__BB0_156;
	ld.local.u32 	%r1016, [%rd202+-4];
	ld.local.u32 	%r1017, [%rd202];
	mov.b32 	%r1018, 0;
	st.local.u32 	[%rd1], %r1018;
	st.local.u32 	[%rd1+4], %r1018;
	st.local.u32 	[%rd1+8], %r1018;
	st.local.u32 	[%rd1+12], %r1018;
	st.local.u32 	[%rd1+16], %r1018;
	st.local.u32 	[%rd1+20], %r1018;
	st.local.u32 	[%rd1+24], %r1018;
	st.local.u32 	[%rd1+28], %r1018;
	st.local.u32 	[%rd1+32], %r1018;
	st.local.u32 	[%rd1+36], %r1018;
	st.local.u32 	[%rd1+40], %r1018;
	st.local.u32 	[%rd1+44], %r1018;
	st.local.u32 	[%rd1+48], %r1018;
	st.local.v4.u32 	[%rd2], {%r1018, %r1018, %r1018, %r1018};
	shr.s32 	%r1019, %r1016, 2;
	mul.wide.s32 	%rd83, %r1019, 4;
	add.s64 	%rd84, %rd1, %rd83;
	ld.local.u32 	%r1020, [%rd84];
	add.s32 	%r1021, %r1020, 1;
	st.local.u32 	[%rd84], %r1021;
	shl.b32 	%r1022, %r1016, 2;
	cvt.u64.u32 	%rd85, %r1022;
	and.b64  	%rd86, %rd85, 12;
	add.s64 	%rd87, %rd2, %rd86;
	ld.local.u32 	%r1023, [%rd87];
	add.s32 	%r1024, %r1023, 1;
	st.local.u32 	[%rd87], %r1024;
	shr.s32 	%r1025, %r1017, 2;
	mul.wide.s32 	%rd88, %r1025, 4;
	add.s64 	%rd89, %rd1, %rd88;
	ld.local.u32 	%r1026, [%rd89];
	add.s32 	%r1027, %r1026, 1;
	st.local.u32 	[%rd89], %r1027;
	shl.b32 	%r1028, %r1017, 2;
	cvt.u64.u32 	%rd90, %r1028;
	and.b64  	%rd91, %rd90, 12;
	add.s64 	%rd92, %rd2, %rd91;
	ld.local.u32 	%r1029, [%rd92];
	add.s32 	%r1030, %r1029, 1;
	st.local.u32 	[%rd92], %r1030;
	ld.local.u32 	%r1031, [%rd23];
	add.s32 	%r1032, %r1031, 1;
	st.local.u32 	[%rd23], %r1032;
	shl.b32 	%r1033, %r161, 2;
	cvt.u64.u32 	%rd93, %r1033;
	and.b64  	%rd94, %rd93, 12;
	add.s64 	%rd95, %rd2, %rd94;
	ld.local.u32 	%r1034, [%rd95];
	add.s32 	%r1035, %r1034, 1;
	st.local.u32 	[%rd95], %r1035;
	ld.local.u32 	%r1036, [%rd24];
	add.s32 	%r1037, %r1036, 1;
	st.local.u32 	[%rd24], %r1037;
	shl.b32 	%r1038, %r170, 2;
	cvt.u64.u32 	%rd96, %r1038;
	and.b64  	%rd97, %rd96, 12;
	add.s64 	%rd98, %rd2, %rd97;
	ld.local.u32 	%r1039, [%rd98];
	add.s32 	%r1040, %r1039, 1;
	st.local.u32 	[%rd98], %r1040;
	and.b32  	%r1041, %r179, -4;
	cvt.u64.u32 	%rd99, %r1041;
	add.s64 	%rd100, %rd1, %rd99;
	ld.local.u32 	%r1042, [%rd100];
	add.s32 	%r1043, %r1042, 1;
	st.local.u32 	[%rd100], %r1043;
	shl.b32 	%r1044, %r179, 2;
	cvt.u64.u32 	%rd101, %r1044;
	and.b64  	%rd102, %rd101, 12;
	add.s64 	%rd103, %rd2, %rd102;
	ld.local.u32 	%r1045, [%rd103];
	add.s32 	%r1046, %r1045, 1;
	st.local.u32 	[%rd103], %r1046;
	ld.local.v4.u32 	{%r1047, %r1048, %r1049, %r1050}, [%rd2];
	mov.b64 	%rd104, {%r1049, %r1050};
	max.s32 	%r1055, %r1047, %r1048;
	max.s32 	%r1056, %r1055, %r1049;
	setp.gt.s32 	%p96, %r1056, 4;
	{ .reg .b32 tmp; mov.b64 {tmp, %r181}, %rd104; }
	mov.pred 	%p2, -1;
	@%p96 bra 	$L__BB0_40;
	setp.gt.s32 	%p2, %r181, 4;
$L__BB0_40:
	ld.local.u32 	%r1061, [%rd1];
	setp.ne.s32 	%p97, %r1061, 0;
	ld.local.u32 	%r1062, [%rd1+4];
	setp.ne.s32 	%p98, %r1062, 0;
	ld.local.u32 	%r1063, [%rd1+8];
	setp.ne.s32 	%p99, %r1063, 0;
	and.pred  	%p100, %p98, %p99;
	and.pred  	%p101, %p100, %p97;
	ld.local.u32 	%r1064, [%rd1+12];
	setp.ne.s32 	%p102, %r1064, 0;
	ld.local.u32 	%r186, [%rd1+16];
	setp.ne.s32 	%p103, %r186, 0;
	and.pred  	%p105, %p102, %p103;
	and.pred  	%p106, %p105, %p101;
	selp.b32 	%r1065, 4, -1, %p106;
	ld.local.u32 	%r187, [%rd1+20];
	setp.ne.s32 	%p107, %r187, 0;
	and.pred  	%p109, %p105, %p107;
	and.pred  	%p110, %p109, %p100;
	selp.b32 	%r1066, 5, %r1065, %p110;
	ld.local.u32 	%r188, [%rd1+24];
	setp.ne.s32 	%p111, %r188, 0;
	and.pred  	%p113, %p109, %p111;
	and.pred  	%p114, %p113, %p99;
	selp.b32 	%r1067, 6, %r1066, %p114;
	ld.local.u32 	%r189, [%rd1+28];
	setp.ne.s32 	%p115, %r189, 0;
	and.pred  	%p117, %p113, %p115;
	selp.b32 	%r1068, 7, %r1067, %p117;
	and.pred  	%p118, %p103, %p107;
	and.pred  	%p119, %p118, %p111;
	and.pred  	%p120, %p119, %p115;
	ld.local.u32 	%r190, [%rd1+32];
	setp.ne.s32 	%p121, %r190, 0;
	and.pred  	%p123, %p120, %p121;
	selp.b32 	%r1069, 8, %r1068, %p123;
	and.pred  	%p125, %p107, %p111;
	and.pred  	%p126, %p125, %p115;
	and.pred  	%p127, %p126, %p121;
	ld.local.u32 	%r1070, [%rd1+36];
	setp.ne.s32 	%p128, %r1070, 0;
	and.pred  	%p129, %p127, %p128;
	selp.b32 	%r1071, 9, %r1069, %p129;
	and.pred  	%p131, %p111, %p115;
	and.pred  	%p132, %p131, %p121;
	and.pred  	%p133, %p132, %p128;
	ld.local.u32 	%r1072, [%rd1+40];
	setp.ne.s32 	%p134, %r1072, 0;
	and.pred  	%p135, %p133, %p134;
	selp.b32 	%r1073, 10, %r1071, %p135;
	and.pred  	%p137, %p115, %p121;
	and.pred  	%p138, %p137, %p128;
	and.pred  	%p139, %p138, %p134;
	ld.local.u32 	%r1074, [%rd1+44];
	setp.ne.s32 	%p140, %r1074, 0;
	and.pred  	%p141, %p139, %p140;
	selp.b32 	%r1075, 11, %r1073, %p141;
	and.pred  	%p143, %p121, %p128;
	and.pred  	%p144, %p143, %p134;
	and.pred  	%p145, %p144, %p140;
	ld.local.u32 	%r194, [%rd1+48];
	setp.ne.s32 	%p146, %r194, 0;
	and.pred  	%p147, %p145, %p146;
	selp.b32 	%r1076, 12, %r1075, %p147;
	min.s32 	%r1077, %r194, %r1061;
	min.s32 	%r1078, %r1077, %r1062;
	min.s32 	%r1079, %r1078, %r1063;
	min.s32 	%r1080, %r1079, %r1064;
	setp.gt.s32 	%p149, %r1080, 0;
	selp.b32 	%r195, 3, %r1076, %p149;
	or.pred  	%p150, %p149, %p147;
	or.pred  	%p151, %p150, %p141;
	or.pred  	%p152, %p151, %p135;
	or.pred  	%p153, %p152, %p129;
	or.pred  	%p154, %p153, %p123;
	or.pred  	%p155, %p154, %p117;
	or.pred  	%p156, %p155, %p114;
	or.pred  	%p157, %p156, %p110;
	or.pred  	%p3, %p157, %p106;
	mov.b32 	%r1830, 0;
	mov.b32 	%r1829, 1;
	mov.b32 	%r1827, -1;
	mov.b32 	%r1826, 12;
	setp.eq.s32 	%p158, %r194, 3;
	@%p158 bra 	$L__BB0_43;
	setp.eq.s32 	%p159, %r194, 4;
	mov.u32 	%r1828, %r1827;
	mov.u32 	%r1831, %r1830;
	@%p159 bra 	$L__BB0_44;
	setp.eq.s32 	%p160, %r194, 2;
	selp.b32 	%r1828, 12, -1, %p160;
	selp.u32 	%r1831, 1, 0, %p160;
	mov.b32 	%r1829, 0;
	mov.b32 	%r1826, -1;
	mov.u32 	%r1827, %r1826;
	mov.u32 	%r1830, %r1829;
	bra.uni 	$L__BB0_44;
$L__BB0_43:
	mov.b32 	%r1830, 1;
	mov.b32 	%r1829, 0;
	mov.b32 	%r1827, 12;
	mov.b32 	%r1826, -1;
	mov.u32 	%r1828, %r1826;
	mov.u32 	%r1831, %r1829;
$L__BB0_44:
	setp.eq.s32 	%p161, %r1074, 3;
	@%p161 bra 	$L__BB0_47;
	setp.eq.s32 	%p162, %r1074, 4;
	@%p162 bra 	$L__BB0_48;
	setp.eq.s32 	%p163, %r1074, 2;
	setp.eq.s32 	%p164, %r1828, -1;
	selp.b32 	%r1089, 11, %r1828, %p164;
	selp.b32 	%r1828, %r1089, %r1828, %p163;
	selp.u32 	%r1090, 1, 0, %p163;
	add.s32 	%r1831, %r1831, %r1090;
	bra.uni 	$L__BB0_49;
$L__BB0_47:
	add.s32 	%r1830, %r1830, 1;
	mov.b32 	%r1827, 11;
	bra.uni 	$L__BB0_49;
$L__BB0_48:
	add.s32 	%r1829, %r1829, 1;
	mov.b32 	%r1826, 11;
$L__BB0_49:
	setp.eq.s32 	%p165, %r1072, 3;
	@%p165 bra 	$L__BB0_52;
	setp.eq.s32 	%p166, %r1072, 4;
	@%p166 bra 	$L__BB0_53;
	setp.eq.s32 	%p167, %r1072, 2;
	setp.eq.s32 	%p168, %r1828, -1;
	selp.b32 	%r1094, 10, %r1828, %p168;
	selp.b32 	%r1828, %r1094, %r1828, %p167;
	selp.u32 	%r1095, 1, 0, %p167;
	add.s32 	%r1831, %r1831, %r1095;
	bra.uni 	$L__BB0_54;
$L__BB0_52:
	add.s32 	%r1830, %r1830, 1;
	mov.b32 	%r1827, 10;
	bra.uni 	$L__BB0_54;
$L__BB0_53:
	add.s32 	%r1829, %r1829, 1;
	mov.b32 	%r1826, 10;
$L__BB0_54:
	setp.eq.s32 	%p169, %r1070, 3;
	@%p169 bra 	$L__BB0_57;
	setp.eq.s32 	%p170, %r1070, 4;
	@%p170 bra 	$L__BB0_58;
	setp.eq.s32 	%p171, %r1070, 2;
	setp.eq.s32 	%p172, %r1828, -1;
	selp.b32 	%r1098, 9, %r1828, %p172;
	selp.b32 	%r1828, %r1098, %r1828, %p171;
	selp.u32 	%r1099, 1, 0, %p171;
	add.s32 	%r1831, %r1831, %r1099;
	bra.uni 	$L__BB0_59;
$L__BB0_57:
	add.s32 	%r1830, %r1830, 1;
	mov.b32 	%r1827, 9;
	bra.uni 	$L__BB0_59;
$L__BB0_58:
	add.s32 	%r1829, %r1829, 1;
	mov.b32 	%r1826, 9;
$L__BB0_59:
	setp.eq.s32 	%p173, %r190, 3;
	@%p173 bra 	$L__BB0_62;
	setp.eq.s32 	%p174, %r190, 4;
	@%p174 bra 	$L__BB0_63;
	setp.eq.s32 	%p175, %r190, 2;
	setp.eq.s32 	%p176, %r1828, -1;
	selp.b32 	%r1102, 8, %r1828, %p176;
	selp.b32 	%r1828, %r1102, %r1828, %p175;
	selp.u32 	%r1103, 1, 0, %p175;
	add.s32 	%r1831, %r1831, %r1103;
	bra.uni 	$L__BB0_64;
$L__BB0_62:
	add.s32 	%r1830, %r1830, 1;
	mov.b32 	%r1827, 8;
	bra.uni 	$L__BB0_64;
$L__BB0_63:
	add.s32 	%r1829, %r1829, 1;
	mov.b32 	%r1826, 8;
$L__BB0_64:
	setp.eq.s32 	%p177, %r189, 3;
	@%p177 bra 	$L__BB0_67;
	setp.eq.s32 	%p178, %r189, 4;
	@%p178 bra 	$L__BB0_68;
	setp.eq.s32 	%p179, %r189, 2;
	setp.eq.s32 	%p180, %r1828, -1;
	selp.b32 	%r1106, 7, %r1828, %p180;
	selp.b32 	%r1828, %r1106, %r1828, %p179;
	selp.u32 	%r1107, 1, 0, %p179;
	add.s32 	%r1831, %r1831, %r1107;
	bra.uni 	$L__BB0_69;
$L__BB0_67:
	add.s32 	%r1830, %r1830, 1;
	mov.b32 	%r1827, 7;
	bra.uni 	$L__BB0_69;
$L__BB0_68:
	add.s32 	%r1829, %r1829, 1;
	mov.b32 	%r1826, 7;
$L__BB0_69:
	setp.eq.s32 	%p181, %r188, 3;
	@%p181 bra 	$L__BB0_72;
	setp.eq.s32 	%p182, %r188, 4;
	@%p182 bra 	$L__BB0_73;
	setp.eq.s32 	%p183, %r188, 2;
	setp.eq.s32 	%p184, %r1828, -1;
	selp.b32 	%r1110, 6, %r1828, %p184;
	selp.b32 	%r1828, %r1110, %r1828, %p183;
	selp.u32 	%r1111, 1, 0, %p183;
	add.s32 	%r1831, %r1831, %r1111;
	bra.uni 	$L__BB0_74;
$L__BB0_72:
	add.s32 	%r1830, %r1830, 1;
	mov.b32 	%r1827, 6;
	bra.uni 	$L__BB0_74;
$L__BB0_73:
	add.s32 	%r1829, %r1829, 1;
	mov.b32 	%r1826, 6;
$L__BB0_74:
	setp.eq.s32 	%p185, %r187, 3;
	@%p185 bra 	$L__BB0_77;
	setp.eq.s32 	%p186, %r187, 4;
	@%p186 bra 	$L__BB0_78;
	setp.eq.s32 	%p187, %r187, 2;
	setp.eq.s32 	%p188, %r1828, -1;
	selp.b32 	%r1114, 5, %r1828, %p188;
	selp.b32 	%r1828, %r1114, %r1828, %p187;
	selp.u32 	%r1115, 1, 0, %p187;
	add.s32 	%r1831, %r1831, %r1115;
	bra.uni 	$L__BB0_79;
$L__BB0_77:
	add.s32 	%r1830, %r1830, 1;
	mov.b32 	%r1827, 5;
	bra.uni 	$L__BB0_79;
$L__BB0_78:
	add.s32 	%r1829, %r1829, 1;
	mov.b32 	%r1826, 5;
$L__BB0_79:
	setp.eq.s32 	%p189, %r186, 3;
	@%p189 bra 	$L__BB0_82;
	setp.eq.s32 	%p190, %r186, 4;
	@%p190 bra 	$L__BB0_83;
	setp.eq.s32 	%p191, %r186, 2;
	setp.eq.s32 	%p192, %r1828, -1;
	selp.b32 	%r1118, 4, %r1828, %p192;
	selp.b32 	%r1828, %r1118, %r1828, %p191;
	selp.u32 	%r1119, 1, 0, %p191;
	add.s32 	%r1831, %r1831, %r1119;
	bra.uni 	$L__BB0_84;
$L__BB0_82:
	add.s32 	%r1830, %r1830, 1;
	mov.b32 	%r1827, 4;
	bra.uni 	$L__BB0_84;
$L__BB0_83:
	add.s32 	%r1829, %r1829, 1;
	mov.b32 	%r1826, 4;
$L__BB0_84:
	setp.eq.s32 	%p193, %r1064, 3;
	@%p193 bra 	$L__BB0_87;
	setp.eq.s32 	%p194, %r1064, 4;
	@%p194 bra 	$L__BB0_88;
	setp.eq.s32 	%p195, %r1064, 2;
	setp.eq.s32 	%p196, %r1828, -1;
	selp.b32 	%r1122, 3, %r1828, %p196;
	selp.b32 	%r1828, %r1122, %r1828, %p195;
	selp.u32 	%r1123, 1, 0, %p195;
	add.s32 	%r1831, %r1831, %r1123;
	bra.uni 	$L__BB0_89;
$L__BB0_87:
	add.s32 	%r1830, %r1830, 1;
	mov.b32 	%r1827, 3;
	bra.uni 	$L__BB0_89;
$L__BB0_88:
	add.s32 	%r1829, %r1829, 1;
	mov.b32 	%r1826, 3;
$L__BB0_89:
	setp.eq.s32 	%p197, %r1063, 3;
	@%p197 bra 	$L__BB0_92;
	setp.eq.s32 	%p198, %r1063, 4;
	@%p198 bra 	$L__BB0_93;
	setp.eq.s32 	%p199, %r1063, 2;
	setp.eq.s32 	%p200, %r1828, -1;
	selp.b32 	%r1126, 2, %r1828, %p200;
	selp.b32 	%r1828, %r1126, %r1828, %p199;
	selp.u32 	%r1127, 1, 0, %p199;
	add.s32 	%r1831, %r1831, %r1127;
	bra.uni 	$L__BB0_94;
$L__BB0_92:
	add.s32 	%r1830, %r1830, 1;
	mov.b32 	%r1827, 2;
	bra.uni 	$L__BB0_94;
$L__BB0_93:
	add.s32 	%r1829, %r1829, 1;
	mov.b32 	%r1826, 2;
$L__BB0_94:
	setp.eq.s32 	%p201, %r1062, 3;
	@%p201 bra 	$L__BB0_97;
	setp.eq.s32 	%p202, %r1062, 4;
	@%p202 bra 	$L__BB0_98;
	setp.eq.s32 	%p203, %r1062, 2;
	setp.eq.s32 	%p204, %r1828, -1;
	selp.b32 	%r1130, 1, %r1828, %p204;
	selp.b32 	%r1828, %r1130, %r1828, %p203;
	selp.u32 	%r1131, 1, 0, %p203;
	add.s32 	%r1831, %r1831, %r1131;
	bra.uni 	$L__BB0_99;
$L__BB0_97:
	add.s32 	%r1830, %r1830, 1;
	mov.b32 	%r1827, 1;
	bra.uni 	$L__BB0_99;
$L__BB0_98:
	add.s32 	%r1829, %r1829, 1;
	mov.b32 	%r1826, 1;
$L__BB0_99:
	setp.eq.s32 	%p205, %r1061, 3;
	@%p205 bra 	$L__BB0_102;
	setp.eq.s32 	%p206, %r1061, 4;
	@%p206 bra 	$L__BB0_103;
	setp.eq.s32 	%p207, %r1061, 2;
	setp.eq.s32 	%p208, %r1828, -1;
	selp.b32 	%r1134, 0, %r1828, %p208;
	selp.b32 	%r1828, %r1134, %r1828, %p207;
	selp.u32 	%r1135, 1, 0, %p207;
	add.s32 	%r1831, %r1831, %r1135;
	bra.uni 	$L__BB0_104;
$L__BB0_102:
	add.s32 	%r1830, %r1830, 1;
	mov.b32 	%r1827, 0;
	bra.uni 	$L__BB0_104;
$L__BB0_103:
	add.s32 	%r1829, %r1829, 1;
	mov.b32 	%r1826, 0;
$L__BB0_104:
	and.pred  	%p209, %p2, %p3;
	not.pred 	%p210, %p209;
	@%p210 bra 	$L__BB0_107;
	setp.eq.s32 	%p287, %r195, 12;
	mov.b32 	%r1899, 8999999;
	@%p287 bra 	$L__BB0_155;
	mad.lo.s32 	%r1899, %r195, 1000, 8000000;
	bra.uni 	$L__BB0_155;
$L__BB0_107:
	setp.ne.s32 	%p211, %r1829, 1;
	@%p211 bra 	$L__BB0_109;
	mad.lo.s32 	%r1899, %r1826, 1000, 7000000;
	bra.uni 	$L__BB0_155;
$L__BB0_109:
	setp.ne.s32 	%p212, %r1830, 1;
	setp.eq.s32 	%p213, %r1831, 0;
	or.pred  	%p214, %p212, %p213;
	@%p214 bra 	$L__BB0_111;
	mad.lo.s32 	%r1170, %r1827, 1000, %r1828;
	add.s32 	%r1899, %r1170, 6000000;
	bra.uni 	$L__BB0_155;
$L__BB0_111:
	not.pred 	%p215, %p2;
	@%p215 bra 	$L__BB0_123;
	setp.gt.s32 	%p273, %r194, 0;
	mov.b32 	%r1899, 5012000;
	@%p273 bra 	$L__BB0_155;
	setp.gt.s32 	%p274, %r1074, 0;
	mov.b32 	%r1899, 5011000;
	@%p274 bra 	$L__BB0_155;
	setp.gt.s32 	%p275, %r1072, 0;
	mov.b32 	%r1899, 5010000;
	@%p275 bra 	$L__BB0_155;
	setp.gt.s32 	%p276, %r1070, 0;
	mov.b32 	%r1899, 5009000;
	@%p276 bra 	$L__BB0_155;
	setp.gt.s32 	%p277, %r190, 0;
	mov.b32 	%r1899, 5008000;
	@%p277 bra 	$L__BB0_155;
	setp.gt.s32 	%p278, %r189, 0;
	mov.b32 	%r1899, 5007000;
	@%p278 bra 	$L__BB0_155;
	setp.gt.s32 	%p279, %r188, 0;
	mov.b32 	%r1899, 5006000;
	@%p279 bra 	$L__BB0_155;
	setp.gt.s32 	%p280, %r187, 0;
	mov.b32 	%r1899, 5005000;
	@%p280 bra 	$L__BB0_155;
	setp.gt.s32 	%p281, %r186, 0;
	mov.b32 	%r1899, 5004000;
	@%p281 bra 	$L__BB0_155;
	setp.gt.s32 	%p282, %r1064, 0;
	setp.gt.s32 	%p283, %r1063, 0;
	or.pred  	%p284, %p282, %p283;
	selp.b32 	%r1899, 5003000, 5002000, %p282;
	@%p284 bra 	$L__BB0_155;
	setp.gt.s32 	%p285, %r1062, 0;
	setp.gt.s32 	%p286, %r1061, 0;
	selp.b32 	%r1169, 5000000, 4999000, %p286;
	selp.b32 	%r1899, 5001000, %r1169, %p285;
	bra.uni 	$L__BB0_155;
$L__BB0_123:
	not.pred 	%p216, %p3;
	@%p216 bra 	$L__BB0_125;
	mad.lo.s32 	%r1899, %r195, 1000, 4000000;
	bra.uni 	$L__BB0_155;
$L__BB0_125:
	@%p212 bra 	$L__BB0_127;
	mad.lo.s32 	%r1899, %r1827, 1000, 3000000;
	bra.uni 	$L__BB0_155;
$L__BB0_127:
	setp.lt.u32 	%p218, %r1831, 2;
	@%p218 bra 	$L__BB0_142;
	setp.eq.s32 	%p234, %r194, 2;
	setp.ne.s32 	%p235, %r1828, 12;
	and.pred  	%p236, %p234, %p235;
	mov.b32 	%r1898, 12;
	@%p236 bra 	$L__BB0_141;
	setp.eq.s32 	%p237, %r1074, 2;
	setp.ne.s32 	%p238, %r1828, 11;
	and.pred  	%p239, %p237, %p238;
	mov.b32 	%r1898, 11;
	@%p239 bra 	$L__BB0_141;
	setp.eq.s32 	%p240, %r1072, 2;
	setp.ne.s32 	%p241, %r1828, 10;
	and.pred  	%p242, %p240, %p241;
	mov.b32 	%r1898, 10;
	@%p242 bra 	$L__BB0_141;
	setp.eq.s32 	%p243, %r1070, 2;
	setp.ne.s32 	%p244, %r1828, 9;
	and.pred  	%p245, %p243, %p244;
	mov.b32 	%r1898, 9;
	@%p245 bra 	$L__BB0_141;
	setp.eq.s32 	%p246, %r190, 2;
	setp.ne.s32 	%p247, %r1828, 8;
	and.pred  	%p248, %p246, %p247;
	mov.b32 	%r1898, 8;
	@%p248 bra 	$L__BB0_141;
	setp.eq.s32 	%p249, %r189, 2;
	setp.ne.s32 	%p250, %r1828, 7;
	and.pred  	%p251, %p249, %p250;
	mov.b32 	%r1898, 7;
	@%p251 bra 	$L__BB0_141;
	setp.eq.s32 	%p252, %r188, 2;
	setp.ne.s32 	%p253, %r1828, 6;
	and.pred  	%p254, %p252, %p253;
	mov.b32 	%r1898, 6;
	@%p254 bra 	$L__BB0_141;
	setp.eq.s32 	%p255, %r187, 2;
	setp.ne.s32 	%p256, %r1828, 5;
	and.pred  	%p257, %p255, %p256;
	mov.b32 	%r1898, 5;
	@%p257 bra 	$L__BB0_141;
	setp.eq.s32 	%p258, %r186, 2;
	setp.ne.s32 	%p259, %r1828, 4;
	and.pred  	%p260, %p258, %p259;
	mov.b32 	%r1898, 4;
	@%p260 bra 	$L__BB0_141;
	setp.eq.s32 	%p261, %r1064, 2;
	setp.ne.s32 	%p262, %r1828, 3;
	and.pred  	%p263, %p261, %p262;
	mov.b32 	%r1898, 3;
	@%p263 bra 	$L__BB0_141;
	setp.eq.s32 	%p264, %r1063, 2;
	setp.ne.s32 	%p265, %r1828, 2;
	and.pred  	%p266, %p264, %p265;
	mov.b32 	%r1898, 2;
	@%p266 bra 	$L__BB0_141;
	setp.eq.s32 	%p267, %r1062, 2;
	setp.ne.s32 	%p268, %r1828, 1;
	and.pred  	%p269, %p267, %p268;
	mov.b32 	%r1898, 1;
	@%p269 bra 	$L__BB0_141;
	setp.ne.s32 	%p270, %r1061, 2;
	setp.eq.s32 	%p271, %r1828, 0;
	or.pred  	%p272, %p270, %p271;
	selp.s32 	%r1898, -1, 0, %p272;
$L__BB0_141:
	mad.lo.s32 	%r1159, %r1828, 1000, %r1898;
	add.s32 	%r1899, %r1159, 2000000;
	bra.uni 	$L__BB0_155;
$L__BB0_142:
	setp.ne.s32 	%p219, %r1831, 1;
	@%p219 bra 	$L__BB0_144;
	mad.lo.s32 	%r1899, %r1828, 1000, 1000000;
	bra.uni 	$L__BB0_155;
$L__BB0_144:
	setp.gt.s32 	%p220, %r194, 0;
	mov.b32 	%r1899, 12000;
	@%p220 bra 	$L__BB0_155;
	setp.gt.s32 	%p221, %r1074, 0;
	mov.b32 	%r1899, 11000;
	@%p221 bra 	$L__BB0_155;
	setp.gt.s32 	%p222, %r1072, 0;
	mov.b32 	%r1899, 10000;
	@%p222 bra 	$L__BB0_155;
	setp.gt.s32 	%p223, %r1070, 0;
	mov.b32 	%r1899, 9000;
	@%p223 bra 	$L__BB0_155;
	setp.gt.s32 	%p224, %r190, 0;
	mov.b32 	%r1899, 8000;
	@%p224 bra 	$L__BB0_155;
	setp.gt.s32 	%p225, %r189, 0;
	mov.b32 	%r1899, 7000;
	@%p225 bra 	$L__BB0_155;
	setp.gt.s32 	%p226, %r188, 0;
	mov.b32 	%r1899, 6000;
	@%p226 bra 	$L__BB0_155;
	setp.gt.s32 	%p227, %r187, 0;
	mov.b32 	%r1899, 5000;
	@%p227 bra 	$L__BB0_155;
	setp.gt.s32 	%p228, %r186, 0;
	mov.b32 	%r1899, 4000;
	@%p228 bra 	$L__BB0_155;
	setp.gt.s32 	%p229, %r1064, 0;
	setp.gt.s32 	%p230, %r1063, 0;
	or.pred  	%p231, %p229, %p230;
	selp.b32 	%r1899, 3000, 2000, %p229;
	@%p231 bra 	$L__BB0_155;
	setp.gt.s32 	%p232, %r1062, 0;
	setp.gt.s32 	%p233, %r1061, 0;
	selp.b32 	%r1146, 0, -1000, %p233;
	selp.b32 	%r1899, 1000, %r1146, %p232;
$L__BB0_155:
	cvt.rn.f32.s32 	%f111, %r1899;
	div.rn.f32 	%f112, %f111, 0f4A989680;
	min.f32 	%f113, %f112, 0f3F800000;
	max.f32 	%f114, %f113, 0f00000000;
	st.local.f32 	[%rd203], %f114;
$L__BB0_156:
	add.s32 	%r1819, %r1819, 1;
	add.s64 	%rd203, %rd203, 4;
	add.s64 	%rd202, %rd202, 8;
	add.s64 	%rd201, %rd201, 1;
	setp.eq.s32 	%p288, %r1819, 6;
	@%p288 bra 	$L__BB0_159;
	bra.uni 	$L__BB0_37;
$L__BB0_157:
	mov.u32 	%r343, %r2061;
	mov.u32 	%r2061, %r2060;
	mov.u32 	%r2060, %r2059;
	mov.u32 	%r2059, %r2058;
	shr.u32 	%r971, %r2062, 2;
	xor.b32  	%r972, %r971, %r2062;
	shl.b32 	%r973, %r2059, 4;
	shl.b32 	%r974, %r972, 1;
	xor.b32  	%r975, %r974, %r973;
	xor.b32  	%r976, %r975, %r972;
	xor.b32  	%r2058, %r976, %r2059;
	add.s32 	%r2057, %r2057, 362437;
	add.s32 	%r977, %r2058, %r2057;
	mul.hi.u32 	%r978, %r977, 1321528399;
	shr.u32 	%r979, %r978, 4;
	mul.lo.s32 	%r980, %r979, 52;
	sub.s32 	%r347, %r977, %r980;
	cvt.u64.u32 	%rd77, %r347;
	add.s64 	%rd31, %rd3, %rd77;
	ld.local.u8 	%rs46, [%rd31];
	setp.ne.s16 	%p90, %rs46, 0;
	mov.u32 	%r2062, %r343;
	@%p90 bra 	$L__BB0_157;
	st.global.v2.u32 	[%rd6+8], {%r2061, %r2060};
	st.global.v2.u32 	[%rd6+16], {%r2059, %r2058};
	st.global.v2.u32 	[%rd6], {%r2057, %r343};
	st.local.u32 	[%rd5+60], %r347;
	mov.b16 	%rs47, 1;
	st.local.u8 	[%rd31], %rs47;
	mov.b32 	%r981, 4;
	st.local.u32 	[%rd5+68], %r981;
	mov.u32 	%r1912, %r2057;
	mov.u32 	%r1913, %r2058;
	mov.u32 	%r1914, %r2059;
	mov.u32 	%r1915, %r2060;
	mov.u32 	%r1916, %r2061;
	mov.u32 	%r2062, %r343;
$L__BB0_159:
	ld.local.u32 	%r1172, [%rd5+100];
	bfe.u32 	%r1173, %r1172, 0, 8;
	cvt.u16.u32 	%rs89, %r1173;
	and.b16  	%rs55, %rs89, 255;
	bfe.u32 	%r1174, %r1172, 8, 8;
	cvt.u16.u32 	%rs88, %r1174;
	and.b16  	%rs56, %rs88, 255;
	bfe.u32 	%r1175, %r1172, 16, 8;
	cvt.u16.u32 	%rs87, %r1175;
	and.b16  	%rs57, %rs87, 255;
	bfe.u32 	%r1176, %r1172, 24, 8;
	cvt.u16.u32 	%rs86, %r1176;
	and.b16  	%rs58, %rs86, 255;
	setp.ne.s16 	%p289, %rs55, 0;
	selp.u32 	%r1177, 1, 0, %p289;
	setp.ne.s16 	%p290, %rs56, 0;
	selp.u32 	%r1178, 1, 0, %p290;
	add.s32 	%r1179, %r1177, %r1178;
	setp.ne.s16 	%p291, %rs57, 0;
	selp.u32 	%r1180, 1, 0, %p291;
	add.s32 	%r1181, %r1179, %r1180;
	setp.ne.s16 	%p292, %rs58, 0;
	selp.u32 	%r1182, 1, 0, %p292;
	add.s32 	%r1183, %r1181, %r1182;
	ld.local.v2.u8 	{%rs85, %rs84}, [%rd5+104];
	setp.ne.s16 	%p293, %rs85, 0;
	selp.u32 	%r1184, 1, 0, %p293;
	add.s32 	%r1185, %r1183, %r1184;
	setp.ne.s16 	%p294, %rs84, 0;
	selp.u32 	%r1186, 1, 0, %p294;
	add.s32 	%r1982, %r1185, %r1186;
	setp.lt.u32 	%p295, %r1982, 2;
	@%p295 bra 	$L__BB0_245;
	cvt.rn.f32.u32 	%f115, %r1800;
	mul.f32 	%f116, %f115, 0f3DCCCCCD;
	mov.f32 	%f117, 0f3F800000;
	sub.f32 	%f118, %f117, %f116;
	mul.f32 	%f1, %f118, 0f3DCCCCCD;
	ld.local.u32 	%r1187, [%rd5+308];
	add.s32 	%r1188, %r1187, 1;
	mul.hi.s32 	%r1189, %r1188, 715827883;
	shr.u32 	%r1190, %r1189, 31;
	add.s32 	%r1191, %r1189, %r1190;
	mul.lo.s32 	%r1192, %r1191, 6;
	sub.s32 	%r364, %r1188, %r1192;
	add.s32 	%r1193, %r364, 100;
	cvt.u64.u32 	%rd105, %r1193;
	add.s64 	%rd33, %rd5, %rd105;
	ld.local.u8 	%rs59, [%rd33];
	setp.eq.s16 	%p296, %rs59, 0;
	mov.u32 	%r2057, %r1912;
	mov.u32 	%r2058, %r1913;
	mov.u32 	%r2059, %r1914;
	mov.u32 	%r2060, %r1915;
	mov.u32 	%r2061, %r1916;
	@%p296 bra 	$L__BB0_173;
	mul.wide.s32 	%rd106, %r364, 4;
	add.s64 	%rd107, %rd4, %rd106;
	ld.local.f32 	%f119, [%rd107];
	ld.local.f32 	%f2, [%rd5+72];
	div.rn.f32 	%f120, %f2, 0f42C80000;
	min.f32 	%f121, %f120, 0f3E99999A;
	max.f32 	%f122, %f121, 0f00000000;
	shr.u32 	%r1194, %r2062, 2;
	xor.b32  	%r1195, %r1194, %r2062;
	st.global.v2.u32 	[%rd6+8], {%r1915, %r1914};
	shl.b32 	%r1196, %r1913, 4;
	shl.b32 	%r1197, %r1195, 1;
	xor.b32  	%r1198, %r1197, %r1196;
	xor.b32  	%r1199, %r1198, %r1195;
	xor.b32  	%r365, %r1199, %r1913;
	st.global.v2.u32 	[%rd6+16], {%r1913, %r365};
	add.s32 	%r2057, %r1912, 362437;
	st.global.v2.u32 	[%rd6], {%r2057, %r1916};
	add.s32 	%r1200, %r365, %r2057;
	cvt.rn.f32.u32 	%f123, %r1200;
	fma.rn.f32 	%f124, %f123, 0f2F800000, 0f2F000000;
	mul.f32 	%f125, %f124, 0f3E99999A;
	fma.rn.f32 	%f126, %f119, 0f3ECCCCCD, 0f00000000;
	fma.rn.f32 	%f127, %f122, 0f3E4CCCCD, %f126;
	add.f32 	%f128, %f1, %f127;
	fma.rn.f32 	%f3, %f125, 0f3DCCCCCD, %f128;
	setp.geu.f32 	%p297, %f3, 0f3E4CCCCD;
	@%p297 bra 	$L__BB0_163;
	mov.b16 	%rs60, 0;
	st.local.u8 	[%rd33], %rs60;
	add.s32 	%r1982, %r1982, -1;
	ld.local.u32 	%r2051, [%rd5+300];
	mov.b32 	%r1930, 0;
	mov.u32 	%r2058, %r365;
	mov.u32 	%r2059, %r1913;
	mov.u32 	%r2060, %r1914;
	mov.u32 	%r2061, %r1915;
	mov.u32 	%r2062, %r1916;
	bra.uni 	$L__BB0_171;
$L__BB0_163:
	setp.lt.f32 	%p298, %f3, 0f3ECCCCCD;
	mov.b32 	%r1930, 1;
	mov.u32 	%r2058, %r365;
	mov.u32 	%r2059, %r1913;
	mov.u32 	%r2060, %r1914;
	mov.u32 	%r2061, %r1915;
	mov.u32 	%r2062, %r1916;
	@%p298 bra 	$L__BB0_171;
	setp.geu.f32 	%p299, %f3, 0f3F19999A;
	@%p299 bra 	$L__BB0_166;
	add.f32 	%f139, %f2, 0f40000000;
	st.local.f32 	[%rd5+72], %f139;
	mov.b32 	%r1930, 2;
	mov.u32 	%r2058, %r365;
	mov.u32 	%r2059, %r1913;
	mov.u32 	%r2060, %r1914;
	mov.u32 	%r2061, %r1915;
	mov.u32 	%r2062, %r1916;
	bra.uni 	$L__BB0_171;
$L__BB0_166:
	setp.geu.f32 	%p300, %f3, 0f3F4CCCCD;
	@%p300 bra 	$L__BB0_168;
	shr.u32 	%r1213, %r1916, 2;
	xor.b32  	%r1214, %r1213, %r1916;
	st.global.v2.u32 	[%rd6+8], {%r1914, %r1913};
	shl.b32 	%r1215, %r365, 4;
	shl.b32 	%r1216, %r1214, 1;
	xor.b32  	%r1217, %r1216, %r1215;
	xor.b32  	%r1218, %r1217, %r1214;
	xor.b32  	%r2058, %r1218, %r365;
	st.global.v2.u32 	[%rd6+16], {%r365, %r2058};
	add.s32 	%r2057, %r1912, 724874;
	st.global.v2.u32 	[%rd6], {%r2057, %r1915};
	add.s32 	%r1219, %r2058, %r2057;
	cvt.rn.f32.u32 	%f135, %r1219;
	fma.rn.f32 	%f136, %f135, 0f2F800000, 0f2F000000;
	fma.rn.f32 	%f137, %f136, 0f40E00000, 0f40400000;
	add.f32 	%f138, %f2, %f137;
	st.local.f32 	[%rd5+72], %f138;
	mov.b32 	%r1930, 3;
	mov.u32 	%r2059, %r365;
	mov.u32 	%r2060, %r1913;
	mov.u32 	%r2061, %r1914;
	mov.u32 	%r2062, %r1915;
	bra.uni 	$L__BB0_171;
$L__BB0_168:
	setp.geu.f32 	%p301, %f3, 0f3F733333;
	@%p301 bra 	$L__BB0_170;
	shr.u32 	%r1205, %r1916, 2;
	xor.b32  	%r1206, %r1205, %r1916;
	st.global.v2.u32 	[%rd6+8], {%r1914, %r1913};
	shl.b32 	%r1207, %r365, 4;
	shl.b32 	%r1208, %r1206, 1;
	xor.b32  	%r1209, %r1208, %r1207;
	xor.b32  	%r1210, %r1209, %r1206;
	xor.b32  	%r2058, %r1210, %r365;
	st.global.v2.u32 	[%rd6+16], {%r365, %r2058};
	add.s32 	%r2057, %r1912, 724874;
	st.global.v2.u32 	[%rd6], {%r2057, %r1915};
	add.s32 	%r1211, %r2058, %r2057;
	cvt.rn.f32.u32 	%f131, %r1211;
	fma.rn.f32 	%f132, %f131, 0f2F800000, 0f2F000000;
	fma.rn.f32 	%f133, %f132, 0f41200000, 0f40A00000;
	add.f32 	%f134, %f2, %f133;
	st.local.f32 	[%rd5+72], %f134;
	mov.b32 	%r1930, 4;
	mov.u32 	%r2059, %r365;
	mov.u32 	%r2060, %r1913;
	mov.u32 	%r2061, %r1914;
	mov.u32 	%r2062, %r1915;
	bra.uni 	$L__BB0_171;
$L__BB0_170:
	add.s64 	%rd109, %rd5, %rd106;
	ld.local.f32 	%f129, [%rd109+76];
	add.f32 	%f130, %f129, %f2;
	st.local.f32 	[%rd5+72], %f130;
	mov.b32 	%r1203, 0;
	st.local.u32 	[%rd109+76], %r1203;
	mov.b32 	%r1930, 5;
	mov.u32 	%r2058, %r365;
	mov.u32 	%r2059, %r1913;
	mov.u32 	%r2060, %r1914;
	mov.u32 	%r2061, %r1915;
	mov.u32 	%r2062, %r1916;
$L__BB0_171:
	setp.gt.s32 	%p302, %r2051, 47;
	@%p302 bra 	$L__BB0_173;
	mul.wide.s32 	%rd110, %r2051, 4;
	add.s64 	%rd111, %rd5, %rd110;
	st.local.u32 	[%rd111+108], %r1930;
	ld.local.u32 	%r1222, [%rd5+300];
	add.s32 	%r2051, %r1222, 1;
	st.local.u32 	[%rd5+300], %r2051;
$L__BB0_173:
	setp.lt.u32 	%p303, %r1982, 2;
	@%p303 bra 	$L__BB0_243;
	ld.local.u32 	%r1223, [%rd5+308];
	add.s32 	%r1224, %r1223, 2;
	mul.hi.s32 	%r1225, %r1224, 715827883;
	shr.u32 	%r1226, %r1225, 31;
	add.s32 	%r1227, %r1225, %r1226;
	mul.lo.s32 	%r1228, %r1227, 6;
	sub.s32 	%r401, %r1224, %r1228;
	add.s32 	%r1229, %r401, 100;
	cvt.u64.u32 	%rd112, %r1229;
	add.s64 	%rd34, %rd5, %rd112;
	ld.local.u8 	%rs61, [%rd34];
	setp.eq.s16 	%p304, %rs61, 0;
	mov.u32 	%r1950, %r2057;
	mov.u32 	%r1951, %r2058;
	mov.u32 	%r1952, %r2059;
	mov.u32 	%r1953, %r2060;
	mov.u32 	%r1954, %r2061;
	@%p304 bra 	$L__BB0_187;
	mul.wide.s32 	%rd113, %r401, 4;
	add.s64 	%rd114, %rd4, %rd113;
	ld.local.f32 	%f140, [%rd114];
	ld.local.f32 	%f4, [%rd5+72];
	div.rn.f32 	%f141, %f4, 0f42C80000;
	min.f32 	%f142, %f141, 0f3E99999A;
	max.f32 	%f143, %f142, 0f00000000;
	shr.u32 	%r1230, %r2062, 2;
	xor.b32  	%r1231, %r1230, %r2062;
	st.global.v2.u32 	[%rd6+8], {%r2060, %r2059};
	shl.b32 	%r1232, %r2058, 4;
	shl.b32 	%r1233, %r1231, 1;
	xor.b32  	%r1234, %r1233, %r1232;
	xor.b32  	%r1235, %r1234, %r1231;
	xor.b32  	%r402, %r1235, %r2058;
	st.global.v2.u32 	[%rd6+16], {%r2058, %r402};
	add.s32 	%r1950, %r2057, 362437;
	st.global.v2.u32 	[%rd6], {%r1950, %r2061};
	add.s32 	%r1236, %r402, %r1950;
	cvt.rn.f32.u32 	%f144, %r1236;
	fma.rn.f32 	%f145, %f144, 0f2F800000, 0f2F000000;
	mul.f32 	%f146, %f145, 0f3E99999A;
	fma.rn.f32 	%f147, %f140, 0f3ECCCCCD, 0f3D088889;
	fma.rn.f32 	%f148, %f143, 0f3E4CCCCD, %f147;
	add.f32 	%f149, %f1, %f148;
	fma.rn.f32 	%f5, %f146, 0f3DCCCCCD, %f149;
	setp.lt.f32 	%p305, %f5, 0f3E4CCCCD;
	@%p305 bra 	$L__BB0_184;
	setp.lt.f32 	%p306, %f5, 0f3ECCCCCD;
	mov.b32 	%r1956, 1;
	mov.u32 	%r1951, %r402;
	mov.u32 	%r1952, %r2058;
	mov.u32 	%r1953, %r2059;
	mov.u32 	%r1954, %r2060;
	mov.u32 	%r2062, %r2061;
	@%p306 bra 	$L__BB0_185;
	setp.lt.f32 	%p307, %f5, 0f3F19999A;
	@%p307 bra 	$L__BB0_183;
	setp.lt.f32 	%p308, %f5, 0f3F4CCCCD;
	@%p308 bra 	$L__BB0_182;
	setp.lt.f32 	%p309, %f5, 0f3F733333;
	@%p309 bra 	$L__BB0_181;
	add.s64 	%rd116, %rd5, %rd113;
	ld.local.f32 	%f150, [%rd116+76];
	add.f32 	%f151, %f150, %f4;
	st.local.f32 	[%rd5+72], %f151;
	mov.b32 	%r1239, 0;
	st.local.u32 	[%rd116+76], %r1239;
	mov.b32 	%r1956, 5;
	mov.u32 	%r1951, %r402;
	mov.u32 	%r1952, %r2058;
	mov.u32 	%r1953, %r2059;
	mov.u32 	%r1954, %r2060;
	mov.u32 	%r2062, %r2061;
	bra.uni 	$L__BB0_185;
$L__BB0_181:
	shr.u32 	%r1241, %r2061, 2;
	xor.b32  	%r1242, %r1241, %r2061;
	st.global.v2.u32 	[%rd6+8], {%r2059, %r2058};
	shl.b32 	%r1243, %r402, 4;
	shl.b32 	%r1244, %r1242, 1;
	xor.b32  	%r1245, %r1244, %r1243;
	xor.b32  	%r1246, %r1245, %r1242;
	xor.b32  	%r1951, %r1246, %r402;
	st.global.v2.u32 	[%rd6+16], {%r402, %r1951};
	add.s32 	%r1950, %r2057, 724874;
	st.global.v2.u32 	[%rd6], {%r1950, %r2060};
	add.s32 	%r1247, %r1951, %r1950;
	cvt.rn.f32.u32 	%f152, %r1247;
	fma.rn.f32 	%f153, %f152, 0f2F800000, 0f2F000000;
	fma.rn.f32 	%f154, %f153, 0f41200000, 0f40A00000;
	add.f32 	%f155, %f4, %f154;
	st.local.f32 	[%rd5+72], %f155;
	mov.b32 	%r1956, 4;
	mov.u32 	%r1952, %r402;
	mov.u32 	%r1953, %r2058;
	mov.u32 	%r1954, %r2059;
	mov.u32 	%r2062, %r2060;
	bra.uni 	$L__BB0_185;
$L__BB0_182:
	shr.u32 	%r1249, %r2061, 2;
	xor.b32  	%r1250, %r1249, %r2061;
	st.global.v2.u32 	[%rd6+8], {%r2059, %r2058};
	shl.b32 	%r1251, %r402, 4;
	shl.b32 	%r1252, %r1250, 1;
	xor.b32  	%r1253, %r1252, %r1251;
	xor.b32  	%r1254, %r1253, %r1250;
	xor.b32  	%r1951, %r1254, %r402;
	st.global.v2.u32 	[%rd6+16], {%r402, %r1951};
	add.s32 	%r1950, %r2057, 724874;
	st.global.v2.u32 	[%rd6], {%r1950, %r2060};
	add.s32 	%r1255, %r1951, %r1950;
	cvt.rn.f32.u32 	%f156, %r1255;
	fma.rn.f32 	%f157, %f156, 0f2F800000, 0f2F000000;
	fma.rn.f32 	%f158, %f157, 0f40E00000, 0f40400000;
	add.f32 	%f159, %f4, %f158;
	st.local.f32 	[%rd5+72], %f159;
	mov.b32 	%r1956, 3;
	mov.u32 	%r1952, %r402;
	mov.u32 	%r1953, %r2058;
	mov.u32 	%r1954, %r2059;
	mov.u32 	%r2062, %r2060;
	bra.uni 	$L__BB0_185;
$L__BB0_183:
	add.f32 	%f160, %f4, 0f40000000;
	st.local.f32 	[%rd5+72], %f160;
	mov.b32 	%r1956, 2;
	mov.u32 	%r1951, %r402;
	mov.u32 	%r1952, %r2058;
	mov.u32 	%r1953, %r2059;
	mov.u32 	%r1954, %r2060;
	mov.u32 	%r2062, %r2061;
	bra.uni 	$L__BB0_185;
$L__BB0_184:
	mov.b16 	%rs62, 0;
	st.local.u8 	[%rd34], %rs62;
	add.s32 	%r1982, %r1982, -1;
	ld.local.u32 	%r2051, [%rd5+300];
	mov.b32 	%r1956, 0;
	mov.u32 	%r1951, %r402;
	mov.u32 	%r1952, %r2058;
	mov.u32 	%r1953, %r2059;
	mov.u32 	%r1954, %r2060;
	mov.u32 	%r2062, %r2061;
$L__BB0_185:
	setp.gt.s32 	%p310, %r2051, 47;
	@%p310 bra 	$L__BB0_187;
	mul.wide.s32 	%rd117, %r2051, 4;
	add.s64 	%rd118, %rd5, %rd117;
	st.local.u32 	[%rd118+108], %r1956;
	ld.local.u32 	%r1258, [%rd5+300];
	add.s32 	%r2051, %r1258, 1;
	st.local.u32 	[%rd5+300], %r2051;
$L__BB0_187:
	setp.lt.u32 	%p311, %r1982, 2;
	mov.u32 	%r2057, %r1950;
	mov.u32 	%r2058, %r1951;
	mov.u32 	%r2059, %r1952;
	mov.u32 	%r2060, %r1953;
	mov.u32 	%r2061, %r1954;
	@%p311 bra 	$L__BB0_243;
	ld.local.u32 	%r1259, [%rd5+308];
	add.s32 	%r1260, %r1259, 3;
	mul.hi.s32 	%r1261, %r1260, 715827883;
	shr.u32 	%r1262, %r1261, 31;
	add.s32 	%r1263, %r1261, %r1262;
	mul.lo.s32 	%r1264, %r1263, 6;
	sub.s32 	%r437, %r1260, %r1264;
	add.s32 	%r1265, %r437, 100;
	cvt.u64.u32 	%rd119, %r1265;
	add.s64 	%rd35, %rd5, %rd119;
	ld.local.u8 	%rs63, [%rd35];
	setp.eq.s16 	%p312, %rs63, 0;
	mov.u32 	%r2057, %r1950;
	mov.u32 	%r2058, %r1951;
	mov.u32 	%r2059, %r1952;
	mov.u32 	%r2060, %r1953;
	mov.u32 	%r2061, %r1954;
	@%p312 bra 	$L__BB0_201;
	mul.wide.s32 	%rd120, %r437, 4;
	add.s64 	%rd121, %rd4, %rd120;
	ld.local.f32 	%f161, [%rd121];
	ld.local.f32 	%f6, [%rd5+72];
	div.rn.f32 	%f162, %f6, 0f42C80000;
	min.f32 	%f163, %f162, 0f3E99999A;
	max.f32 	%f164, %f163, 0f00000000;
	shr.u32 	%r1266, %r2062, 2;
	xor.b32  	%r1267, %r1266, %r2062;
	st.global.v2.u32 	[%rd6+8], {%r1953, %r1952};
	shl.b32 	%r1268, %r1951, 4;
	shl.b32 	%r1269, %r1267, 1;
	xor.b32  	%r1270, %r1269, %r1268;
	xor.b32  	%r1271, %r1270, %r1267;
	xor.b32  	%r438, %r1271, %r1951;
	st.global.v2.u32 	[%rd6+16], {%r1951, %r438};
	add.s32 	%r2057, %r1950, 362437;
	st.global.v2.u32 	[%rd6], {%r2057, %r1954};
	add.s32 	%r1272, %r438, %r2057;
	cvt.rn.f32.u32 	%f165, %r1272;
	fma.rn.f32 	%f166, %f165, 0f2F800000, 0f2F000000;
	mul.f32 	%f167, %f166, 0f3E99999A;
	fma.rn.f32 	%f168, %f161, 0f3ECCCCCD, 0f3D888889;
	fma.rn.f32 	%f169, %f164, 0f3E4CCCCD, %f168;
	add.f32 	%f170, %f1, %f169;
	fma.rn.f32 	%f7, %f167, 0f3DCCCCCD, %f170;
	setp.lt.f32 	%p313, %f7, 0f3E4CCCCD;
	@%p313 bra 	$L__BB0_198;
	setp.lt.f32 	%p314, %f7, 0f3ECCCCCD;
	mov.b32 	%r1981, 1;
	mov.u32 	%r2058, %r438;
	mov.u32 	%r2059, %r1951;
	mov.u32 	%r2060, %r1952;
	mov.u32 	%r2061, %r1953;
	mov.u32 	%r2062, %r1954;
	@%p314 bra 	$L__BB0_199;
	setp.lt.f32 	%p315, %f7, 0f3F19999A;
	@%p315 bra 	$L__BB0_197;
	setp.lt.f32 	%p316, %f7, 0f3F4CCCCD;
	@%p316 bra 	$L__BB0_196;
	setp.lt.f32 	%p317, %f7, 0f3F733333;
	@%p317 bra 	$L__BB0_195;
	add.s64 	%rd123, %rd5, %rd120;
	ld.local.f32 	%f171, [%rd123+76];
	add.f32 	%f172, %f171, %f6;
	st.local.f32 	[%rd5+72], %f172;
	mov.b32 	%r1275, 0;
	st.local.u32 	[%rd123+76], %r1275;
	mov.b32 	%r1981, 5;
	mov.u32 	%r2058, %r438;
	mov.u32 	%r2059, %r1951;
	mov.u32 	%r2060, %r1952;
	mov.u32 	%r2061, %r1953;
	mov.u32 	%r2062, %r1954;
	bra.uni 	$L__BB0_199;
$L__BB0_195:
	shr.u32 	%r1277, %r1954, 2;
	xor.b32  	%r1278, %r1277, %r1954;
	st.global.v2.u32 	[%rd6+8], {%r1952, %r1951};
	shl.b32 	%r1279, %r438, 4;
	shl.b32 	%r1280, %r1278, 1;
	xor.b32  	%r1281, %r1280, %r1279;
	xor.b32  	%r1282, %r1281, %r1278;
	xor.b32  	%r2058, %r1282, %r438;
	st.global.v2.u32 	[%rd6+16], {%r438, %r2058};
	add.s32 	%r2057, %r1950, 724874;
	st.global.v2.u32 	[%rd6], {%r2057, %r1953};
	add.s32 	%r1283, %r2058, %r2057;
	cvt.rn.f32.u32 	%f173, %r1283;
	fma.rn.f32 	%f174, %f173, 0f2F800000, 0f2F000000;
	fma.rn.f32 	%f175, %f174, 0f41200000, 0f40A00000;
	add.f32 	%f176, %f6, %f175;
	st.local.f32 	[%rd5+72], %f176;
	mov.b32 	%r1981, 4;
	mov.u32 	%r2059, %r438;
	mov.u32 	%r2060, %r1951;
	mov.u32 	%r2061, %r1952;
	mov.u32 	%r2062, %r1953;
	bra.uni 	$L__BB0_199;
$L__BB0_196:
	shr.u32 	%r1285, %r1954, 2;
	xor.b32  	%r1286, %r1285, %r1954;
	st.global.v2.u32 	[%rd6+8], {%r1952, %r1951};
	shl.b32 	%r1287, %r438, 4;
	shl.b32 	%r1288, %r1286, 1;
	xor.b32  	%r1289, %r1288, %r1287;
	xor.b32  	%r1290, %r1289, %r1286;
	xor.b32  	%r2058, %r1290, %r438;
	st.global.v2.u32 	[%rd6+16], {%r438, %r2058};
	add.s32 	%r2057, %r1950, 724874;
	st.global.v2.u32 	[%rd6], {%r2057, %r1953};
	add.s32 	%r1291, %r2058, %r2057;
	cvt.rn.f32.u32 	%f177, %r1291;
	fma.rn.f32 	%f178, %f177, 0f2F800000, 0f2F000000;
	fma.rn.f32 	%f179, %f178, 0f40E00000, 0f40400000;
	add.f32 	%f180, %f6, %f179;
	st.local.f32 	[%rd5+72], %f180;
	mov.b32 	%r1981, 3;
	mov.u32 	%r2059, %r438;
	mov.u32 	%r2060, %r1951;
	mov.u32 	%r2061, %r1952;
	mov.u32 	%r2062, %r1953;
	bra.uni 	$L__BB0_199;
$L__BB0_197:
	add.f32 	%f181, %f6, 0f40000000;
	st.local.f32 	[%rd5+72], %f181;
	mov.b32 	%r1981, 2;
	mov.u32 	%r2058, %r438;
	mov.u32 	%r2059, %r1951;
	mov.u32 	%r2060, %r1952;
	mov.u32 	%r2061, %r1953;
	mov.u32 	%r2062, %r1954;
	bra.uni 	$L__BB0_199;
$L__BB0_198:
	mov.b16 	%rs64, 0;
	st.local.u8 	[%rd35], %rs64;
	add.s32 	%r1982, %r1982, -1;
	ld.local.u32 	%r2051, [%rd5+300];
	mov.b32 	%r1981, 0;
	mov.u32 	%r2058, %r438;
	mov.u32 	%r2059, %r1951;
	mov.u32 	%r2060, %r1952;
	mov.u32 	%r2061, %r1953;
	mov.u32 	%r2062, %r1954;
$L__BB0_199:
	setp.gt.s32 	%p318, %r2051, 47;
	@%p318 bra 	$L__BB0_201;
	mul.wide.s32 	%rd124, %r2051, 4;
	add.s64 	%rd125, %rd5, %rd124;
	st.local.u32 	[%rd125+108], %r1981;
	ld.local.u32 	%r1294, [%rd5+300];
	add.s32 	%r2051, %r1294, 1;
	st.local.u32 	[%rd5+300], %r2051;
$L__BB0_201:
	setp.lt.u32 	%p319, %r1982, 2;
	@%p319 bra 	$L__BB0_243;
	ld.local.u32 	%r1295, [%rd5+308];
	add.s32 	%r1296, %r1295, 4;
	mul.hi.s32 	%r1297, %r1296, 715827883;
	shr.u32 	%r1298, %r1297, 31;
	add.s32 	%r1299, %r1297, %r1298;
	mul.lo.s32 	%r1300, %r1299, 6;
	sub.s32 	%r472, %r1296, %r1300;
	add.s32 	%r1301, %r472, 100;
	cvt.u64.u32 	%rd126, %r1301;
	add.s64 	%rd36, %rd5, %rd126;
	ld.local.u8 	%rs65, [%rd36];
	setp.eq.s16 	%p320, %rs65, 0;
	mov.u32 	%r1999, %r2057;
	mov.u32 	%r2000, %r2058;
	mov.u32 	%r2001, %r2059;
	mov.u32 	%r2002, %r2060;
	mov.u32 	%r2003, %r2061;
	@%p320 bra 	$L__BB0_215;
	mul.wide.s32 	%rd127, %r472, 4;
	add.s64 	%rd128, %rd4, %rd127;
	ld.local.f32 	%f182, [%rd128];
	ld.local.f32 	%f8, [%rd5+72];
	div.rn.f32 	%f183, %f8, 0f42C80000;
	min.f32 	%f184, %f183, 0f3E99999A;
	max.f32 	%f185, %f184, 0f00000000;
	shr.u32 	%r1302, %r2062, 2;
	xor.b32  	%r1303, %r1302, %r2062;
	st.global.v2.u32 	[%rd6+8], {%r2060, %r2059};
	shl.b32 	%r1304, %r2058, 4;
	shl.b32 	%r1305, %r1303, 1;
	xor.b32  	%r1306, %r1305, %r1304;
	xor.b32  	%r1307, %r1306, %r1303;
	xor.b32  	%r473, %r1307, %r2058;
	st.global.v2.u32 	[%rd6+16], {%r2058, %r473};
	add.s32 	%r1999, %r2057, 362437;
	st.global.v2.u32 	[%rd6], {%r1999, %r2061};
	add.s32 	%r1308, %r473, %r1999;
	cvt.rn.f32.u32 	%f186, %r1308;
	fma.rn.f32 	%f187, %f186, 0f2F800000, 0f2F000000;
	mul.f32 	%f188, %f187, 0f3E99999A;
	fma.rn.f32 	%f189, %f182, 0f3ECCCCCD, 0f3DCCCCCD;
	fma.rn.f32 	%f190, %f185, 0f3E4CCCCD, %f189;
	add.f32 	%f191, %f1, %f190;
	fma.rn.f32 	%f9, %f188, 0f3DCCCCCD, %f191;
	setp.lt.f32 	%p321, %f9, 0f3E4CCCCD;
	@%p321 bra 	$L__BB0_212;
	setp.lt.f32 	%p322, %f9, 0f3ECCCCCD;
	mov.b32 	%r2005, 1;
	mov.u32 	%r2000, %r473;
	mov.u32 	%r2001, %r2058;
	mov.u32 	%r2002, %r2059;
	mov.u32 	%r2003, %r2060;
	mov.u32 	%r2062, %r2061;
	@%p322 bra 	$L__BB0_213;
	setp.lt.f32 	%p323, %f9, 0f3F19999A;
	@%p323 bra 	$L__BB0_211;
	setp.lt.f32 	%p324, %f9, 0f3F4CCCCD;
	@%p324 bra 	$L__BB0_210;
	setp.lt.f32 	%p325, %f9, 0f3F733333;
	@%p325 bra 	$L__BB0_209;
	add.s64 	%rd130, %rd5, %rd127;
	ld.local.f32 	%f192, [%rd130+76];
	add.f32 	%f193, %f192, %f8;
	st.local.f32 	[%rd5+72], %f193;
	mov.b32 	%r1311, 0;
	st.local.u32 	[%rd130+76], %r1311;
	mov.b32 	%r2005, 5;
	mov.u32 	%r2000, %r473;
	mov.u32 	%r2001, %r2058;
	mov.u32 	%r2002, %r2059;
	mov.u32 	%r2003, %r2060;
	mov.u32 	%r2062, %r2061;
	bra.uni 	$L__BB0_213;
$L__BB0_209:
	shr.u32 	%r1313, %r2061, 2;
	xor.b32  	%r1314, %r1313, %r2061;
	st.global.v2.u32 	[%rd6+8], {%r2059, %r2058};
	shl.b32 	%r1315, %r473, 4;
	shl.b32 	%r1316, %r1314, 1;
	xor.b32  	%r1317, %r1316, %r1315;
	xor.b32  	%r1318, %r1317, %r1314;
	xor.b32  	%r2000, %r1318, %r473;
	st.global.v2.u32 	[%rd6+16], {%r473, %r2000};
	add.s32 	%r1999, %r2057, 724874;
	st.global.v2.u32 	[%rd6], {%r1999, %r2060};
	add.s32 	%r1319, %r2000, %r1999;
	cvt.rn.f32.u32 	%f194, %r1319;
	fma.rn.f32 	%f195, %f194, 0f2F800000, 0f2F000000;
	fma.rn.f32 	%f196, %f195, 0f41200000, 0f40A00000;
	add.f32 	%f197, %f8, %f196;
	st.local.f32 	[%rd5+72], %f197;
	mov.b32 	%r2005, 4;
	mov.u32 	%r2001, %r473;
	mov.u32 	%r2002, %r2058;
	mov.u32 	%r2003, %r2059;
	mov.u32 	%r2062, %r2060;
	bra.uni 	$L__BB0_213;
$L__BB0_210:
	shr.u32 	%r1321, %r2061, 2;
	xor.b32  	%r1322, %r1321, %r2061;
	st.global.v2.u32 	[%rd6+8], {%r2059, %r2058};
	shl.b32 	%r1323, %r473, 4;
	shl.b32 	%r1324, %r1322, 1;
	xor.b32  	%r1325, %r1324, %r1323;
	xor.b32  	%r1326, %r1325, %r1322;
	xor.b32  	%r2000, %r1326, %r473;
	st.global.v2.u32 	[%rd6+16], {%r473, %r2000};
	add.s32 	%r1999, %r2057, 724874;
	st.global.v2.u32 	[%rd6], {%r1999, %r2060};
	add.s32 	%r1327, %r2000, %r1999;
	cvt.rn.f32.u32 	%f198, %r1327;
	fma.rn.f32 	%f199, %f198, 0f2F800000, 0f2F000000;
	fma.rn.f32 	%f200, %f199, 0f40E00000, 0f40400000;
	add.f32 	%f201, %f8, %f200;
	st.local.f32 	[%rd5+72], %f201;
	mov.b32 	%r2005, 3;
	mov.u32 	%r2001, %r473;
	mov.u32 	%r2002, %r2058;
	mov.u32 	%r2003, %r2059;
	mov.u32 	%r2062, %r2060;
	bra.uni 	$L__BB0_213;
$L__BB0_211:
	add.f32 	%f202, %f8, 0f40000000;
	st.local.f32 	[%rd5+72], %f202;
	mov.b32 	%r2005, 2;
	mov.u32 	%r2000, %r473;
	mov.u32 	%r2001, %r2058;
	mov.u32 	%r2002, %r2059;
	mov.u32 	%r2003, %r2060;
	mov.u32 	%r2062, %r2061;
	bra.uni 	$L__BB0_213;
$L__BB0_212:
	mov.b16 	%rs66, 0;
	st.local.u8 	[%rd36], %rs66;
	add.s32 	%r1982, %r1982, -1;
	ld.local.u32 	%r2051, [%rd5+300];
	mov.b32 	%r2005, 0;
	mov.u32 	%r2000, %r473;
	mov.u32 	%r2001, %r2058;
	mov.u32 	%r2002, %r2059;
	mov.u32 	%r2003, %r2060;
	mov.u32 	%r2062, %r2061;
$L__BB0_213:
	setp.gt.s32 	%p326, %r2051, 47;
	@%p326 bra 	$L__BB0_215;
	mul.wide.s32 	%rd131, %r2051, 4;
	add.s64 	%rd132, %rd5, %rd131;
	st.local.u32 	[%rd132+108], %r2005;
	ld.local.u32 	%r1330, [%rd5+300];
	add.s32 	%r2051, %r1330, 1;
	st.local.u32 	[%rd5+300], %r2051;
$L__BB0_215:
	setp.lt.u32 	%p327, %r1982, 2;
	mov.u32 	%r2057, %r1999;
	mov.u32 	%r2058, %r2000;
	mov.u32 	%r2059, %r2001;
	mov.u32 	%r2060, %r2002;
	mov.u32 	%r2061, %r2003;
	@%p327 bra 	$L__BB0_243;
	ld.local.u32 	%r1331, [%rd5+308];
	add.s32 	%r1332, %r1331, 5;
	mul.hi.s32 	%r1333, %r1332, 715827883;
	shr.u32 	%r1334, %r1333, 31;
	add.s32 	%r1335, %r1333, %r1334;
	mul.lo.s32 	%r1336, %r1335, 6;
	sub.s32 	%r506, %r1332, %r1336;
	add.s32 	%r1337, %r506, 100;
	cvt.u64.u32 	%rd133, %r1337;
	add.s64 	%rd37, %rd5, %rd133;
	ld.local.u8 	%rs67, [%rd37];
	setp.eq.s16 	%p328, %rs67, 0;
	mov.u32 	%r2022, %r1999;
	mov.u32 	%r2023, %r2000;
	mov.u32 	%r2024, %r2001;
	mov.u32 	%r2025, %r2002;
	mov.u32 	%r2026, %r2003;
	@%p328 bra 	$L__BB0_229;
	mul.wide.s32 	%rd134, %r506, 4;
	add.s64 	%rd135, %rd4, %rd134;
	ld.local.f32 	%f203, [%rd135];
	ld.local.f32 	%f10, [%rd5+72];
	div.rn.f32 	%f204, %f10, 0f42C80000;
	min.f32 	%f205, %f204, 0f3E99999A;
	max.f32 	%f206, %f205, 0f00000000;
	shr.u32 	%r1338, %r2062, 2;
	xor.b32  	%r1339, %r1338, %r2062;
	st.global.v2.u32 	[%rd6+8], {%r2002, %r2001};
	shl.b32 	%r1340, %r2000, 4;
	shl.b32 	%r1341, %r1339, 1;
	xor.b32  	%r1342, %r1341, %r1340;
	xor.b32  	%r1343, %r1342, %r1339;
	xor.b32  	%r507, %r1343, %r2000;
	st.global.v2.u32 	[%rd6+16], {%r2000, %r507};
	add.s32 	%r2022, %r1999, 362437;
	st.global.v2.u32 	[%rd6], {%r2022, %r2003};
	add.s32 	%r1344, %r507, %r2022;
	cvt.rn.f32.u32 	%f207, %r1344;
	fma.rn.f32 	%f208, %f207, 0f2F800000, 0f2F000000;
	mul.f32 	%f209, %f208, 0f3E99999A;
	fma.rn.f32 	%f210, %f203, 0f3ECCCCCD, 0f3E317E4B;
	fma.rn.f32 	%f211, %f206, 0f3E4CCCCD, %f210;
	add.f32 	%f212, %f1, %f211;
	fma.rn.f32 	%f11, %f209, 0f3DCCCCCD, %f212;
	setp.lt.f32 	%p329, %f11, 0f3E4CCCCD;
	@%p329 bra 	$L__BB0_226;
	setp.lt.f32 	%p330, %f11, 0f3ECCCCCD;
	mov.b32 	%r2028, 1;
	mov.u32 	%r2023, %r507;
	mov.u32 	%r2024, %r2000;
	mov.u32 	%r2025, %r2001;
	mov.u32 	%r2026, %r2002;
	mov.u32 	%r2062, %r2003;
	@%p330 bra 	$L__BB0_227;
	setp.lt.f32 	%p331, %f11, 0f3F19999A;
	@%p331 bra 	$L__BB0_225;
	setp.lt.f32 	%p332, %f11, 0f3F4CCCCD;
	@%p332 bra 	$L__BB0_224;
	setp.lt.f32 	%p333, %f11, 0f3F733333;
	@%p333 bra 	$L__BB0_223;
	add.s64 	%rd137, %rd5, %rd134;
	ld.local.f32 	%f213, [%rd137+76];
	add.f32 	%f214, %f213, %f10;
	st.local.f32 	[%rd5+72], %f214;
	mov.b32 	%r1347, 0;
	st.local.u32 	[%rd137+76], %r1347;
	mov.b32 	%r2028, 5;
	mov.u32 	%r2023, %r507;
	mov.u32 	%r2024, %r2000;
	mov.u32 	%r2025, %r2001;
	mov.u32 	%r2026, %r2002;
	mov.u32 	%r2062, %r2003;
	bra.uni 	$L__BB0_227;
$L__BB0_223:
	shr.u32 	%r1349, %r2003, 2;
	xor.b32  	%r1350, %r1349, %r2003;
	st.global.v2.u32 	[%rd6+8], {%r2001, %r2000};
	shl.b32 	%r1351, %r507, 4;
	shl.b32 	%r1352, %r1350, 1;
	xor.b32  	%r1353, %r1352, %r1351;
	xor.b32  	%r1354, %r1353, %r1350;
	xor.b32  	%r2023, %r1354, %r507;
	st.global.v2.u32 	[%rd6+16], {%r507, %r2023};
	add.s32 	%r2022, %r1999, 724874;
	st.global.v2.u32 	[%rd6], {%r2022, %r2002};
	add.s32 	%r1355, %r2023, %r2022;
	cvt.rn.f32.u32 	%f215, %r1355;
	fma.rn.f32 	%f216, %f215, 0f2F800000, 0f2F000000;
	fma.rn.f32 	%f217, %f216, 0f41200000, 0f40A00000;
	add.f32 	%f218, %f10, %f217;
	st.local.f32 	[%rd5+72], %f218;
	mov.b32 	%r2028, 4;
	mov.u32 	%r2024, %r507;
	mov.u32 	%r2025, %r2000;
	mov.u32 	%r2026, %r2001;
	mov.u32 	%r2062, %r2002;
	bra.uni 	$L__BB0_227;
$L__BB0_224:
	shr.u32 	%r1357, %r2003, 2;
	xor.b32  	%r1358, %r1357, %r2003;
	st.global.v2.u32 	[%rd6+8], {%r2001, %r2000};
	shl.b32 	%r1359, %r507, 4;
	shl.b32 	%r1360, %r1358, 1;
	xor.b32  	%r1361, %r1360, %r1359;
	xor.b32  	%r1362, %r1361, %r1358;
	xor.b32  	%r2023, %r1362, %r507;
	st.global.v2.u32 	[%rd6+16], {%r507, %r2023};
	add.s32 	%r2022, %r1999, 724874;
	st.global.v2.u32 	[%rd6], {%r2022, %r2002};
	add.s32 	%r1363, %r2023, %r2022;
	cvt.rn.f32.u32 	%f219, %r1363;
	fma.rn.f32 	%f220, %f219, 0f2F800000, 0f2F000000;
	fma.rn.f32 	%f221, %f220, 0f40E00000, 0f40400000;
	add.f32 	%f222, %f10, %f221;
	st.local.f32 	[%rd5+72], %f222;
	mov.b32 	%r2028, 3;
	mov.u32 	%r2024, %r507;
	mov.u32 	%r2025, %r2000;
	mov.u32 	%r2026, %r2001;
	mov.u32 	%r2062, %r2002;
	bra.uni 	$L__BB0_227;
$L__BB0_225:
	add.f32 	%f223, %f10, 0f40000000;
	st.local.f32 	[%rd5+72], %f223;
	mov.b32 	%r2028, 2;
	mov.u32 	%r2023, %r507;
	mov.u32 	%r2024, %r2000;
	mov.u32 	%r2025, %r2001;
	mov.u32 	%r2026, %r2002;
	mov.u32 	%r2062, %r2003;
	bra.uni 	$L__BB0_227;
$L__BB0_226:
	mov.b16 	%rs68, 0;
	st.local.u8 	[%rd37], %rs68;
	add.s32 	%r1982, %r1982, -1;
	ld.local.u32 	%r2051, [%rd5+300];
	mov.b32 	%r2028, 0;
	mov.u32 	%r2023, %r507;
	mov.u32 	%r2024, %r2000;
	mov.u32 	%r2025, %r2001;
	mov.u32 	%r2026, %r2002;
	mov.u32 	%r2062, %r2003;
$L__BB0_227:
	setp.gt.s32 	%p334, %r2051, 47;
	@%p334 bra 	$L__BB0_229;
	mul.wide.s32 	%rd138, %r2051, 4;
	add.s64 	%rd139, %rd5, %rd138;
	st.local.u32 	[%rd139+108], %r2028;
	ld.local.u32 	%r1366, [%rd5+300];
	add.s32 	%r2051, %r1366, 1;
	st.local.u32 	[%rd5+300], %r2051;
$L__BB0_229:
	setp.lt.u32 	%p335, %r1982, 2;
	mov.u32 	%r2057, %r2022;
	mov.u32 	%r2058, %r2023;
	mov.u32 	%r2059, %r2024;
	mov.u32 	%r2060, %r2025;
	mov.u32 	%r2061, %r2026;
	@%p335 bra 	$L__BB0_243;
	ld.local.u32 	%r1367, [%rd5+308];
	add.s32 	%r1368, %r1367, 6;
	mul.hi.s32 	%r1369, %r1368, 715827883;
	shr.u32 	%r1370, %r1369, 31;
	add.s32 	%r1371, %r1369, %r1370;
	mul.lo.s32 	%r1372, %r1371, 6;
	sub.s32 	%r539, %r1368, %r1372;
	add.s32 	%r1373, %r539, 100;
	cvt.u64.u32 	%rd140, %r1373;
	add.s64 	%rd38, %rd5, %rd140;
	ld.local.u8 	%rs69, [%rd38];
	setp.eq.s16 	%p336, %rs69, 0;
	mov.u32 	%r2057, %r2022;
	mov.u32 	%r2058, %r2023;
	mov.u32 	%r2059, %r2024;
	mov.u32 	%r2060, %r2025;
	mov.u32 	%r2061, %r2026;
	@%p336 bra 	$L__BB0_243;
	mul.wide.s32 	%rd141, %r539, 4;
	add.s64 	%rd142, %rd4, %rd141;
	ld.local.f32 	%f224, [%rd142];
	ld.local.f32 	%f12, [%rd5+72];
	div.rn.f32 	%f225, %f12, 0f42C80000;
	min.f32 	%f226, %f225, 0f3E99999A;
	max.f32 	%f227, %f226, 0f00000000;
	shr.u32 	%r1374, %r2062, 2;
	xor.b32  	%r1375, %r1374, %r2062;
	st.global.v2.u32 	[%rd6+8], {%r2025, %r2024};
	shl.b32 	%r1376, %r2023, 4;
	shl.b32 	%r1377, %r1375, 1;
	xor.b32  	%r1378, %r1377, %r1376;
	xor.b32  	%r1379, %r1378, %r1375;
	xor.b32  	%r540, %r1379, %r2023;
	st.global.v2.u32 	[%rd6+16], {%r2023, %r540};
	add.s32 	%r2057, %r2022, 362437;
	st.global.v2.u32 	[%rd6], {%r2057, %r2026};
	add.s32 	%r1380, %r540, %r2057;
	cvt.rn.f32.u32 	%f228, %r1380;
	fma.rn.f32 	%f229, %f228, 0f2F800000, 0f2F000000;
	mul.f32 	%f230, %f229, 0f3E99999A;
	fma.rn.f32 	%f231, %f224, 0f3ECCCCCD, 0f3E53A06D;
	fma.rn.f32 	%f232, %f227, 0f3E4CCCCD, %f231;
	add.f32 	%f233, %f1, %f232;
	fma.rn.f32 	%f13, %f230, 0f3DCCCCCD, %f233;
	setp.lt.f32 	%p337, %f13, 0f3E4CCCCD;
	@%p337 bra 	$L__BB0_240;
	setp.lt.f32 	%p338, %f13, 0f3ECCCCCD;
	mov.b32 	%r2050, 1;
	mov.u32 	%r2058, %r540;
	mov.u32 	%r2059, %r2023;
	mov.u32 	%r2060, %r2024;
	mov.u32 	%r2061, %r2025;
	mov.u32 	%r2062, %r2026;
	@%p338 bra 	$L__BB0_241;
	setp.lt.f32 	%p339, %f13, 0f3F19999A;
	@%p339 bra 	$L__BB0_239;
	setp.lt.f32 	%p340, %f13, 0f3F4CCCCD;
	@%p340 bra 	$L__BB0_238;
	setp.lt.f32 	%p341, %f13, 0f3F733333;
	@%p341 bra 	$L__BB0_237;
	add.s64 	%rd144, %rd5, %rd141;
	ld.local.f32 	%f234, [%rd144+76];
	add.f32 	%f235, %f234, %f12;
	st.local.f32 	[%rd5+72], %f235;
	mov.b32 	%r1383, 0;
	st.local.u32 	[%rd144+76], %r1383;
	mov.b32 	%r2050, 5;
	mov.u32 	%r2058, %r540;
	mov.u32 	%r2059, %r2023;
	mov.u32 	%r2060, %r2024;
	mov.u32 	%r2061, %r2025;
	mov.u32 	%r2062, %r2026;
	bra.uni 	$L__BB0_241;
$L__BB0_237:
	shr.u32 	%r1385, %r2026, 2;
	xor.b32  	%r1386, %r1385, %r2026;
	st.global.v2.u32 	[%rd6+8], {%r2024, %r2023};
	shl.b32 	%r1387, %r540, 4;
	shl.b32 	%r1388, %r1386, 1;
	xor.b32  	%r1389, %r1388, %r1387;
	xor.b32  	%r1390, %r1389, %r1386;
	xor.b32  	%r2058, %r1390, %r540;
	st.global.v2.u32 	[%rd6+16], {%r540, %r2058};
	add.s32 	%r2057, %r2022, 724874;
	st.global.v2.u32 	[%rd6], {%r2057, %r2025};
	add.s32 	%r1391, %r2058, %r2057;
	cvt.rn.f32.u32 	%f236, %r1391;
	fma.rn.f32 	%f237, %f236, 0f2F800000, 0f2F000000;
	fma.rn.f32 	%f238, %f237, 0f41200000, 0f40A00000;
	add.f32 	%f239, %f12, %f238;
	st.local.f32 	[%rd5+72], %f239;
	mov.b32 	%r2050, 4;
	mov.u32 	%r2059, %r540;
	mov.u32 	%r2060, %r2023;
	mov.u32 	%r2061, %r2024;
	mov.u32 	%r2062, %r2025;
	bra.uni 	$L__BB0_241;
$L__BB0_238:
	shr.u32 	%r1393, %r2026, 2;
	xor.b32  	%r1394, %r1393, %r2026;
	st.global.v2.u32 	[%rd6+8], {%r2024, %r2023};
	shl.b32 	%r1395, %r540, 4;
	shl.b32 	%r1396, %r1394, 1;
	xor.b32  	%r1397, %r1396, %r1395;
	xor.b32  	%r1398, %r1397, %r1394;
	xor.b32  	%r2058, %r1398, %r540;
	st.global.v2.u32 	[%rd6+16], {%r540, %r2058};
	add.s32 	%r2057, %r2022, 724874;
	st.global.v2.u32 	[%rd6], {%r2057, %r2025};
	add.s32 	%r1399, %r2058, %r2057;
	cvt.rn.f32.u32 	%f240, %r1399;
	fma.rn.f32 	%f241, %f240, 0f2F800000, 0f2F000000;
	fma.rn.f32 	%f242, %f241, 0f40E00000, 0f40400000;
	add.f32 	%f243, %f12, %f242;
	st.local.f32 	[%rd5+72], %f243;
	mov.b32 	%r2050, 3;
	mov.u32 	%r2059, %r540;
	mov.u32 	%r2060, %r2023;
	mov.u32 	%r2061, %r2024;
	mov.u32 	%r2062, %r2025;
	bra.uni 	$L__BB0_241;
$L__BB0_239:
	add.f32 	%f244, %f12, 0f40000000;
	st.local.f32 	[%rd5+72], %f244;
	mov.b32 	%r2050, 2;
	mov.u32 	%r2058, %r540;
	mov.u32 	%r2059, %r2023;
	mov.u32 	%r2060, %r2024;
	mov.u32 	%r2061, %r2025;
	mov.u32 	%r2062, %r2026;
	bra.uni 	$L__BB0_241;
$L__BB0_240:
	mov.b16 	%rs70, 0;
	st.local.u8 	[%rd38], %rs70;
	ld.local.u32 	%r2051, [%rd5+300];
	mov.b32 	%r2050, 0;
	mov.u32 	%r2058, %r540;
	mov.u32 	%r2059, %r2023;
	mov.u32 	%r2060, %r2024;
	mov.u32 	%r2061, %r2025;
	mov.u32 	%r2062, %r2026;
$L__BB0_241:
	setp.gt.s32 	%p342, %r2051, 47;
	@%p342 bra 	$L__BB0_243;
	mul.wide.s32 	%rd145, %r2051, 4;
	add.s64 	%rd146, %rd5, %rd145;
	st.local.u32 	[%rd146+108], %r2050;
	ld.local.u32 	%r1402, [%rd5+300];
	add.s32 	%r2051, %r1402, 1;
	st.local.u32 	[%rd5+300], %r2051;
$L__BB0_243:
	add.s32 	%r1800, %r1800, 1;
	setp.ne.s32 	%p343, %r1800, 4;
	@%p343 bra 	$L__BB0_26;
	ld.local.u32 	%r1403, [%rd5+100];
	bfe.u32 	%r1404, %r1403, 0, 8;
	cvt.u16.u32 	%rs89, %r1404;
	bfe.u32 	%r1405, %r1403, 8, 8;
	cvt.u16.u32 	%rs88, %r1405;
	bfe.u32 	%r1406, %r1403, 16, 8;
	cvt.u16.u32 	%rs87, %r1406;
	bfe.u32 	%r1407, %r1403, 24, 8;
	cvt.u16.u32 	%rs86, %r1407;
	ld.local.v2.u8 	{%rs85, %rs84}, [%rd5+104];
$L__BB0_245:
	and.b16  	%rs71, %rs89, 255;
	setp.ne.s16 	%p344, %rs71, 0;
	selp.u32 	%r1408, 1, 0, %p344;
	and.b16  	%rs72, %rs88, 255;
	setp.ne.s16 	%p345, %rs72, 0;
	selp.u32 	%r1409, 1, 0, %p345;
	add.s32 	%r1410, %r1408, %r1409;
	and.b16  	%rs73, %rs87, 255;
	setp.ne.s16 	%p346, %rs73, 0;
	selp.u32 	%r1411, 1, 0, %p346;
	add.s32 	%r1412, %r1410, %r1411;
	and.b16  	%rs74, %rs86, 255;
	setp.ne.s16 	%p347, %rs74, 0;
	selp.u32 	%r1413, 1, 0, %p347;
	add.s32 	%r1414, %r1412, %r1413;
	and.b16  	%rs75, %rs85, 255;
	setp.ne.s16 	%p348, %rs75, 0;
	selp.u32 	%r1415, 1, 0, %p348;
	add.s32 	%r1416, %r1414, %r1415;
	and.b16  	%rs76, %rs84, 255;
	setp.ne.s16 	%p349, %rs76, 0;
	selp.u32 	%r1417, 1, 0, %p349;
	add.s32 	%r1418, %r1416, %r1417;
	setp.lt.u32 	%p350, %r1418, 2;
	@%p350 bra 	$L__BB0_384;
	ld.local.u32 	%r2151, [%rd5+48];
	ld.local.u32 	%r2150, [%rd5+52];
	ld.local.u32 	%r2149, [%rd5+56];
	ld.local.u32 	%r2148, [%rd5+60];
	ld.local.u32 	%r2147, [%rd5+64];
	shr.s32 	%r1421, %r2151, 2;
	mul.wide.s32 	%rd147, %r1421, 4;
	add.s64 	%rd39, %rd1, %rd147;
	shl.b32 	%r1422, %r2151, 2;
	cvt.u64.u32 	%rd148, %r1422;
	and.b64  	%rd149, %rd148, 12;
	add.s64 	%rd40, %rd2, %rd149;
	shr.s32 	%r1423, %r2150, 2;
	mul.wide.s32 	%rd150, %r1423, 4;
	add.s64 	%rd41, %rd1, %rd150;
	shl.b32 	%r1424, %r2150, 2;
	cvt.u64.u32 	%rd151, %r1424;
	and.b64  	%rd152, %rd151, 12;
	add.s64 	%rd42, %rd2, %rd152;
	shr.s32 	%r1425, %r2147, 2;
	mul.wide.s32 	%rd153, %r1425, 4;
	add.s64 	%rd43, %rd1, %rd153;
	shl.b32 	%r1426, %r2147, 2;
	cvt.u64.u32 	%rd154, %r1426;
	and.b64  	%rd155, %rd154, 12;
	add.s64 	%rd44, %rd2, %rd155;
	mov.f32 	%f256, 0fBF800000;
	mov.b32 	%r2146, -1;
	mov.b32 	%r2064, -6;
	mov.u64 	%rd204, %rd5;
$L__BB0_247:
	ld.local.u8 	%rs83, [%rd204+100];
	setp.eq.s16 	%p357, %rs83, 0;
	@%p357 bra 	$L__BB0_366;
	ld.local.u32 	%r1427, [%rd205+-4];
	ld.local.u32 	%r1428, [%rd205];
	mov.b32 	%r1429, 0;
	st.local.u32 	[%rd1], %r1429;
	st.local.u32 	[%rd1+4], %r1429;
	st.local.u32 	[%rd1+8], %r1429;
	st.local.u32 	[%rd1+12], %r1429;
	st.local.u32 	[%rd1+16], %r1429;
	st.local.u32 	[%rd1+20], %r1429;
	st.local.u32 	[%rd1+24], %r1429;
	st.local.u32 	[%rd1+28], %r1429;
	st.local.u32 	[%rd1+32], %r1429;
	st.local.u32 	[%rd1+36], %r1429;
	st.local.u32 	[%rd1+40], %r1429;
	st.local.u32 	[%rd1+44], %r1429;
	st.local.u32 	[%rd1+48], %r1429;
	st.local.v4.u32 	[%rd2], {%r1429, %r1429, %r1429, %r1429};
	shr.s32 	%r1430, %r1427, 2;
	mul.wide.s32 	%rd156, %r1430, 4;
	add.s64 	%rd157, %rd1, %rd156;
	ld.local.u32 	%r1431, [%rd157];
	add.s32 	%r1432, %r1431, 1;
	st.local.u32 	[%rd157], %r1432;
	shl.b32 	%r1433, %r1427, 2;
	cvt.u64.u32 	%rd158, %r1433;
	and.b64  	%rd159, %rd158, 12;
	add.s64 	%rd160, %rd2, %rd159;
	ld.local.u32 	%r1434, [%rd160];
	add.s32 	%r1435, %r1434, 1;
	st.local.u32 	[%rd160], %r1435;
	shr.s32 	%r1436, %r1428, 2;
	mul.wide.s32 	%rd161, %r1436, 4;
	add.s64 	%rd162, %rd1, %rd161;
	ld.local.u32 	%r1437, [%rd162];
	add.s32 	%r1438, %r1437, 1;
	st.local.u32 	[%rd162], %r1438;
	shl.b32 	%r1439, %r1428, 2;
	cvt.u64.u32 	%rd163, %r1439;
	and.b64  	%rd164, %rd163, 12;
	add.s64 	%rd165, %rd2, %rd164;
	ld.local.u32 	%r1440, [%rd165];
	add.s32 	%r1441, %r1440, 1;
	st.local.u32 	[%rd165], %r1441;
	ld.local.u32 	%r1442, [%rd39];
	add.s32 	%r1443, %r1442, 1;
	st.local.u32 	[%rd39], %r1443;
	ld.local.u32 	%r1444, [%rd40];
	add.s32 	%r1445, %r1444, 1;
	st.local.u32 	[%rd40], %r1445;
	ld.local.u32 	%r1446, [%rd41];
	add.s32 	%r1447, %r1446, 1;
	st.local.u32 	[%rd41], %r1447;
	ld.local.u32 	%r1448, [%rd42];
	add.s32 	%r1449, %r1448, 1;
	st.local.u32 	[%rd42], %r1449;
	shr.s32 	%r1450, %r2149, 2;
	mul.wide.s32 	%rd166, %r1450, 4;
	add.s64 	%rd167, %rd1, %rd166;
	ld.local.u32 	%r1451, [%rd167];
	add.s32 	%r1452, %r1451, 1;
	st.local.u32 	[%rd167], %r1452;
	shl.b32 	%r1453, %r2149, 2;
	cvt.u64.u32 	%rd168, %r1453;
	and.b64  	%rd169, %rd168, 12;
	add.s64 	%rd170, %rd2, %rd169;
	ld.local.u32 	%r1454, [%rd170];
	add.s32 	%r1455, %r1454, 1;
	st.local.u32 	[%rd170], %r1455;
	shr.s32 	%r1456, %r2148, 2;
	mul.wide.s32 	%rd171, %r1456, 4;
	add.s64 	%rd172, %rd1, %rd171;
	ld.local.u32 	%r1457, [%rd172];
	add.s32 	%r1458, %r1457, 1;
	st.local.u32 	[%rd172], %r1458;
	shl.b32 	%r1459, %r2148, 2;
	cvt.u64.u32 	%rd173, %r1459;
	and.b64  	%rd174, %rd173, 12;
	add.s64 	%rd175, %rd2, %rd174;
	ld.local.u32 	%r1460, [%rd175];
	add.s32 	%r1461, %r1460, 1;
	st.local.u32 	[%rd175], %r1461;
	ld.local.u32 	%r1462, [%rd43];
	add.s32 	%r1463, %r1462, 1;
	st.local.u32 	[%rd43], %r1463;
	ld.local.u32 	%r1464, [%rd44];
	add.s32 	%r1465, %r1464, 1;
	st.local.u32 	[%rd44], %r1465;
	ld.local.v4.u32 	{%r1466, %r1467, %r1468, %r1469}, [%rd2];
	mov.b64 	%rd176, {%r1468, %r1469};
	max.s32 	%r1474, %r1466, %r1467;
	max.s32 	%r1475, %r1474, %r1468;
	setp.gt.s32 	%p359, %r1475, 4;
	{ .reg .b32 tmp; mov.b64 {tmp, %r577}, %rd176; }
	mov.pred 	%p5, -1;
	@%p359 bra 	$L__BB0_250;
	setp.gt.s32 	%p5, %r577, 4;
$L__BB0_250:
	ld.local.u32 	%r1480, [%rd1];
	setp.ne.s32 	%p360, %r1480, 0;
	ld.local.u32 	%r1481, [%rd1+4];
	setp.ne.s32 	%p361, %r1481, 0;
	ld.local.u32 	%r1482, [%rd1+8];
	setp.ne.s32 	%p362, %r1482, 0;
	and.pred  	%p363, %p361, %p362;
	and.pred  	%p364, %p363, %p360;
	ld.local.u32 	%r1483, [%rd1+12];
	setp.ne.s32 	%p365, %r1483, 0;
	ld.local.u32 	%r582, [%rd1+16];
	setp.ne.s32 	%p366, %r582, 0;
	and.pred  	%p368, %p365, %p366;
	and.pred  	%p369, %p368, %p364;
	selp.b32 	%r1484, 4, -1, %p369;
	ld.local.u32 	%r583, [%rd1+20];
	setp.ne.s32 	%p370, %r583, 0;
	and.pred  	%p372, %p368, %p370;
	and.pred  	%p373, %p372, %p363;
	selp.b32 	%r1485, 5, %r1484, %p373;
	ld.local.u32 	%r584, [%rd1+24];
	setp.ne.s32 	%p374, %r584, 0;
	and.pred  	%p376, %p372, %p374;
	and.pred  	%p377, %p376, %p362;
	selp.b32 	%r1486, 6, %r1485, %p377;
	ld.local.u32 	%r585, [%rd1+28];
	setp.ne.s32 	%p378, %r585, 0;
	and.pred  	%p380, %p376, %p378;
	selp.b32 	%r1487, 7, %r1486, %p380;
	and.pred  	%p381, %p366, %p370;
	and.pred  	%p382, %p381, %p374;
	and.pred  	%p383, %p382, %p378;
	ld.local.u32 	%r586, [%rd1+32];
	setp.ne.s32 	%p384, %r586, 0;
	and.pred  	%p386, %p383, %p384;
	selp.b32 	%r1488, 8, %r1487, %p386;
	and.pred  	%p388, %p370, %p374;
	and.pred  	%p389, %p388, %p378;
	and.pred  	%p390, %p389, %p384;
	ld.local.u32 	%r1489, [%rd1+36];
	setp.ne.s32 	%p391, %r1489, 0;
	and.pred  	%p392, %p390, %p391;
	selp.b32 	%r1490, 9, %r1488, %p392;
	and.pred  	%p394, %p374, %p378;
	and.pred  	%p395, %p394, %p384;
	and.pred  	%p396, %p395, %p391;
	ld.local.u32 	%r1491, [%rd1+40];
	setp.ne.s32 	%p397, %r1491, 0;
	and.pred  	%p398, %p396, %p397;
	selp.b32 	%r1492, 10, %r1490, %p398;
	and.pred  	%p400, %p378, %p384;
	and.pred  	%p401, %p400, %p391;
	and.pred  	%p402, %p401, %p397;
	ld.local.u32 	%r1493, [%rd1+44];
	setp.ne.s32 	%p403, %r1493, 0;
	and.pred  	%p404, %p402, %p403;
	selp.b32 	%r1494, 11, %r1492, %p404;
	and.pred  	%p406, %p384, %p391;
	and.pred  	%p407, %p406, %p397;
	and.pred  	%p408, %p407, %p403;
	ld.local.u32 	%r590, [%rd1+48];
	setp.ne.s32 	%p409, %r590, 0;
	and.pred  	%p410, %p408, %p409;
	selp.b32 	%r1495, 12, %r1494, %p410;
	min.s32 	%r1496, %r590, %r1480;
	min.s32 	%r1497, %r1496, %r1481;
	min.s32 	%r1498, %r1497, %r1482;
	min.s32 	%r1499, %r1498, %r1483;
	setp.gt.s32 	%p412, %r1499, 0;
	selp.b32 	%r591, 3, %r1495, %p412;
	or.pred  	%p413, %p412, %p410;
	or.pred  	%p414, %p413, %p404;
	or.pred  	%p415, %p414, %p398;
	or.pred  	%p416, %p415, %p392;
	or.pred  	%p417, %p416, %p386;
	or.pred  	%p418, %p417, %p380;
	or.pred  	%p419, %p418, %p377;
	or.pred  	%p420, %p419, %p373;
	or.pred  	%p6, %p420, %p369;
	mov.b32 	%r2076, 0;
	mov.b32 	%r2075, 1;
	mov.b32 	%r2073, -1;
	mov.b32 	%r2072, 12;
	setp.eq.s32 	%p421, %r590, 3;
	@%p421 bra 	$L__BB0_253;
	setp.eq.s32 	%p422, %r590, 4;
	mov.u32 	%r2074, %r2073;
	mov.u32 	%r2077, %r2076;
	@%p422 bra 	$L__BB0_254;
	setp.eq.s32 	%p423, %r590, 2;
	selp.b32 	%r2074, 12, -1, %p423;
	selp.u32 	%r2077, 1, 0, %p423;
	mov.b32 	%r2075, 0;
	mov.b32 	%r2072, -1;
	mov.u32 	%r2073, %r2072;
	mov.u32 	%r2076, %r2075;
	bra.uni 	$L__BB0_254;
$L__BB0_253:
	mov.b32 	%r2076, 1;
	mov.b32 	%r2075, 0;
	mov.b32 	%r2073, 12;
	mov.b32 	%r2072, -1;
	mov.u32 	%r2074, %r2072;
	mov.u32 	%r2077, %r2075;
$L__BB0_254:
	setp.eq.s32 	%p424, %r1493, 3;
	@%p424 bra 	$L__BB0_257;
	setp.eq.s32 	%p425, %r1493, 4;
	@%p425 bra 	$L__BB0_258;
	setp.eq.s32 	%p426, %r1493, 2;
	setp.eq.s32 	%p427, %r2074, -1;
	selp.b32 	%r1508, 11, %r2074, %p427;
	selp.b32 	%r2074, %r1508, %r2074, %p426;
	selp.u32 	%r1509, 1, 0, %p426;
	add.s32 	%r2077, %r2077, %r1509;
	bra.uni 	$L__BB0_259;
$L__BB0_257:
	add.s32 	%r2076, %r2076, 1;
	mov.b32 	%r2073, 11;
	bra.uni 	$L__BB0_259;
$L__BB0_258:
	add.s32 	%r2075, %r2075, 1;
	mov.b32 	%r2072, 11;
$L__BB0_259:
	setp.eq.s32 	%p428, %r1491, 3;
	@%p428 bra 	$L__BB0_262;
	setp.eq.s32 	%p429, %r1491, 4;
	@%p429 bra 	$L__BB0_263;
	setp.eq.s32 	%p430, %r1491, 2;
	setp.eq.s32 	%p431, %r2074, -1;
	selp.b32 	%r1513, 10, %r2074, %p431;
	selp.b32 	%r2074, %r1513, %r2074, %p430;
	selp.u32 	%r1514, 1, 0, %p430;
	add.s32 	%r2077, %r2077, %r1514;
	bra.uni 	$L__BB0_264;
$L__BB0_262:
	add.s32 	%r2076, %r2076, 1;
	mov.b32 	%r2073, 10;
	bra.uni 	$L__BB0_264;
$L__BB0_263:
	add.s32 	%r2075, %r2075, 1;
	mov.b32 	%r2072, 10;
$L__BB0_264:
	setp.eq.s32 	%p432, %r1489, 3;
	@%p432 bra 	$L__BB0_267;
	setp.eq.s32 	%p433, %r1489, 4;
	@%p433 bra 	$L__BB0_268;
	setp.eq.s32 	%p434, %r1489, 2;
	setp.eq.s32 	%p435, %r2074, -1;
	selp.b32 	%r1517, 9, %r2074, %p435;
	selp.b32 	%r2074, %r1517, %r2074, %p434;
	selp.u32 	%r1518, 1, 0, %p434;
	add.s32 	%r2077, %r2077, %r1518;
	bra.uni 	$L__BB0_269;
$L__BB0_267:
	add.s32 	%r2076, %r2076, 1;
	mov.b32 	%r2073, 9;
	bra.uni 	$L__BB0_269;
$L__BB0_268:
	add.s32 	%r2075, %r2075, 1;
	mov.b32 	%r2072, 9;
$L__BB0_269:
	setp.eq.s32 	%p436, %r586, 3;
	@%p436 bra 	$L__BB0_272;
	setp.eq.s32 	%p437, %r586, 4;
	@%p437 bra 	$L__BB0_273;
	setp.eq.s32 	%p438, %r586, 2;
	setp.eq.s32 	%p439, %r2074, -1;
	selp.b32 	%r1521, 8, %r2074, %p439;
	selp.b32 	%r2074, %r1521, %r2074, %p438;
	selp.u32 	%r1522, 1, 0, %p438;
	add.s32 	%r2077, %r2077, %r1522;
	bra.uni 	$L__BB0_274;
$L__BB0_272:
	add.s32 	%r2076, %r2076, 1;
	mov.b32 	%r2073, 8;
	bra.uni 	$L__BB0_274;
$L__BB0_273:
	add.s32 	%r2075, %r2075, 1;
	mov.b32 	%r2072, 8;
$L__BB0_274:
	setp.eq.s32 	%p440, %r585, 3;
	@%p440 bra 	$L__BB0_277;
	setp.eq.s32 	%p441, %r585, 4;
	@%p441 bra 	$L__BB0_278;
	setp.eq.s32 	%p442, %r585, 2;
	setp.eq.s32 	%p443, %r2074, -1;
	selp.b32 	%r1525, 7, %r2074, %p443;
	selp.b32 	%r2074, %r1525, %r2074, %p442;
	selp.u32 	%r1526, 1, 0, %p442;
	add.s32 	%r2077, %r2077, %r1526;
	bra.uni 	$L__BB0_279;
$L__BB0_277:
	add.s32 	%r2076, %r2076, 1;
	mov.b32 	%r2073, 7;
	bra.uni 	$L__BB0_279;
$L__BB0_278:
	add.s32 	%r2075, %r2075, 1;
	mov.b32 	%r2072, 7;
$L__BB0_279:
	setp.eq.s32 	%p444, %r584, 3;
	@%p444 bra 	$L__BB0_282;
	setp.eq.s32 	%p445, %r584, 4;
	@%p445 bra 	$L__BB0_283;
	setp.eq.s32 	%p446, %r584, 2;
	setp.eq.s32 	%p447, %r2074, -1;
	selp.b32 	%r1529, 6, %r2074, %p447;
	selp.b32 	%r2074, %r1529, %r2074, %p446;
	selp.u32 	%r1530, 1, 0, %p446;
	add.s32 	%r2077, %r2077, %r1530;
	bra.uni 	$L__BB0_284;
$L__BB0_282:
	add.s32 	%r2076, %r2076, 1;
	mov.b32 	%r2073, 6;
	bra.uni 	$L__BB0_284;
$L__BB0_283:
	add.s32 	%r2075, %r2075, 1;
	mov.b32 	%r2072, 6;
$L__BB0_284:
	setp.eq.s32 	%p448, %r583, 3;
	@%p448 bra 	$L__BB0_287;
	setp.eq.s32 	%p449, %r583, 4;
	@%p449 bra 	$L__BB0_288;
	setp.eq.s32 	%p450, %r583, 2;
	setp.eq.s32 	%p451, %r2074, -1;
	selp.b32 	%r1533, 5, %r2074, %p451;
	selp.b32 	%r2074, %r1533, %r2074, %p450;
	selp.u32 	%r1534, 1, 0, %p450;
	add.s32 	%r2077, %r2077, %r1534;
	bra.uni 	$L__BB0_289;
$L__BB0_287:
	add.s32 	%r2076, %r2076, 1;
	mov.b32 	%r2073, 5;
	bra.uni 	$L__BB0_289;
$L__BB0_288:
	add.s32 	%r2075, %r2075, 1;
	mov.b32 	%r2072, 5;
$L__BB0_289:
	setp.eq.s32 	%p452, %r582, 3;
	@%p452 bra 	$L__BB0_292;
	setp.eq.s32 	%p453, %r582, 4;
	@%p453 bra 	$L__BB0_293;
	setp.eq.s32 	%p454, %r582, 2;
	setp.eq.s32 	%p455, %r2074, -1;
	selp.b32 	%r1537, 4, %r2074, %p455;
	selp.b32 	%r2074, %r1537, %r2074, %p454;
	selp.u32 	%r1538, 1, 0, %p454;
	add.s32 	%r2077, %r2077, %r1538;
	bra.uni 	$L__BB0_294;
$L__BB0_292:
	add.s32 	%r2076, %r2076, 1;
	mov.b32 	%r2073, 4;
	bra.uni 	$L__BB0_294;
$L__BB0_293:
	add.s32 	%r2075, %r2075, 1;
	mov.b32 	%r2072, 4;
$L__BB0_294:
	setp.eq.s32 	%p456, %r1483, 3;
	@%p456 bra 	$L__BB0_297;
	setp.eq.s32 	%p457, %r1483, 4;
	@%p457 bra 	$L__BB0_298;
	setp.eq.s32 	%p458, %r1483, 2;
	setp.eq.s32 	%p459, %r2074, -1;
	selp.b32 	%r1541, 3, %r2074, %p459;
	selp.b32 	%r2074, %r1541, %r2074, %p458;
	selp.u32 	%r1542, 1, 0, %p458;
	add.s32 	%r2077, %r2077, %r1542;
	bra.uni 	$L__BB0_299;
$L__BB0_297:
	add.s32 	%r2076, %r2076, 1;
	mov.b32 	%r2073, 3;
	bra.uni 	$L__BB0_299;
$L__BB0_298:
	add.s32 	%r2075, %r2075, 1;
	mov.b32 	%r2072, 3;
$L__BB0_299:
	setp.eq.s32 	%p460, %r1482, 3;
	@%p460 bra 	$L__BB0_302;
	setp.eq.s32 	%p461, %r1482, 4;
	@%p461 bra 	$L__BB0_303;
	setp.eq.s32 	%p462, %r1482, 2;
	setp.eq.s32 	%p463, %r2074, -1;
	selp.b32 	%r1545, 2, %r2074, %p463;
	selp.b32 	%r2074, %r1545, %r2074, %p462;
	selp.u32 	%r1546, 1, 0, %p462;
	add.s32 	%r2077, %r2077, %r1546;
	bra.uni 	$L__BB0_304;
$L__BB0_302:
	add.s32 	%r2076, %r2076, 1;
	mov.b32 	%r2073, 2;
	bra.uni 	$L__BB0_304;
$L__BB0_303:
	add.s32 	%r2075, %r2075, 1;
	mov.b32 	%r2072, 2;
$L__BB0_304:
	setp.eq.s32 	%p464, %r1481, 3;
	@%p464 bra 	$L__BB0_307;
	setp.eq.s32 	%p465, %r1481, 4;
	@%p465 bra 	$L__BB0_308;
	setp.eq.s32 	%p466, %r1481, 2;
	setp.eq.s32 	%p467, %r2074, -1;
	selp.b32 	%r1549, 1, %r2074, %p467;
	selp.b32 	%r2074, %r1549, %r2074, %p466;
	selp.u32 	%r1550, 1, 0, %p466;
	add.s32 	%r2077, %r2077, %r1550;
	bra.uni 	$L__BB0_309;
$L__BB0_307:
	add.s32 	%r2076, %r2076, 1;
	mov.b32 	%r2073, 1;
	bra.uni 	$L__BB0_309;
$L__BB0_308:
	add.s32 	%r2075, %r2075, 1;
	mov.b32 	%r2072, 1;
$L__BB0_309:
	setp.eq.s32 	%p468, %r1480, 3;
	@%p468 bra 	$L__BB0_312;
	setp.eq.s32 	%p469, %r1480, 4;
	@%p469 bra 	$L__BB0_313;
	setp.eq.s32 	%p470, %r1480, 2;
	setp.eq.s32 	%p471, %r2074, -1;
	selp.b32 	%r1553, 0, %r2074, %p471;
	selp.b32 	%r2074, %r1553, %r2074, %p470;
	selp.u32 	%r1554, 1, 0, %p470;
	add.s32 	%r2077, %r2077, %r1554;
	bra.uni 	$L__BB0_314;
$L__BB0_312:
	add.s32 	%r2076, %r2076, 1;
	mov.b32 	%r2073, 0;
	bra.uni 	$L__BB0_314;
$L__BB0_313:
	add.s32 	%r2075, %r2075, 1;
	mov.b32 	%r2072, 0;
$L__BB0_314:
	and.pred  	%p472, %p5, %p6;
	not.pred 	%p473, %p472;
	@%p473 bra 	$L__BB0_317;
	setp.eq.s32 	%p550, %r591, 12;
	mov.b32 	%r2145, 8999999;
	@%p550 bra 	$L__BB0_365;
	mad.lo.s32 	%r2145, %r591, 1000, 8000000;
	bra.uni 	$L__BB0_365;
$L__BB0_317:
	setp.ne.s32 	%p474, %r2075, 1;
	@%p474 bra 	$L__BB0_319;
	mad.lo.s32 	%r2145, %r2072, 1000, 7000000;
	bra.uni 	$L__BB0_365;
$L__BB0_319:
	setp.ne.s32 	%p475, %r2076, 1;
	setp.eq.s32 	%p476, %r2077, 0;
	or.pred  	%p477, %p475, %p476;
	@%p477 bra 	$L__BB0_321;
	mad.lo.s32 	%r1589, %r2073, 1000, %r2074;
	add.s32 	%r2145, %r1589, 6000000;
	bra.uni 	$L__BB0_365;
$L__BB0_321:
	not.pred 	%p478, %p5;
	@%p478 bra 	$L__BB0_333;
	setp.gt.s32 	%p536, %r590, 0;
	mov.b32 	%r2145, 5012000;
	@%p536 bra 	$L__BB0_365;
	setp.gt.s32 	%p537, %r1493, 0;
	mov.b32 	%r2145, 5011000;
	@%p537 bra 	$L__BB0_365;
	setp.gt.s32 	%p538, %r1491, 0;
	mov.b32 	%r2145, 5010000;
	@%p538 bra 	$L__BB0_365;
	setp.gt.s32 	%p539, %r1489, 0;
	mov.b32 	%r2145, 5009000;
	@%p539 bra 	$L__BB0_365;
	setp.gt.s32 	%p540, %r586, 0;
	mov.b32 	%r2145, 5008000;
	@%p540 bra 	$L__BB0_365;
	setp.gt.s32 	%p541, %r585, 0;
	mov.b32 	%r2145, 5007000;
	@%p541 bra 	$L__BB0_365;
	setp.gt.s32 	%p542, %r584, 0;
	mov.b32 	%r2145, 5006000;
	@%p542 bra 	$L__BB0_365;
	setp.gt.s32 	%p543, %r583, 0;
	mov.b32 	%r2145, 5005000;
	@%p543 bra 	$L__BB0_365;
	setp.gt.s32 	%p544, %r582, 0;
	mov.b32 	%r2145, 5004000;
	@%p544 bra 	$L__BB0_365;
	setp.gt.s32 	%p545, %r1483, 0;
	setp.gt.s32 	%p546, %r1482, 0;
	or.pred  	%p547, %p545, %p546;
	selp.b32 	%r2145, 5003000, 5002000, %p545;
	@%p547 bra 	$L__BB0_365;
	setp.gt.s32 	%p548, %r1481, 0;
	setp.gt.s32 	%p549, %r1480, 0;
	selp.b32 	%r1588, 5000000, 4999000, %p549;
	selp.b32 	%r2145, 5001000, %r1588, %p548;
	bra.uni 	$L__BB0_365;
$L__BB0_333:
	not.pred 	%p479, %p6;
	@%p479 bra 	$L__BB0_335;
	mad.lo.s32 	%r2145, %r591, 1000, 4000000;
	bra.uni 	$L__BB0_365;
$L__BB0_335:
	@%p475 bra 	$L__BB0_337;
	mad.lo.s32 	%r2145, %r2073, 1000, 3000000;
	bra.uni 	$L__BB0_365;
$L__BB0_337:
	setp.lt.u32 	%p481, %r2077, 2;
	@%p481 bra 	$L__BB0_352;
	setp.eq.s32 	%p497, %r590, 2;
	setp.ne.s32 	%p498, %r2074, 12;
	and.pred  	%p499, %p497, %p498;
	mov.b32 	%r2144, 12;
	@%p499 bra 	$L__BB0_351;
	setp.eq.s32 	%p500, %r1493, 2;
	setp.ne.s32 	%p501, %r2074, 11;
	and.pred  	%p502, %p500, %p501;
	mov.b32 	%r2144, 11;
	@%p502 bra 	$L__BB0_351;
	setp.eq.s32 	%p503, %r1491, 2;
	setp.ne.s32 	%p504, %r2074, 10;
	and.pred  	%p505, %p503, %p504;
	mov.b32 	%r2144, 10;
	@%p505 bra 	$L__BB0_351;
	setp.eq.s32 	%p506, %r1489, 2;
	setp.ne.s32 	%p507, %r2074, 9;
	and.pred  	%p508, %p506, %p507;
	mov.b32 	%r2144, 9;
	@%p508 bra 	$L__BB0_351;
	setp.eq.s32 	%p509, %r586, 2;
	setp.ne.s32 	%p510, %r2074, 8;
	and.pred  	%p511, %p509, %p510;
	mov.b32 	%r2144, 8;
	@%p511 bra 	$L__BB0_351;
	setp.eq.s32 	%p512, %r585, 2;
	setp.ne.s32 	%p513, %r2074, 7;
	and.pred  	%p514, %p512, %p513;
	mov.b32 	%r2144, 7;
	@%p514 bra 	$L__BB0_351;
	setp.eq.s32 	%p515, %r584, 2;
	setp.ne.s32 	%p516, %r2074, 6;
	and.pred  	%p517, %p515, %p516;
	mov.b32 	%r2144, 6;
	@%p517 bra 	$L__BB0_351;
	setp.eq.s32 	%p518, %r583, 2;
	setp.ne.s32 	%p519, %r2074, 5;
	and.pred  	%p520, %p518, %p519;
	mov.b32 	%r2144, 5;
	@%p520 bra 	$L__BB0_351;
	setp.eq.s32 	%p521, %r582, 2;
	setp.ne.s32 	%p522, %r2074, 4;
	and.pred  	%p523, %p521, %p522;
	mov.b32 	%r2144, 4;
	@%p523 bra 	$L__BB0_351;
	setp.eq.s32 	%p524, %r1483, 2;
	setp.ne.s32 	%p525, %r2074, 3;
	and.pred  	%p526, %p524, %p525;
	mov.b32 	%r2144, 3;
	@%p526 bra 	$L__BB0_351;
	setp.eq.s32 	%p527, %r1482, 2;
	setp.ne.s32 	%p528, %r2074, 2;
	and.pred  	%p529, %p527, %p528;
	mov.b32 	%r2144, 2;
	@%p529 bra 	$L__BB0_351;
	setp.eq.s32 	%p530, %r1481, 2;
	setp.ne.s32 	%p531, %r2074, 1;
	and.pred  	%p532, %p530, %p531;
	mov.b32 	%r2144, 1;
	@%p532 bra 	$L__BB0_351;
	setp.ne.s32 	%p533, %r1480, 2;
	setp.eq.s32 	%p534, %r2074, 0;
	or.pred  	%p535, %p533, %p534;
	selp.s32 	%r2144, -1, 0, %p535;
$L__BB0_351:
	mad.lo.s32 	%r1578, %r2074, 1000, %r2144;
	add.s32 	%r2145, %r1578, 2000000;
	bra.uni 	$L__BB0_365;
$L__BB0_352:
	setp.ne.s32 	%p482, %r2077, 1;
	@%p482 bra 	$L__BB0_354;
	mad.lo.s32 	%r2145, %r2074, 1000, 1000000;
	bra.uni 	$L__BB0_365;
$L__BB0_354:
	setp.gt.s32 	%p483, %r590, 0;
	mov.b32 	%r2145, 12000;
	@%p483 bra 	$L__BB0_365;
	setp.gt.s32 	%p484, %r1493, 0;
	mov.b32 	%r2145, 11000;
	@%p484 bra 	$L__BB0_365;
	setp.gt.s32 	%p485, %r1491, 0;
	mov.b32 	%r2145, 10000;
	@%p485 bra 	$L__BB0_365;
	setp.gt.s32 	%p486, %r1489, 0;
	mov.b32 	%r2145, 9000;
	@%p486 bra 	$L__BB0_365;
	setp.gt.s32 	%p487, %r586, 0;
	mov.b32 	%r2145, 8000;
	@%p487 bra 	$L__BB0_365;
	setp.gt.s32 	%p488, %r585, 0;
	mov.b32 	%r2145, 7000;
	@%p488 bra 	$L__BB0_365;
	setp.gt.s32 	%p489, %r584, 0;
	mov.b32 	%r2145, 6000;
	@%p489 bra 	$L__BB0_365;
	setp.gt.s32 	%p490, %r583, 0;
	mov.b32 	%r2145, 5000;
	@%p490 bra 	$L__BB0_365;
	setp.gt.s32 	%p491, %r582, 0;
	mov.b32 	%r2145, 4000;
	@%p491 bra 	$L__BB0_365;
	setp.gt.s32 	%p492, %r1483, 0;
	setp.gt.s32 	%p493, %r1482, 0;
	or.pred  	%p494, %p492, %p493;
	selp.b32 	%r2145, 3000, 2000, %p492;
	@%p494 bra 	$L__BB0_365;
	setp.gt.s32 	%p495, %r1481, 0;
	setp.gt.s32 	%p496, %r1480, 0;
	selp.b32 	%r1565, 0, -1000, %p496;
	selp.b32 	%r2145, 1000, %r1565, %p495;
$L__BB0_365:
	cvt.rn.f32.s32 	%f248, %r2145;
	setp.lt.f32 	%p551, %f256, %f248;
	selp.f32 	%f256, %f248, %f256, %p551;
	add.s32 	%r1591, %r2064, 6;
	selp.b32 	%r2146, %r1591, %r2146, %p551;
$L__BB0_366:
	add.s64 	%rd205, %rd205, 8;
	add.s64 	%rd204, %rd204, 1;
	add.s32 	%r2064, %r2064, 1;
	setp.ne.s32 	%p552, %r2064, 0;
	@%p552 bra 	$L__BB0_247;
	ld.local.f32 	%f257, [%rd5+72];
	div.rn.f32 	%f249, %f257, 0f40C00000;
	neg.f32 	%f258, %f249;
	sub.f32 	%f19, %f257, %f249;
	mul.wide.u32 	%rd177, %r2146, 4;
	add.s64 	%rd49, %rd4, %rd177;
	setp.ne.s32 	%p553, %r2146, 0;
	@%p553 bra 	$L__BB0_369;
	st.local.f32 	[%rd49], %f19;
	bra.uni 	$L__BB0_370;
$L__BB0_369:
	st.local.f32 	[%rd4], %f258;
$L__BB0_370:
	setp.eq.s32 	%p554, %r2146, 1;
	@%p554 bra 	$L__BB0_372;
	st.local.f32 	[%rd4+4], %f258;
	bra.uni 	$L__BB0_373;
$L__BB0_372:
	st.local.f32 	[%rd49], %f19;
$L__BB0_373:
	setp.eq.s32 	%p555, %r2146, 2;
	@%p555 bra 	$L__BB0_375;
	st.local.f32 	[%rd4+8], %f258;
	bra.uni 	$L__BB0_376;
$L__BB0_375:
	st.local.f32 	[%rd49], %f19;
$L__BB0_376:
	setp.eq.s32 	%p556, %r2146, 3;
	@%p556 bra 	$L__BB0_378;
	st.local.f32 	[%rd4+12], %f258;
	bra.uni 	$L__BB0_379;
$L__BB0_378:
	st.local.f32 	[%rd49], %f19;
$L__BB0_379:
	setp.eq.s32 	%p557, %r2146, 4;
	@%p557 bra 	$L__BB0_381;
	st.local.f32 	[%rd4+16], %f258;
	bra.uni 	$L__BB0_382;
$L__BB0_381:
	st.local.f32 	[%rd49], %f19;
$L__BB0_382:
	setp.ne.s32 	%p558, %r2146, 5;
	@%p558 bra 	$L__BB0_397;
	st.local.f32 	[%rd49], %f19;
	ld.local.f32 	%f258, [%rd4+20];
	bra.uni 	$L__BB0_397;
$L__BB0_384:
	ld.local.f32 	%f257, [%rd5+72];
	div.rn.f32 	%f245, %f257, 0f40C00000;
	sub.f32 	%f22, %f257, %f245;
	neg.f32 	%f23, %f245;
	setp.eq.s16 	%p351, %rs71, 0;
	selp.f32 	%f246, %f23, %f22, %p351;
	st.local.f32 	[%rd4], %f246;
	setp.eq.s16 	%p352, %rs72, 0;
	@%p352 bra 	$L__BB0_386;
	st.local.f32 	[%rd4+4], %f22;
	bra.uni 	$L__BB0_387;
$L__BB0_386:
	st.local.f32 	[%rd4+4], %f23;
$L__BB0_387:
	setp.eq.s16 	%p353, %rs73, 0;
	@%p353 bra 	$L__BB0_389;
	st.local.f32 	[%rd4+8], %f22;
	bra.uni 	$L__BB0_390;
$L__BB0_389:
	st.local.f32 	[%rd4+8], %f23;
$L__BB0_390:
	setp.eq.s16 	%p354, %rs74, 0;
	@%p354 bra 	$L__BB0_392;
	st.local.f32 	[%rd4+12], %f22;
	bra.uni 	$L__BB0_393;
$L__BB0_392:
	st.local.f32 	[%rd4+12], %f23;
$L__BB0_393:
	setp.eq.s16 	%p355, %rs75, 0;
	@%p355 bra 	$L__BB0_395;
	st.local.f32 	[%rd4+16], %f22;
	bra.uni 	$L__BB0_396;
$L__BB0_395:
	st.local.f32 	[%rd4+16], %f23;
$L__BB0_396:
	setp.eq.s16 	%p356, %rs76, 0;
	selp.f32 	%f258, %f23, %f22, %p356;
	ld.local.u32 	%r2151, [%rd5+48];
	ld.local.u32 	%r2150, [%rd5+52];
	ld.local.u32 	%r2149, [%rd5+56];
	ld.local.u32 	%r2148, [%rd5+60];
	ld.local.u32 	%r2147, [%rd5+64];
$L__BB0_397:
	ld.param.u64 	%rd200, [_Z27simulate_advanced_games_gpuP17curandStateXORWOWPiS1_PfS1_S2_S1_i_param_6];
	ld.param.u64 	%rd199, [_Z27simulate_advanced_games_gpuP17curandStateXORWOWPiS1_PfS1_S2_S1_i_param_5];
	ld.param.u64 	%rd198, [_Z27simulate_advanced_games_gpuP17curandStateXORWOWPiS1_PfS1_S2_S1_i_param_4];
	ld.param.u64 	%rd197, [_Z27simulate_advanced_games_gpuP17curandStateXORWOWPiS1_PfS1_S2_S1_i_param_3];
	ld.param.u64 	%rd196, [_Z27simulate_advanced_games_gpuP17curandStateXORWOWPiS1_PfS1_S2_S1_i_param_2];
	ld.param.u64 	%rd195, [_Z27simulate_advanced_games_gpuP17curandStateXORWOWPiS1_PfS1_S2_S1_i_param_1];
	mul.lo.s32 	%r1592, %r1, 12;
	mul.lo.s32 	%r1593, %r1, 6;
	ld.local.u32 	%r1594, [%rd5];
	cvta.to.global.u64 	%rd178, %rd195;
	mul.wide.s32 	%rd179, %r1592, 4;
	add.s64 	%rd180, %rd178, %rd179;
	st.global.u32 	[%rd180], %r1594;
	ld.local.u32 	%r1595, [%rd5+4];
	st.global.u32 	[%rd180+4], %r1595;
	ld.local.v2.f32 	{%f250, %f251}, [%rd4];
	cvta.to.global.u64 	%rd181, %rd197;
	mul.wide.s32 	%rd182, %r1593, 4;
	add.s64 	%rd183, %rd181, %rd182;
	st.global.f32 	[%rd183], %f250;
	ld.local.u32 	%r1596, [%rd5+8];
	st.global.u32 	[%rd180+8], %r1596;
	ld.local.u32 	%r1597, [%rd5+12];
	st.global.u32 	[%rd180+12], %r1597;
	st.global.f32 	[%rd183+4], %f251;
	ld.local.u32 	%r1598, [%rd5+16];
	st.global.u32 	[%rd180+16], %r1598;
	ld.local.u32 	%r1599, [%rd5+20];
	st.global.u32 	[%rd180+20], %r1599;
	ld.local.v2.f32 	{%f252, %f253}, [%rd4+8];
	st.global.f32 	[%rd183+8], %f252;
	ld.local.u32 	%r1600, [%rd5+24];
	st.global.u32 	[%rd180+24], %r1600;
	ld.local.u32 	%r1601, [%rd5+28];
	st.global.u32 	[%rd180+28], %r1601;
	st.global.f32 	[%rd183+12], %f253;
	ld.local.u32 	%r1602, [%rd5+32];
	st.global.u32 	[%rd180+32], %r1602;
	ld.local.u32 	%r1603, [%rd5+36];
	st.global.u32 	[%rd180+36], %r1603;
	ld.local.f32 	%f254, [%rd4+16];
	st.global.f32 	[%rd183+16], %f254;
	ld.local.u32 	%r1604, [%rd5+40];
	st.global.u32 	[%rd180+40], %r1604;
	ld.local.u32 	%r1605, [%rd5+44];
	st.global.u32 	[%rd180+44], %r1605;
	st.global.f32 	[%rd183+20], %f258;
	mul.lo.s32 	%r1606, %r1, 5;
	cvta.to.global.u64 	%rd184, %rd196;
	mul.wide.s32 	%rd185, %r1606, 4;
	add.s64 	%rd186, %rd184, %rd185;
	st.global.u32 	[%rd186], %r2151;
	st.global.u32 	[%rd186+4], %r2150;
	st.global.u32 	[%rd186+8], %r2149;
	st.global.u32 	[%rd186+12], %r2148;
	st.global.u32 	[%rd186+16], %r2147;
	mul.lo.s32 	%r1607, %r1, 48;
	setp.gt.s32 	%p559, %r2051, 0;
	ld.local.u32 	%r1608, [%rd5+108];
	selp.b32 	%r1609, %r1608, -1, %p559;
	cvta.to.global.u64 	%rd187, %rd198;
	mul.wide.s32 	%rd188, %r1607, 4;
	add.s64 	%rd189, %rd187, %rd188;
	st.global.u32 	[%rd189], %r1609;
	setp.gt.s32 	%p560, %r2051, 1;
	ld.local.u32 	%r1610, [%rd5+112];
	selp.b32 	%r1611, %r1610, -1, %p560;
	st.global.u32 	[%rd189+4], %r1611;
	setp.gt.s32 	%p561, %r2051, 2;
	ld.local.u32 	%r1612, [%rd5+116];
	selp.b32 	%r1613, %r1612, -1, %p561;
	st.global.u32 	[%rd189+8], %r1613;
	setp.gt.s32 	%p562, %r2051, 3;
	ld.local.u32 	%r1614, [%rd5+120];
	selp.b32 	%r1615, %r1614, -1, %p562;
	st.global.u32 	[%rd189+12], %r1615;
	setp.gt.s32 	%p563, %r2051, 4;
	ld.local.u32 	%r1616, [%rd5+124];
	selp.b32 	%r1617, %r1616, -1, %p563;
	st.global.u32 	[%rd189+16], %r1617;
	setp.gt.s32 	%p564, %r2051, 5;
	ld.local.u32 	%r1618, [%rd5+128];
	selp.b32 	%r1619, %r1618, -1, %p564;
	st.global.u32 	[%rd189+20], %r1619;
	setp.gt.s32 	%p565, %r2051, 6;
	ld.local.u32 	%r1620, [%rd5+132];
	selp.b32 	%r1621, %r1620, -1, %p565;
	st.global.u32 	[%rd189+24], %r1621;
	setp.gt.s32 	%p566, %r2051, 7;
	ld.local.u32 	%r1622, [%rd5+136];
	selp.b32 	%r1623, %r1622, -1, %p566;
	st.global.u32 	[%rd189+28], %r1623;
	setp.gt.s32 	%p567, %r2051, 8;
	ld.local.u32 	%r1624, [%rd5+140];
	selp.b32 	%r1625, %r1624, -1, %p567;
	st.global.u32 	[%rd189+32], %r1625;
	setp.gt.s32 	%p568, %r2051, 9;
	ld.local.u32 	%r1626, [%rd5+144];
	selp.b32 	%r1627, %r1626, -1, %p568;
	st.global.u32 	[%rd189+36], %r1627;
	setp.gt.s32 	%p569, %r2051, 10;
	ld.local.u32 	%r1628, [%rd5+148];
	selp.b32 	%r1629, %r1628, -1, %p569;
	st.global.u32 	[%rd189+40], %r1629;
	setp.gt.s32 	%p570, %r2051, 11;
	ld.local.u32 	%r1630, [%rd5+152];
	selp.b32 	%r1631, %r1630, -1, %p570;
	st.global.u32 	[%rd189+44], %r1631;
	setp.gt.s32 	%p571, %r2051, 12;
	ld.local.u32 	%r1632, [%rd5+156];
	selp.b32 	%r1633, %r1632, -1, %p571;
	st.global.u32 	[%rd189+48], %r1633;
	setp.gt.s32 	%p572, %r2051, 13;
	ld.local.u32 	%r1634, [%rd5+160];
	selp.b32 	%r1635, %r1634, -1, %p572;
	st.global.u32 	[%rd189+52], %r1635;
	setp.gt.s32 	%p573, %r2051, 14;
	ld.local.u32 	%r1636, [%rd5+164];
	selp.b32 	%r1637, %r1636, -1, %p573;
	st.global.u32 	[%rd189+56], %r1637;
	setp.gt.s32 	%p574, %r2051, 15;
	ld.local.u32 	%r1638, [%rd5+168];
	selp.b32 	%r1639, %r1638, -1, %p574;
	st.global.u32 	[%rd189+60], %r1639;
	setp.gt.s32 	%p575, %r2051, 16;
	ld.local.u32 	%r1640, [%rd5+172];
	selp.b32 	%r1641, %r1640, -1, %p575;
	st.global.u32 	[%rd189+64], %r1641;
	setp.gt.s32 	%p576, %r2051, 17;
	ld.local.u32 	%r1642, [%rd5+176];
	selp.b32 	%r1643, %r1642, -1, %p576;
	st.global.u32 	[%rd189+68], %r1643;
	setp.gt.s32 	%p577, %r2051, 18;
	ld.local.u32 	%r1644, [%rd5+180];
	selp.b32 	%r1645, %r1644, -1, %p577;
	st.global.u32 	[%rd189+72], %r1645;
	setp.gt.s32 	%p578, %r2051, 19;
	ld.local.u32 	%r1646, [%rd5+184];
	selp.b32 	%r1647, %r1646, -1, %p578;
	st.global.u32 	[%rd189+76], %r1647;
	setp.gt.s32 	%p579, %r2051, 20;
	ld.local.u32 	%r1648, [%rd5+188];
	selp.b32 	%r1649, %r1648, -1, %p579;
	st.global.u32 	[%rd189+80], %r1649;
	setp.gt.s32 	%p580, %r2051, 21;
	ld.local.u32 	%r1650, [%rd5+192];
	selp.b32 	%r1651, %r1650, -1, %p580;
	st.global.u32 	[%rd189+84], %r1651;
	setp.gt.s32 	%p581, %r2051, 22;
	ld.local.u32 	%r1652, [%rd5+196];
	selp.b32 	%r1653, %r1652, -1, %p581;
	st.global.u32 	[%rd189+88], %r1653;
	setp.gt.s32 	%p582, %r2051, 23;
	ld.local.u32 	%r1654, [%rd5+200];
	selp.b32 	%r1655, %r1654, -1, %p582;
	st.global.u32 	[%rd189+92], %r1655;
	setp.gt.s32 	%p583, %r2051, 24;
	ld.local.u32 	%r1656, [%rd5+204];
	selp.b32 	%r1657, %r1656, -1, %p583;
	st.global.u32 	[%rd189+96], %r1657;
	setp.gt.s32 	%p584, %r2051, 25;
	ld.local.u32 	%r1658, [%rd5+208];
	selp.b32 	%r1659, %r1658, -1, %p584;
	st.global.u32 	[%rd189+100], %r1659;
	setp.gt.s32 	%p585, %r2051, 26;
	ld.local.u32 	%r1660, [%rd5+212];
	selp.b32 	%r1661, %r1660, -1, %p585;
	st.global.u32 	[%rd189+104], %r1661;
	setp.gt.s32 	%p586, %r2051, 27;
	ld.local.u32 	%r1662, [%rd5+216];
	selp.b32 	%r1663, %r1662, -1, %p586;
	st.global.u32 	[%rd189+108], %r1663;
	setp.gt.s32 	%p587, %r2051, 28;
	ld.local.u32 	%r1664, [%rd5+220];
	selp.b32 	%r1665, %r1664, -1, %p587;
	st.global.u32 	[%rd189+112], %r1665;
	setp.gt.s32 	%p588, %r2051, 29;
	ld.local.u32 	%r1666, [%rd5+224];
	selp.b32 	%r1667, %r1666, -1, %p588;
	st.global.u32 	[%rd189+116], %r1667;
	setp.gt.s32 	%p589, %r2051, 30;
	ld.local.u32 	%r1668, [%rd5+228];
	selp.b32 	%r1669, %r1668, -1, %p589;
	st.global.u32 	[%rd189+120], %r1669;
	setp.gt.s32 	%p590, %r2051, 31;
	ld.local.u32 	%r1670, [%rd5+232];
	selp.b32 	%r1671, %r1670, -1, %p590;
	st.global.u32 	[%rd189+124], %r1671;
	setp.gt.s32 	%p591, %r2051, 32;
	ld.local.u32 	%r1672, [%rd5+236];
	selp.b32 	%r1673, %r1672, -1, %p591;
	st.global.u32 	[%rd189+128], %r1673;
	setp.gt.s32 	%p592, %r2051, 33;
	ld.local.u32 	%r1674, [%rd5+240];
	selp.b32 	%r1675, %r1674, -1, %p592;
	st.global.u32 	[%rd189+132], %r1675;
	setp.gt.s32 	%p593, %r2051, 34;
	ld.local.u32 	%r1676, [%rd5+244];
	selp.b32 	%r1677, %r1676, -1, %p593;
	st.global.u32 	[%rd189+136], %r1677;
	setp.gt.s32 	%p594, %r2051, 35;
	ld.local.u32 	%r1678, [%rd5+248];
	selp.b32 	%r1679, %r1678, -1, %p594;
	st.global.u32 	[%rd189+140], %r1679;
	setp.gt.s32 	%p595, %r2051, 36;
	ld.local.u32 	%r1680, [%rd5+252];
	selp.b32 	%r1681, %r1680, -1, %p595;
	st.global.u32 	[%rd189+144], %r1681;
	setp.gt.s32 	%p596, %r2051, 37;
	ld.local.u32 	%r1682, [%rd5+256];
	selp.b32 	%r1683, %r1682, -1, %p596;
	st.global.u32 	[%rd189+148], %r1683;
	setp.gt.s32 	%p597, %r2051, 38;
	ld.local.u32 	%r1684, [%rd5+260];
	selp.b32 	%r1685, %r1684, -1, %p597;
	st.global.u32 	[%rd189+152], %r1685;
	setp.gt.s32 	%p598, %r2051, 39;
	ld.local.u32 	%r1686, [%rd5+264];
	selp.b32 	%r1687, %r1686, -1, %p598;
	st.global.u32 	[%rd189+156], %r1687;
	setp.gt.s32 	%p599, %r2051, 40;
	ld.local.u32 	%r1688, [%rd5+268];
	selp.b32 	%r1689, %r1688, -1, %p599;
	st.global.u32 	[%rd189+160], %r1689;
	setp.gt.s32 	%p600, %r2051, 41;
	ld.local.u32 	%r1690, [%rd5+272];
	selp.b32 	%r1691, %r1690, -1, %p600;
	st.global.u32 	[%rd189+164], %r1691;
	setp.gt.s32 	%p601, %r2051, 42;
	ld.local.u32 	%r1692, [%rd5+276];
	selp.b32 	%r1693, %r1692, -1, %p601;
	st.global.u32 	[%rd189+168], %r1693;
	setp.gt.s32 	%p602, %r2051, 43;
	ld.local.u32 	%r1694, [%rd5+280];
	selp.b32 	%r1695, %r1694, -1, %p602;
	st.global.u32 	[%rd189+172], %r1695;
	setp.gt.s32 	%p603, %r2051, 44;
	ld.local.u32 	%r1696, [%rd5+284];
	selp.b32 	%r1697, %r1696, -1, %p603;
	st.global.u32 	[%rd189+176], %r1697;
	setp.gt.s32 	%p604, %r2051, 45;
	ld.local.u32 	%r1698, [%rd5+288];
	selp.b32 	%r1699, %r1698, -1, %p604;
	st.global.u32 	[%rd189+180], %r1699;
	setp.gt.s32 	%p605, %r2051, 46;
	ld.local.u32 	%r1700, [%rd5+292];
	selp.b32 	%r1701, %r1700, -1, %p605;
	st.global.u32 	[%rd189+184], %r1701;
	setp.gt.s32 	%p606, %r2051, 47;
	ld.local.u32 	%r1702, [%rd5+296];
	selp.b32 	%r1703, %r1702, -1, %p606;
	st.global.u32 	[%rd189+188], %r1703;
	cvta.to.global.u64 	%rd190, %rd199;
	mul.wide.s32 	%rd191, %r1, 4;
	add.s64 	%rd192, %rd190, %rd191;
	st.global.f32 	[%rd192], %f257;
	cvta.to.global.u64 	%rd193, %rd200;
	add.s64 	%rd194, %rd193, %rd191;
	st.global.u32 	[%rd194], %r2051;
$L__BB0_398:
	ret;

}


// ===== COMPILED SASS (sm_100) =====

	.target	sm_100

	.elftype	@"ET_EXEC"


//--------------------- .note.nv.tkinfo           --------------------------
	.section	.note.nv.tkinfo,"",@"SHT_NOTE"
	.sectionflags	@"SHF_NOTE_NV_TKINFO"
	.tkinfo
        /*0018*/ 	.word	0x00000002
        /*0030*/ 	.string	""
        /*0030*/ 	.string	"ptxas"
        /*0030*/ 	.string	"Cuda compilation tools, release 13.0, V13.0.88"
        /*0030*/ 	.string	"Build cuda_13.0.r13.0/compiler.36424714_0"
        /*0030*/ 	.string	"-arch sm_100 -m 64 "



//--------------------- .note.nv.cuinfo           --------------------------
	.section	.note.nv.cuinfo,"",@"SHT_NOTE"
	.sectionflags	@"SHF_NOTE_NV_CUINFO"
        /*0018*/ 	.short	0x0002
        /*001a*/ 	.short	0x0064
        /*001c*/ 	.short	0x0082
	.zero		2


//--------------------- .nv.info                  --------------------------
	.section	.nv.info,"",@"SHT_CUDA_INFO"
	.align	4


	//----- nvinfo : EIATTR_REGCOUNT
	.align		4
        /*0000*/ 	.byte	0x04, 0x2f
        /*0002*/ 	.short	(.L_10 - .L_9)
	.align		4
.L_9:
        /*0004*/ 	.word	index@(_Z27simulate_advanced_games_gpuP17curandStateXORWOWPiS1_PfS1_S2_S1_i)
        /*0008*/ 	.word	0x00000038


	//----- nvinfo : EIATTR_FRAME_SIZE
	.align		4
.L_10:
        /*000c*/ 	.byte	0x04, 0x11
        /*000e*/ 	.short	(.L_12 - .L_11)
	.align		4
.L_11:
        /*0010*/ 	.word	index@($__internal_0_$__cuda_sm3x_div_rn_noftz_f32_slowpath)
        /*0014*/ 	.word	0x000001e0


	//----- nvinfo : EIATTR_FRAME_SIZE
	.align		4
.L_12:
        /*0018*/ 	.byte	0x04, 0x11
        /*001a*/ 	.short	(.L_14 - .L_13)
	.align		4
.L_13:
        /*001c*/ 	.word	index@(_Z27simulate_advanced_games_gpuP17curandStateXORWOWPiS1_PfS1_S2_S1_i)
        /*0020*/ 	.word	0x000001e0


	//----- nvinfo : EIATTR_MIN_STACK_SIZE
	.align		4
.L_14:
        /*0024*/ 	.byte	0x04, 0x12
        /*0026*/ 	.short	(.L_16 - .L_15)
	.align		4
.L_15:
        /*0028*/ 	.word	index@(_Z27simulate_advanced_games_gpuP17curandStateXORWOWPiS1_PfS1_S2_S1_i)
        /*002c*/ 	.word	0x000001e0
.L_16:


//--------------------- .nv.compat                --------------------------
	.section	.nv.compat,"",@"SHT_CUDA_COMPAT_INFO"
	.align	4
        /*0000*/ 	.byte	0x02, 0x09, 0x00, 0x00, 0x02, 0x02, 0x01, 0x00, 0x02, 0x05, 0x05, 0x00, 0x03, 0x07, 0x01, 0x01
        /*0010*/ 	.byte	0x02, 0x03, 0x00, 0x00, 0x02, 0x06, 0x01, 0x00, 0x04, 0x0b, 0x08, 0x00, 0x01, 0x00, 0x00, 0x00
        /*0020*/ 	.byte	0x00, 0x00, 0x00, 0x00


//--------------------- .nv.info._Z27simulate_advanced_games_gpuP17curandStateXORWOWPiS1_PfS1_S2_S1_i --------------------------
	.section	.nv.info._Z27simulate_advanced_games_gpuP17curandStateXORWOWPiS1_PfS1_S2_S1_i,"",@"SHT_CUDA_INFO"
	.sectionflags	@""
	.align	4


	//----- nvinfo : EIATTR_CUDA_API_VERSION
	.align		4
        /*0000*/ 	.byte	0x04, 0x37
        /*0002*/ 	.short	(.L_18 - .L_17)
.L_17:
        /*0004*/ 	.word	0x00000082


	//----- nvinfo : EIATTR_KPARAM_INFO
	.align		4
.L_18:
        /*0008*/ 	.byte	0x04, 0x17
        /*000a*/ 	.short	(.L_20 - .L_19)
.L_19:
        /*000c*/ 	.word	0x00000000
        /*0010*/ 	.short	0x0007
        /*0012*/ 	.short	0x0038
        /*0014*/ 	.byte	0x00, 0xf0, 0x11, 0x00


	//----- nvinfo : EIATTR_KPARAM_INFO
	.align		4
.L_20:
        /*0018*/ 	.byte	0x04, 0x17
        /*001a*/ 	.short	(.L_22 - .L_21)
.L_21:
        /*001c*/ 	.word	0x00000000
        /*0020*/ 	.short	0x0006
        /*0022*/ 	.short	0x0030
        /*0024*/ 	.byte	0x00, 0xf5, 0x21, 0x00


	//----- nvinfo : EIATTR_KPARAM_INFO
	.align		4
.L_22:
        /*0028*/ 	.byte	0x04, 0x17
        /*002a*/ 	.short	(.L_24 - .L_23)
.L_23:
        /*002c*/ 	.word	0x00000000
        /*0030*/ 	.short	0x0005
        /*0032*/ 	.short	0x0028
        /*0034*/ 	.byte	0x00, 0xf5, 0x21, 0x00


	//----- nvinfo : EIATTR_KPARAM_INFO
	.align		4
.L_24:
        /*0038*/ 	.byte	0x04, 0x17
        /*003a*/ 	.short	(.L_26 - .L_25)
.L_25:
        /*003c*/ 	.word	0x00000000
        /*0040*/ 	.short	0x0004
        /*0042*/ 	.short	0x0020
        /*0044*/ 	.byte	0x00, 0xf5, 0x21, 0x00


	//----- nvinfo : EIATTR_KPARAM_INFO
	.align		4
.L_26:
        /*0048*/ 	.byte	0x04, 0x17
        /*004a*/ 	.short	(.L_28 - .L_27)
.L_27:
        /*004c*/ 	.word	0x00000000
        /*0050*/ 	.short	0x0003
        /*0052*/ 	.short	0x0018
        /*0054*/ 	.byte	0x00, 0xf5, 0x21, 0x00


	//----- nvinfo : EIATTR_KPARAM_INFO
	.align		4
.L_28:
        /*0058*/ 	.byte	0x04, 0x17
        /*005a*/ 	.short	(.L_30 - .L_29)
.L_29:
        /*005c*/ 	.word	0x00000000
        /*0060*/ 	.short	0x0002
        /*0062*/ 	.short	0x0010
        /*0064*/ 	.byte	0x00, 0xf5, 0x21, 0x00


	//----- nvinfo : EIATTR_KPARAM_INFO
	.align		4
.L_30:
        /*0068*/ 	.byte	0x04, 0x17
        /*006a*/ 	.short	(.L_32 - .L_31)
.L_31:
        /*006c*/ 	.word	0x00000000
        /*0070*/ 	.short	0x0001
        /*0072*/ 	.short	0x0008
        /*0074*/ 	.byte	0x00, 0xf5, 0x21, 0x00


	//----- nvinfo : EIATTR_KPARAM_INFO
	.align		4
.L_32:
        /*0078*/ 	.byte	0x04, 0x17
        /*007a*/ 	.short	(.L_34 - .L_33)
.L_33:
        /*007c*/ 	.word	0x00000000
        /*0080*/ 	.short	0x0000
        /*0082*/ 	.short	0x0000
        /*0084*/ 	.byte	0x00, 0xf5, 0x21, 0x00


	//----- nvinfo : EIATTR_SPARSE_MMA_MASK
	.align		4
.L_34:
        /*0088*/ 	.byte	0x03, 0x50
        /*008a*/ 	.short	0x0000


	//----- nvinfo : EIATTR_MAXREG_COUNT
	.align		4
        /*008c*/ 	.byte	0x03, 0x1b
        /*008e*/ 	.short	0x00ff


	//----- nvinfo : EIATTR_MERCURY_ISA_VERSION
	.align		4
        /*0090*/ 	.byte	0x03, 0x5f
        /*0092*/ 	.short	0x0101


	//----- nvinfo : EIATTR_VRC_CTA_INIT_COUNT
	.align		4
        /*0094*/ 	.byte	0x02, 0x4a
	.zero		1
	.zero		1


	//----- nvinfo : EIATTR_EXIT_INSTR_OFFSETS
	.align		4
        /*0098*/ 	.byte	0x04, 0x1c
        /*009a*/ 	.short	(.L_36 - .L_35)


	//   ....[0]....
.L_35:
        /*009c*/ 	.word	0x000000a0


	//   ....[1]....
        /*00a0*/ 	.word	0x0000d320


	//----- nvinfo : EIATTR_INDIRECT_BRANCH_TARGETS
	.align		4
.L_36:
        /*00a4*/ 	.byte	0x04, 0x34
        /*00a6*/ 	.short	(.L_38 - .L_37)


	//   ....[0]....
.L_37:
        /*00a8*/ 	.word	.L_x_201@srel
        /*00ac*/ 	.short	0x0
        /*00ae*/ 	.short	0x0
        /*00b0*/ 	.word	0x3
        /*00b4*/ 	.word	.L_x_202@srel
        /*00b8*/ 	.word	.L_x_203@srel
        /*00bc*/ 	.word	.L_x_204@srel


	//   ....[1]....
        /*00c0*/ 	.word	.L_x_205@srel
        /*00c4*/ 	.short	0x0
        /*00c6*/ 	.short	0x0
        /*00c8*/ 	.word	0x3
        /*00cc*/ 	.word	.L_x_206@srel
        /*00d0*/ 	.word	.L_x_207@srel
        /*00d4*/ 	.word	.L_x_208@srel


	//   ....[2]....
        /*00d8*/ 	.word	.L_x_209@srel
        /*00dc*/ 	.short	0x0
        /*00de*/ 	.short	0x0
        /*00e0*/ 	.word	0x3
        /*00e4*/ 	.word	.L_x_210@srel
        /*00e8*/ 	.word	.L_x_211@srel
        /*00ec*/ 	.word	.L_x_212@srel


	//   ....[3]....
        /*00f0*/ 	.word	.L_x_213@srel
        /*00f4*/ 	.short	0x0
        /*00f6*/ 	.short	0x0
        /*00f8*/ 	.word	0x3
        /*00fc*/ 	.word	.L_x_214@srel
        /*0100*/ 	.word	.L_x_215@srel
        /*0104*/ 	.word	.L_x_216@srel


	//   ....[4]....
        /*0108*/ 	.word	.L_x_217@srel
        /*010c*/ 	.short	0x0
        /*010e*/ 	.short	0x0
        /*0110*/ 	.word	0x3
        /*0114*/ 	.word	.L_x_218@srel
        /*0118*/ 	.word	.L_x_219@srel
        /*011c*/ 	.word	.L_x_220@srel


	//   ....[5]....
        /*0120*/ 	.word	.L_x_221@srel
        /*0124*/ 	.short	0x0
        /*0126*/ 	.short	0x0
        /*0128*/ 	.word	0x3
        /*012c*/ 	.word	.L_x_222@srel
        /*0130*/ 	.word	.L_x_223@srel
        /*0134*/ 	.word	.L_x_224@srel


	//   ....[6]....
        /*0138*/ 	.word	.L_x_225@srel
        /*013c*/ 	.short	0x0
        /*013e*/ 	.short	0x0
        /*0140*/ 	.word	0x3
        /*0144*/ 	.word	.L_x_226@srel
        /*0148*/ 	.word	.L_x_227@srel
        /*014c*/ 	.word	.L_x_228@srel


	//   ....[7]....
        /*0150*/ 	.word	.L_x_229@srel
        /*0154*/ 	.short	0x0
        /*0156*/ 	.short	0x0
        /*0158*/ 	.word	0x3
        /*015c*/ 	.word	.L_x_230@srel
        /*0160*/ 	.word	.L_x_231@srel
        /*0164*/ 	.word	.L_x_232@srel


	//   ....[8]....
        /*0168*/ 	.word	.L_x_233@srel
        /*016c*/ 	.short	0x0
        /*016e*/ 	.short	0x0
        /*0170*/ 	.word	0x3
        /*0174*/ 	.word	.L_x_234@srel
        /*0178*/ 	.word	.L_x_235@srel
        /*017c*/ 	.word	.L_x_236@srel


	//   ....[9]....
        /*0180*/ 	.word	.L_x_237@srel
        /*0184*/ 	.short	0x0
        /*0186*/ 	.short	0x0
        /*0188*/ 	.word	0x3
        /*018c*/ 	.word	.L_x_238@srel
        /*0190*/ 	.word	.L_x_239@srel
        /*0194*/ 	.word	.L_x_240@srel


	//   ....[10]....
        /*0198*/ 	.word	.L_x_241@srel
        /*019c*/ 	.short	0x0
        /*019e*/ 	.short	0x0
        /*01a0*/ 	.word	0x3
        /*01a4*/ 	.word	.L_x_242@srel
        /*01a8*/ 	.word	.L_x_243@srel
        /*01ac*/ 	.word	.L_x_244@srel


	//   ....[11]....
        /*01b0*/ 	.word	.L_x_245@srel
        /*01b4*/ 	.short	0x0
        /*01b6*/ 	.short	0x0
        /*01b8*/ 	.word	0x3
        /*01bc*/ 	.word	.L_x_246@srel
        /*01c0*/ 	.word	.L_x_247@srel
        /*01c4*/ 	.word	.L_x_248@srel


	//   ....[12]....
        /*01c8*/ 	.word	.L_x_249@srel
        /*01cc*/ 	.short	0x0
        /*01ce*/ 	.short	0x0
        /*01d0*/ 	.word	0x3
        /*01d4*/ 	.word	.L_x_250@srel
        /*01d8*/ 	.word	.L_x_251@srel
        /*01dc*/ 	.word	.L_x_252@srel


	//   ....[13]....
        /*01e0*/ 	.word	.L_x_253@srel
        /*01e4*/ 	.short	0x0
        /*01e6*/ 	.short	0x0
        /*01e8*/ 	.word	0x3
        /*01ec*/ 	.word	.L_x_254@srel
        /*01f0*/ 	.word	.L_x_255@srel
        /*01f4*/ 	.word	.L_x_256@srel


	//   ....[14]....
        /*01f8*/ 	.word	.L_x_257@srel
        /*01fc*/ 	.short	0x0
        /*01fe*/ 	.short	0x0
        /*0200*/ 	.word	0x3
        /*0204*/ 	.word	.L_x_258@srel
        /*0208*/ 	.word	.L_x_259@srel
        /*020c*/ 	.word	.L_x_260@srel


	//   ....[15]....
        /*0210*/ 	.word	.L_x_261@srel
        /*0214*/ 	.short	0x0
        /*0216*/ 	.short	0x0
        /*0218*/ 	.word	0x3
        /*021c*/ 	.word	.L_x_262@srel
        /*0220*/ 	.word	.L_x_263@srel
        /*0224*/ 	.word	.L_x_264@srel


	//   ....[16]....
        /*0228*/ 	.word	.L_x_265@srel
        /*022c*/ 	.short	0x0
        /*022e*/ 	.short	0x0
        /*0230*/ 	.word	0x3
        /*0234*/ 	.word	.L_x_266@srel
        /*0238*/ 	.word	.L_x_267@srel
        /*023c*/ 	.word	.L_x_268@srel


	//   ....[17]....
        /*0240*/ 	.word	.L_x_269@srel
        /*0244*/ 	.short	0x0
        /*0246*/ 	.short	0x0
        /*0248*/ 	.word	0x3
        /*024c*/ 	.word	.L_x_270@srel
        /*0250*/ 	.word	.L_x_271@srel
        /*0254*/ 	.word	.L_x_272@srel


	//   ....[18]....
        /*0258*/ 	.word	.L_x_273@srel
        /*025c*/ 	.short	0x0
        /*025e*/ 	.short	0x0
        /*0260*/ 	.word	0x3
        /*0264*/ 	.word	.L_x_274@srel
        /*0268*/ 	.word	.L_x_275@srel
        /*026c*/ 	.word	.L_x_276@srel


	//   ....[19]....
        /*0270*/ 	.word	.L_x_277@srel
        /*0274*/ 	.short	0x0
        /*0276*/ 	.short	0x0
        /*0278*/ 	.word	0x3
        /*027c*/ 	.word	.L_x_278@srel
        /*0280*/ 	.word	.L_x_279@srel
        /*0284*/ 	.word	.L_x_280@srel


	//   ....[20]....
        /*0288*/ 	.word	.L_x_281@srel
        /*028c*/ 	.short	0x0
        /*028e*/ 	.short	0x0
        /*0290*/ 	.word	0x3
        /*0294*/ 	.word	.L_x_282@srel
        /*0298*/ 	.word	.L_x_283@srel
        /*029c*/ 	.word	.L_x_284@srel


	//   ....[21]....
        /*02a0*/ 	.word	.L_x_285@srel
        /*02a4*/ 	.short	0x0
        /*02a6*/ 	.short	0x0
        /*02a8*/ 	.word	0x3
        /*02ac*/ 	.word	.L_x_286@srel
        /*02b0*/ 	.word	.L_x_287@srel
        /*02b4*/ 	.word	.L_x_288@srel


	//   ....[22]....
        /*02b8*/ 	.word	.L_x_289@srel
        /*02bc*/ 	.short	0x0
        /*02be*/ 	.short	0x0
        /*02c0*/ 	.word	0x3
        /*02c4*/ 	.word	.L_x_290@srel
        /*02c8*/ 	.word	.L_x_291@srel
        /*02cc*/ 	.word	.L_x_292@srel


	//   ....[23]....
        /*02d0*/ 	.word	.L_x_293@srel
        /*02d4*/ 	.short	0x0
        /*02d6*/ 	.short	0x0
        /*02d8*/ 	.word	0x3
        /*02dc*/ 	.word	.L_x_294@srel
        /*02e0*/ 	.word	.L_x_295@srel
        /*02e4*/ 	.word	.L_x_296@srel


	//   ....[24]....
        /*02e8*/ 	.word	.L_x_297@srel
        /*02ec*/ 	.short	0x0
        /*02ee*/ 	.short	0x0
        /*02f0*/ 	.word	0x3
        /*02f4*/ 	.word	.L_x_298@srel
        /*02f8*/ 	.word	.L_x_299@srel
        /*02fc*/ 	.word	.L_x_300@srel


	//----- nvinfo : EIATTR_CRS_STACK_SIZE
	.align		4
.L_38:
        /*0300*/ 	.byte	0x04, 0x1e
        /*0302*/ 	.short	(.L_40 - .L_39)
.L_39:
        /*0304*/ 	.word	0x00000000


	//----- nvinfo : EIATTR_CBANK_PARAM_SIZE
	.align		4
.L_40:
        /*0308*/ 	.byte	0x03, 0x19
        /*030a*/ 	.short	0x003c


	//----- nvinfo : EIATTR_PARAM_CBANK
	.align		4
        /*030c*/ 	.byte	0x04, 0x0a
        /*030e*/ 	.short	(.L_42 - .L_41)
	.align		4
.L_41:
        /*0310*/ 	.word	index@(.nv.constant0._Z27simulate_advanced_games_gpuP17curandStateXORWOWPiS1_PfS1_S2_S1_i)
        /*0314*/ 	.short	0x0380
        /*0316*/ 	.short	0x003c


	//----- nvinfo : EIATTR_SW_WAR
	.align		4
.L_42:
        /*0318*/ 	.byte	0x04, 0x36
        /*031a*/ 	.short	(.L_44 - .L_43)
.L_43:
        /*031c*/ 	.word	0x00000008
.L_44:


//--------------------- .nv.callgraph             --------------------------
	.section	.nv.callgraph,"",@"SHT_CUDA_CALLGRAPH"
	.align	4
	.sectionentsize	8
	.align		4
        /*0000*/ 	.word	0x00000000
	.align		4
        /*0004*/ 	.word	0xffffffff
	.align		4
        /*0008*/ 	.word	0x00000000
	.align		4
        /*000c*/ 	.word	0xfffffffe
	.align		4
        /*0010*/ 	.word	0x00000000
	.align		4
        /*0014*/ 	.word	0xfffffffd
	.align		4
        /*0018*/ 	.word	0x00000000
	.align		4
        /*001c*/ 	.word	0xfffffffc


//--------------------- .nv.constant4             --------------------------
	.section	.nv.constant4,"a",@progbits
	.align	8
	.align		8
.nv.constant4:
        /*0000*/ 	.dword	precalc_xorwow_matrix
	.align		8
        /*0008*/ 	.dword	precalc_xorwow_offset_matrix
	.align		8
        /*0010*/ 	.dword	mrg32k3aM1
	.align		8
        /*0018*/ 	.dword	mrg32k3aM2
	.align		8
        /*0020*/ 	.dword	mrg32k3aM1SubSeq
	.align		8
        /*0028*/ 	.dword	mrg32k3aM2SubSeq
	.align		8
        /*0030*/ 	.dword	mrg32k3aM1Seq
	.align		8
        /*0038*/ 	.dword	mrg32k3aM2Seq


//--------------------- .nv.constant3             --------------------------
	.section	.nv.constant3,"a",@progbits
	.align	8
.nv.constant3:
	.type		__cr_lgamma_table,@object
	.size		__cr_lgamma_table,(.L_8 - __cr_lgamma_table)
__cr_lgamma_table:
        /*0000*/ 	.byte	0x00, 0x00, 0x00, 0x00, 0x00, 0x00, 0x00, 0x00, 0x00, 0x00, 0x00, 0x00, 0x00, 0x00, 0x00, 0x00
        /*0010*/ 	.byte	0xef, 0x39, 0xfa, 0xfe, 0x42, 0x2e, 0xe6, 0x3f, 0x02, 0x20, 0x2a, 0xfa, 0x0b, 0xab, 0xfc, 0x3f
        /*0020*/ 	.byte	0xf9, 0x2c, 0x92, 0x7c, 0xa7, 0x6c, 0x09, 0x40, 0xc9, 0x79, 0x44, 0x3c, 0x64, 0x26, 0x13, 0x40
        /*0030*/ 	.byte	0xca, 0x01, 0xcf, 0x3a, 0x27, 0x51, 0x1a, 0x40, 0x30, 0xcc, 0x2d, 0xf3, 0xe1, 0x0c, 0x21, 0x40
        /*0040*/ 	.byte	0x0d, 0xb7, 0xfc, 0x82, 0x8e, 0x35, 0x25, 0x40
.L_8:


//--------------------- .nv.constant2._Z27simulate_advanced_games_gpuP17curandStateXORWOWPiS1_PfS1_S2_S1_i --------------------------
	.section	.nv.constant2._Z27simulate_advanced_games_gpuP17curandStateXORWOWPiS1_PfS1_S2_S1_i,"a",@progbits
	.sectionflags	@""
	.align	4
.nv.constant2._Z27simulate_advanced_games_gpuP17curandStateXORWOWPiS1_PfS1_S2_S1_i:
        /*0000*/ 	.byte	0x80, 0x2b, 0x00, 0x00, 0x80, 0x55, 0x00, 0x00, 0xb0, 0x28, 0x00, 0x00, 0x60, 0x3c, 0x00, 0x00
        /* <DEDUP_REMOVED lines=17> */
        /*0120*/ 	.byte	0x30, 0xb6, 0x00, 0x00, 0x60, 0xb6, 0x00, 0x00, 0xc0, 0xb5, 0x00, 0x00


//--------------------- .text._Z27simulate_advanced_games_gpuP17curandStateXORWOWPiS1_PfS1_S2_S1_i --------------------------
	.section	.text._Z27simulate_advanced_games_gpuP17curandStateXORWOWPiS1_PfS1_S2_S1_i,"ax",@progbits
	.align	128
        .global         _Z27simulate_advanced_games_gpuP17curandStateXORWOWPiS1_PfS1_S2_S1_i
        .type           _Z27simulate_advanced_games_gpuP17curandStateXORWOWPiS1_PfS1_S2_S1_i,@function
        .size           _Z27simulate_advanced_games_gpuP17curandStateXORWOWPiS1_PfS1_S2_S1_i,(.L_x_301 - _Z27simulate_advanced_games_gpuP17curandStateXORWOWPiS1_PfS1_S2_S1_i)
        .other          _Z27simulate_advanced_games_gpuP17curandStateXORWOWPiS1_PfS1_S2_S1_i,@"STO_CUDA_ENTRY STV_DEFAULT"
_Z27simulate_advanced_games_gpuP17curandStateXORWOWPiS1_PfS1_S2_S1_i:
.text._Z27simulate_advanced_games_gpuP17curandStateXORWOWPiS1_PfS1_S2_S1_i:
[----:B------:R-:W0:Y:S01]  /*0000*/  LDC R1, c[0x0][0x37c] ;  /* 0x0000df00ff017b82 */ /* 0x000e220000000800 */
[----:B------:R-:W1:Y:S07]  /*0010*/  S2R R0, SR_TID.X ;  /* 0x0000000000007919 */ /* 0x000e6e0000002100 */
[----:B------:R-:W1:Y:S01]  /*0020*/  S2UR UR4, SR_CTAID.X ;  /* 0x00000000000479c3 */ /* 0x000e620000002500 */
[----:B------:R-:W2:Y:S01]  /*0030*/  LDCU UR5, c[0x0][0x3b8] ;  /* 0x00007700ff0577ac */ /* 0x000ea20008000800 */
[----:B0-----:R-:W-:-:S06]  /*0040*/  VIADD R1, R1, 0xfffffe20 ;  /* 0xfffffe2001017836 */ /* 0x001fcc0000000000 */
[----:B------:R-:W1:Y:S02]  /*0050*/  LDC R3, c[0x0][0x360] ;  /* 0x0000d800ff037b82 */ /* 0x000e640000000800 */
[----:B-1----:R-:W-:Y:S01]  /*0060*/  IMAD R3, R3, UR4, R0 ;  /* 0x0000000403037c24 */ /* 0x002fe2000f8e0200 */
[----:B------:R-:W-:-:S04]  /*0070*/  R2UR UR4, R1 ;  /* 0x00000000010472ca */ /* 0x000fc800000e0000 */
[----:B--2---:R-:W-:Y:S02]  /*0080*/  ISETP.GE.AND P0, PT, R3, UR5, PT ;  /* 0x0000000503007c0c */ /* 0x004fe4000bf06270 */
[----:B------:R-:W-:-:S11]  /*0090*/  R2UR UR5, R1 ;  /* 0x00000000010572ca */ /* 0x000fd600000e0000 */
[----:B------:R-:W-:Y:S05]  /*00a0*/  @P0 EXIT ;  /* 0x000000000000094d */ /* 0x000fea0003800000 */
[----:B------:R-:W0:Y:S01]  /*00b0*/  LDC.64 R34, c[0x0][0x380] ;  /* 0x0000e000ff227b82 */ /* 0x000e220000000a00 */
[----:B------:R-:W1:Y:S01]  /*00c0*/  LDCU.64 UR6, c[0x0][0x358] ;  /* 0x00006b00ff0677ac */ /* 0x000e620008000a00 */
[----:B0-----:R-:W-:-:S05]  /*00d0*/  IMAD.WIDE R34, R3, 0x30, R34 ;  /* 0x0000003003227825 */ /* 0x001fca00078e0222 */
[----:B-1----:R-:W2:Y:S04]  /*00e0*/  LDG.E.64 R4, desc[UR6][R34.64] ;  /* 0x0000000622047981 */ /* 0x002ea8000c1e1b00 */
[----:B------:R-:W3:Y:S04]  /*00f0*/  LDG.E.64 R14, desc[UR6][R34.64+0x10] ;  /* 0x00001006220e7981 */ /* 0x000ee8000c1e1b00 */
[----:B------:R-:W4:Y:S01]  /*0100*/  LDG.E.64 R16, desc[UR6][R34.64+0x8] ;  /* 0x0000080622107981 */ /* 0x000f22000c1e1b00 */
[----:B------:R-:W-:Y:S02]  /*0110*/  IMAD.MOV.U32 R8, RZ, RZ, 0x42c80000 ;  /* 0x42c80000ff087424 */ /* 0x000fe400078e00ff */
[----:B------:R-:W-:-:S02]  /*0120*/  HFMA2 R12, -RZ, RZ, 0, 0 ;  /* 0x00000000ff0c7431 */ /* 0x000fc400000001ff */
[----:B------:R-:W-:Y:S01]  /*0130*/  IMAD.MOV.U32 R9, RZ, RZ, 0x42c80000 ;  /* 0x42c80000ff097424 */ /* 0x000fe200078e00ff */
[----:B------:R-:W-:Y:S01]  /*0140*/  STL [R1+0xe4], RZ ;  /* 0x0000e4ff01007387 */ /* 0x000fe20000100800 */
[----:B------:R-:W-:Y:S01]  /*0150*/  BSSY.RECONVERGENT B0, `(.L_x_0) ;  /* 0x000003e000007945 */ /* 0x000fe20003800200 */
[----:B------:R-:W-:Y:S02]  /*0160*/  UIADD3 UR5, UPT, UPT, UR5, 0xa0, URZ ;  /* 0x000000a005057890 */ /* 0x000fe4000fffe0ff */
[----:B------:R0:W-:Y:S04]  /*0170*/  STL.64 [R1+0xf0], R8 ;  /* 0x0000f00801007387 */ /* 0x0001e80000100a00 */
[----:B------:R-:W-:Y:S04]  /*0180*/  STL [R1+0xec], R8 ;  /* 0x0000ec0801007387 */ /* 0x000fe80000100800 */
[----:B------:R-:W-:Y:S04]  /*0190*/  STL [R1+0xf8], R8 ;  /* 0x0000f80801007387 */ /* 0x000fe80000100800 */
[----:B------:R-:W-:Y:S04]  /*01a0*/  STL [R1+0xfc], R8 ;  /* 0x0000fc0801007387 */ /* 0x000fe80000100800 */
[----:B------:R1:W-:Y:S04]  /*01b0*/  STL [R1+0x100], R8 ;  /* 0x0001000801007387 */ /* 0x0003e80000100800 */
[----:B------:R-:W-:Y:S04]  /*01c0*/  STL [R1+0x1cc], RZ ;  /* 0x0001ccff01007387 */ /* 0x000fe80000100800 */
[----:B------:R-:W-:Y:S04]  /*01d0*/  STL.128 [R1+0x50], RZ ;  /* 0x000050ff01007387 */ /* 0x000fe80000100c00 */
[----:B------:R-:W-:Y:S04]  /*01e0*/  STL.128 [R1+0x60], RZ ;  /* 0x000060ff01007387 */ /* 0x000fe80000100c00 */
[----:B------:R-:W-:Y:S04]  /*01f0*/  STL.128 [R1+0x70], RZ ;  /* 0x000070ff01007387 */ /* 0x000fe80000100c00 */
[----:B------:R-:W-:Y:S01]  /*0200*/  STL [R1+0x80], RZ ;  /* 0x000080ff01007387 */ /* 0x000fe20000100800 */
[----:B--2---:R-:W-:Y:S01]  /*0210*/  SHF.R.U32.HI R0, RZ, 0x2, R5 ;  /* 0x00000002ff007819 */ /* 0x004fe20000011605 */
[----:B------:R-:W-:-:S03]  /*0220*/  VIADD R4, R4, 0x587c5 ;  /* 0x000587c504047836 */ /* 0x000fc60000000000 */
[----:B------:R-:W-:Y:S01]  /*0230*/  LOP3.LUT R0, R0, R5, RZ, 0x3c, !PT ;  /* 0x0000000500007212 */ /* 0x000fe200078e3cff */
[----:B---3--:R-:W-:Y:S02]  /*0240*/  IMAD.MOV.U32 R6, RZ, RZ, R15 ;  /* 0x000000ffff067224 */ /* 0x008fe400078e000f */
[----:B------:R-:W-:Y:S02]  /*0250*/  IMAD.MOV.U32 R10, RZ, RZ, R4 ;  /* 0x000000ffff0a7224 */ /* 0x000fe400078e0004 */
[----:B------:R-:W-:Y:S02]  /*0260*/  IMAD.SHL.U32 R5, R6, 0x10, RZ ;  /* 0x0000001006057824 */ /* 0x000fe400078e00ff */
[C---:B------:R-:W-:Y:S02]  /*0270*/  IMAD.SHL.U32 R2, R0.reuse, 0x2, RZ ;  /* 0x0000000200027824 */ /* 0x040fe400078e00ff */
[----:B----4-:R-:W-:Y:S02]  /*0280*/  IMAD.MOV.U32 R11, RZ, RZ, R16 ;  /* 0x000000ffff0b7224 */ /* 0x010fe400078e0010 */
[----:B0-----:R-:W-:Y:S01]  /*0290*/  IMAD.MOV.U32 R9, RZ, RZ, R14 ;  /* 0x000000ffff097224 */ /* 0x001fe200078e000e */
[----:B------:R-:W-:Y:S01]  /*02a0*/  LOP3.LUT R5, R0, R2, R5, 0x96, !PT ;  /* 0x0000000200057212 */ /* 0x000fe200078e9605 */
[----:B------:R-:W-:Y:S01]  /*02b0*/  IMAD.MOV.U32 R2, RZ, RZ, 0x1010101 ;  /* 0x01010101ff027424 */ /* 0x000fe200078e00ff */
[----:B------:R-:W-:Y:S01]  /*02c0*/  STG.E.64 desc[UR6][R34.64], R10 ;  /* 0x0000000a22007986 */ /* 0x000fe2000c101b06 */
[----:B-1----:R-:W-:Y:S01]  /*02d0*/  IMAD.MOV.U32 R8, RZ, RZ, R17 ;  /* 0x000000ffff087224 */ /* 0x002fe200078e0011 */
[----:B------:R-:W-:Y:S01]  /*02e0*/  LOP3.LUT R7, R5, R6, RZ, 0x3c, !PT ;  /* 0x0000000605077212 */ /* 0x000fe200078e3cff */
[----:B------:R-:W-:Y:S01]  /*02f0*/  IMAD.MOV.U32 R5, RZ, RZ, 0x101 ;  /* 0x00000101ff057424 */ /* 0x000fe200078e00ff */
[----:B------:R-:W-:Y:S02]  /*0300*/  STL [R1+0x104], R2 ;  /* 0x0001040201007387 */ /* 0x000fe40000100800 */
[----:B------:R-:W-:-:S02]  /*0310*/  IADD3 R13, PT, PT, R7, R4, RZ ;  /* 0x00000004070d7210 */ /* 0x000fc40007ffe0ff */
[----:B------:R-:W-:Y:S03]  /*0320*/  STL.U16 [R1+0x108], R5 ;  /* 0x0001080501007387 */ /* 0x000fe60000100400 */
[----:B------:R-:W-:Y:S01]  /*0330*/  IMAD.HI.U32 R0, R13, -0x55555555, RZ ;  /* 0xaaaaaaab0d007827 */ /* 0x000fe200078e00ff */
[----:B------:R-:W-:Y:S04]  /*0340*/  STG.E.64 desc[UR6][R34.64+0x8], R8 ;  /* 0x0000080822007986 */ /* 0x000fe8000c101b06 */
[----:B------:R-:W-:Y:S01]  /*0350*/  SHF.R.U32.HI R0, RZ, 0x2, R0 ;  /* 0x00000002ff007819 */ /* 0x000fe20000011600 */
[----:B------:R-:W-:Y:S04]  /*0360*/  STG.E.64 desc[UR6][R34.64+0x10], R6 ;  /* 0x0000100622007986 */ /* 0x000fe8000c101b06 */
[----:B------:R-:W-:-:S02]  /*0370*/  IMAD R13, R0, -0x6, R13 ;  /* 0xfffffffa000d7824 */ /* 0x000fc400078e020d */
[----:B------:R-:W-:-:S03]  /*0380*/  IMAD.MOV.U32 R0, RZ, RZ, 0x41700000 ;  /* 0x41700000ff007424 */ /* 0x000fc600078e00ff */
[----:B------:R-:W-:Y:S04]  /*0390*/  STL.64 [R1+0x1d0], R12 ;  /* 0x0001d00c01007387 */ /* 0x000fe80000100a00 */
[----:B------:R0:W-:Y:S02]  /*03a0*/  STL [R1+0xe8], R0 ;  /* 0x0000e80001007387 */ /* 0x0001e40000100800 */
[----:B0-----:R-:W-:-:S07]  /*03b0*/  IMAD.MOV.U32 R0, RZ, RZ, RZ ;  /* 0x000000ffff007224 */ /* 0x001fce00078e00ff */
.L_x_1:
[----:B------:R-:W-:Y:S01]  /*03c0*/  SHF.R.U32.HI R5, RZ, 0x2, R16 ;  /* 0x00000002ff057819 */ /* 0x000fe20000011610 */
[----:B------:R-:W-:Y:S01]  /*03d0*/  VIADD R4, R4, 0x587c5 ;  /* 0x000587c504047836 */ /* 0x000fe20000000000 */
[----:B------:R-:W-:Y:S02]  /*03e0*/  SHF.L.U32 R2, R7, 0x4, RZ ;  /* 0x0000000407027819 */ /* 0x000fe400000006ff */
[----:B------:R-:W-:-:S05]  /*03f0*/  LOP3.LUT R5, R5, R16, RZ, 0x3c, !PT ;  /* 0x0000001005057212 */ /* 0x000fca00078e3cff */
[----:B------:R-:W-:-:S05]  /*0400*/  IMAD.SHL.U32 R10, R5, 0x2, RZ ;  /* 0x00000002050a7824 */ /* 0x000fca00078e00ff */
[----:B------:R-:W-:-:S04]  /*0410*/  LOP3.LUT R2, R5, R10, R2, 0x96, !PT ;  /* 0x0000000a05027212 */ /* 0x000fc800078e9602 */
[----:B------:R-:W-:-:S05]  /*0420*/  LOP3.LUT R5, R2, R7, RZ, 0x3c, !PT ;  /* 0x0000000702057212 */ /* 0x000fca00078e3cff */
[----:B------:R-:W-:-:S04]  /*0430*/  IMAD.IADD R14, R5, 0x1, R4 ;  /* 0x00000001050e7824 */ /* 0x000fc800078e0204 */
[----:B------:R-:W-:-:S05]  /*0440*/  IMAD.HI.U32 R2, R14, 0x4ec4ec4f, RZ ;  /* 0x4ec4ec4f0e027827 */ /* 0x000fca00078e00ff */
[----:B------:R-:W-:-:S05]  /*0450*/  SHF.R.U32.HI R11, RZ, 0x4, R2 ;  /* 0x00000004ff0b7819 */ /* 0x000fca0000011602 */
[----:B------:R-:W-:-:S04]  /*0460*/  IMAD R14, R11, -0x34, R14 ;  /* 0xffffffcc0b0e7824 */ /* 0x000fc800078e020e */
[----:B------:R-:W-:-:S05]  /*0470*/  IMAD.IADD R11, R1, 0x1, R14 ;  /* 0x00000001010b7824 */ /* 0x000fca00078e020e */
[----:B------:R-:W2:Y:S01]  /*0480*/  LDL.U8 R2, [R11+0x50] ;  /* 0x000050000b027983 */ /* 0x000ea20000100000 */
[C---:B------:R-:W-:Y:S01]  /*0490*/  ISETP.GE.U32.AND P0, PT, R0.reuse, 0x63, PT ;  /* 0x000000630000780c */ /* 0x040fe20003f06070 */
[----:B------:R-:W-:Y:S02]  /*04a0*/  IMAD.MOV.U32 R16, RZ, RZ, R8 ;  /* 0x000000ffff107224 */ /* 0x000fe400078e0008 */
[----:B------:R-:W-:Y:S01]  /*04b0*/  VIADD R0, R0, 0x1 ;  /* 0x0000000100007836 */ /* 0x000fe20000000000 */
[----:B--2---:R-:W-:Y:S02]  /*04c0*/  ISETP.NE.AND P1, PT, R2, RZ, PT ;  /* 0x000000ff0200720c */ /* 0x004fe40003f25270 */
[----:B------:R-:W-:Y:S01]  /*04d0*/  MOV R2, R8 ;  /* 0x0000000800027202 */ /* 0x000fe20000000f00 */
[----:B------:R-:W-:Y:S02]  /*04e0*/  IMAD.MOV.U32 R8, RZ, RZ, R9 ;  /* 0x000000ffff087224 */ /* 0x000fe400078e0009 */
[----:B------:R-:W-:-:S02]  /*04f0*/  IMAD.MOV.U32 R9, RZ, RZ, R6 ;  /* 0x000000ffff097224 */ /* 0x000fc400078e0006 */
[----:B------:R-:W-:Y:S02]  /*0500*/  IMAD.MOV.U32 R6, RZ, RZ, R7 ;  /* 0x000000ffff067224 */ /* 0x000fe400078e0007 */
[----:B------:R-:W-:-:S04]  /*0510*/  IMAD.MOV.U32 R7, RZ, RZ, R5 ;  /* 0x000000ffff077224 */ /* 0x000fc800078e0005 */
[----:B------:R-:W-:Y:S05]  /*0520*/  @!P0 BRA P1, `(.L_x_1) ;  /* 0xfffffffc00a48947 */ /* 0x000fea000083ffff */
[----:B------:R-:W-:Y:S05]  /*0530*/  BSYNC.RECONVERGENT B0 ;  /* 0x0000000000007941 */ /* 0x000fea0003800200 */
.L_x_0:
[----:B------:R-:W-:Y:S01]  /*0540*/  MOV R22, 0x1 ;  /* 0x0000000100167802 */ /* 0x000fe20000000f00 */
[----:B------:R0:W-:Y:S01]  /*0550*/  STL [R1+0xa0], R14 ;  /* 0x0000a00e01007387 */ /* 0x0001e20000100800 */
[----:B------:R-:W-:Y:S01]  /*0560*/  BSSY.RECONVERGENT B0, `(.L_x_2) ;  /* 0x000001a000007945 */ /* 0x000fe20003800200 */
[----:B------:R-:W-:Y:S02]  /*0570*/  IMAD.MOV.U32 R0, RZ, RZ, RZ ;  /* 0x000000ffff007224 */ /* 0x000fe400078e00ff */
[----:B------:R0:W-:Y:S05]  /*0580*/  STL.U8 [R11+0x50], R22 ;  /* 0x000050160b007387 */ /* 0x0001ea0000100000 */
.L_x_3:
[----:B------:R-:W-:Y:S01]  /*0590*/  SHF.R.U32.HI R5, RZ, 0x2, R2 ;  /* 0x00000002ff057819 */ /* 0x000fe20000011602 */
[----:B------:R-:W-:Y:S02]  /*05a0*/  IMAD.SHL.U32 R10, R7, 0x10, RZ ;  /* 0x00000010070a7824 */ /* 0x000fe400078e00ff */
[----:B------:R-:W-:Y:S01]  /*05b0*/  VIADD R4, R4, 0x587c5 ;  /* 0x000587c504047836 */ /* 0x000fe20000000000 */
[----:B------:R-:W-:-:S05]  /*05c0*/  LOP3.LUT R5, R5, R2, RZ, 0x3c, !PT ;  /* 0x0000000205057212 */ /* 0x000fca00078e3cff */
[----:B------:R-:W-:-:S05]  /*05d0*/  IMAD.SHL.U32 R2, R5, 0x2, RZ ;  /* 0x0000000205027824 */ /* 0x000fca00078e00ff */
[----:B------:R-:W-:-:S04]  /*05e0*/  LOP3.LUT R2, R5, R2, R10, 0x96, !PT ;  /* 0x0000000205027212 */ /* 0x000fc800078e960a */
[----:B0-----:R-:W-:-:S05]  /*05f0*/  LOP3.LUT R11, R2, R7, RZ, 0x3c, !PT ;  /* 0x00000007020b7212 */ /* 0x001fca00078e3cff */
[----:B------:R-:W-:-:S04]  /*0600*/  IMAD.IADD R5, R4, 0x1, R11 ;  /* 0x0000000104057824 */ /* 0x000fc800078e020b */
[----:B------:R-:W-:-:S05]  /*0610*/  IMAD.HI.U32 R2, R5, 0x4ec4ec4f, RZ ;  /* 0x4ec4ec4f05027827 */ /* 0x000fca00078e00ff */
[----:B------:R-:W-:-:S05]  /*0620*/  SHF.R.U32.HI R2, RZ, 0x4, R2 ;  /* 0x00000004ff027819 */ /* 0x000fca0000011602 */
[----:B------:R-:W-:-:S05]  /*0630*/  IMAD R5, R2, -0x34, R5 ;  /* 0xffffffcc02057824 */ /* 0x000fca00078e0205 */
[----:B------:R-:W-:-:S05]  /*0640*/  IADD3 R13, PT, PT, R1, R5, RZ ;  /* 0x00000005010d7210 */ /* 0x000fca0007ffe0ff */
[----:B------:R-:W2:Y:S01]  /*0650*/  LDL.U8 R2, [R13+0x50] ;  /* 0x000050000d027983 */ /* 0x000ea20000100000 */
[C---:B------:R-:W-:Y:S01]  /*0660*/  ISETP.GE.U32.AND P0, PT, R0.reuse, 0x63, PT ;  /* 0x000000630000780c */ /* 0x040fe20003f06070 */
[--C-:B------:R-:W-:Y:S02]  /*0670*/  IMAD.MOV.U32 R10, RZ, RZ, R8.reuse ;  /* 0x000000ffff0a7224 */ /* 0x100fe400078e0008 */
[----:B------:R-:W-:Y:S01]  /*0680*/  VIADD R0, R0, 0x1 ;  /* 0x0000000100007836 */ /* 0x000fe20000000000 */
[----:B--2---:R-:W-:Y:S01]  /*0690*/  ISETP.NE.AND P1, PT, R2, RZ, PT ;  /* 0x000000ff0200720c */ /* 0x004fe20003f25270 */
[----:B------:R-:W-:Y:S02]  /*06a0*/  IMAD.MOV.U32 R2, RZ, RZ, R8 ;  /* 0x000000ffff027224 */ /* 0x000fe400078e0008 */
[----:B------:R-:W-:Y:S02]  /*06b0*/  IMAD.MOV.U32 R8, RZ, RZ, R9 ;  /* 0x000000ffff087224 */ /* 0x000fe400078e0009 */
[----:B------:R-:W-:Y:S01]  /*06c0*/  IMAD.MOV.U32 R9, RZ, RZ, R6 ;  /* 0x000000ffff097224 */ /* 0x000fe200078e0006 */
[----:B------:R-:W-:Y:S01]  /*06d0*/  MOV R6, R7 ;  /* 0x0000000700067202 */ /* 0x000fe20000000f00 */
[----:B------:R-:W-:-:S06]  /*06e0*/  IMAD.MOV.U32 R7, RZ, RZ, R11 ;  /* 0x000000ffff077224 */ /* 0x000fcc00078e000b */
[----:B------:R-:W-:Y:S05]  /*06f0*/  @!P0 BRA P1, `(.L_x_3) ;  /* 0xfffffffc00a48947 */ /* 0x000fea000083ffff */
[----:B------:R-:W-:Y:S05]  /*0700*/  BSYNC.RECONVERGENT B0 ;  /* 0x0000000000007941 */ /* 0x000fea0003800200 */
.L_x_2:
[----:B------:R0:W-:Y:S01]  /*0710*/  STL [R1+0xa4], R5 ;  /* 0x0000a40501007387 */ /* 0x0001e20000100800 */
[----:B------:R-:W-:Y:S01]  /*0720*/  BSSY.RECONVERGENT B0, `(.L_x_4) ;  /* 0x000001b000007945 */ /* 0x000fe20003800200 */
[----:B------:R-:W-:Y:S02]  /*0730*/  VIADD R0, R1, 0xa4 ;  /* 0x000000a401007836 */ /* 0x000fe40000000000 */
[----:B------:R0:W-:Y:S01]  /*0740*/  STL.U8 [R13+0x50], R22 ;  /* 0x000050160d007387 */ /* 0x0001e20000100000 */
[----:B------:R-:W-:-:S07]  /*0750*/  IMAD.MOV.U32 R2, RZ, RZ, RZ ;  /* 0x000000ffff027224 */ /* 0x000fce00078e00ff */
.L_x_5:
[----:B------:R-:W-:Y:S01]  /*0760*/  SHF.R.U32.HI R11, RZ, 0x2, R10 ;  /* 0x00000002ff0b7819 */ /* 0x000fe2000001160a */
[----:B------:R-:W-:Y:S01]  /*0770*/  IMAD.SHL.U32 R12, R7, 0x10, RZ ;  /* 0x00000010070c7824 */ /* 0x000fe200078e00ff */
[----:B------:R-:W-:Y:S02]  /*0780*/  IADD3 R4, PT, PT, R4, 0x587c5, RZ ;  /* 0x000587c504047810 */ /* 0x000fe40007ffe0ff */
[----:B------:R-:W-:-:S05]  /*0790*/  LOP3.LUT R11, R11, R10, RZ, 0x3c, !PT ;  /* 0x0000000a0b0b7212 */ /* 0x000fca00078e3cff */
[----:B------:R-:W-:-:S05]  /*07a0*/  IMAD.SHL.U32 R10, R11, 0x2, RZ ;  /* 0x000000020b0a7824 */ /* 0x000fca00078e00ff */
[----:B------:R-:W-:-:S04]  /*07b0*/  LOP3.LUT R10, R11, R10, R12, 0x96, !PT ;  /* 0x0000000a0b0a7212 */ /* 0x000fc800078e960c */
[----:B0-----:R-:W-:-:S05]  /*07c0*/  LOP3.LUT R13, R10, R7, RZ, 0x3c, !PT ;  /* 0x000000070a0d7212 */ /* 0x001fca00078e3cff */
[----:B------:R-:W-:-:S04]  /*07d0*/  IMAD.IADD R11, R4, 0x1, R13 ;  /* 0x00000001040b7824 */ /* 0x000fc800078e020d */
[----:B------:R-:W-:-:S05]  /*07e0*/  IMAD.HI.U32 R10, R11, 0x4ec4ec4f, RZ ;  /* 0x4ec4ec4f0b0a7827 */ /* 0x000fca00078e00ff */
[----:B------:R-:W-:-:S05]  /*07f0*/  SHF.R.U32.HI R10, RZ, 0x4, R10 ;  /* 0x00000004ff0a7819 */ /* 0x000fca000001160a */
[----:B------:R-:W-:-:S04]  /*0800*/  IMAD R11, R10, -0x34, R11 ;  /* 0xffffffcc0a0b7824 */ /* 0x000fc800078e020b */
[----:B------:R-:W-:-:S05]  /*0810*/  IMAD.IADD R15, R1, 0x1, R11 ;  /* 0x00000001010f7824 */ /* 0x000fca00078e020b */
[----:B------:R-:W2:Y:S01]  /*0820*/  LDL.U8 R10, [R15+0x50] ;  /* 0x000050000f0a7983 */ /* 0x000ea20000100000 */
[C---:B------:R-:W-:Y:S01]  /*0830*/  ISETP.GE.U32.AND P0, PT, R2.reuse, 0x63, PT ;  /* 0x000000630200780c */ /* 0x040fe20003f06070 */
[--C-:B------:R-:W-:Y:S02]  /*0840*/  IMAD.MOV.U32 R12, RZ, RZ, R8.reuse ;  /* 0x000000ffff0c7224 */ /* 0x100fe400078e0008 */
[----:B------:R-:W-:Y:S01]  /*0850*/  VIADD R2, R2, 0x1 ;  /* 0x0000000102027836 */ /* 0x000fe20000000000 */
[----:B--2---:R-:W-:Y:S01]  /*0860*/  ISETP.NE.AND P1, PT, R10, RZ, PT ;  /* 0x000000ff0a00720c */ /* 0x004fe20003f25270 */
[----:B------:R-:W-:Y:S01]  /*0870*/  IMAD.MOV.U32 R10, RZ, RZ, R8 ;  /* 0x000000ffff0a7224 */ /* 0x000fe200078e0008 */
[----:B------:R-:W-:Y:S01]  /*0880*/  MOV R8, R9 ;  /* 0x0000000900087202 */ /* 0x000fe20000000f00 */
[----:B------:R-:W-:Y:S02]  /*0890*/  IMAD.MOV.U32 R9, RZ, RZ, R6 ;  /* 0x000000ffff097224 */ /* 0x000fe400078e0006 */
[----:B------:R-:W-:-:S02]  /*08a0*/  IMAD.MOV.U32 R6, RZ, RZ, R7 ;  /* 0x000000ffff067224 */ /* 0x000fc400078e0007 */
[----:B------:R-:W-:-:S06]  /*08b0*/  IMAD.MOV.U32 R7, RZ, RZ, R13 ;  /* 0x000000ffff077224 */ /* 0x000fcc00078e000d */
[----:B------:R-:W-:Y:S05]  /*08c0*/  @!P0 BRA P1, `(.L_x_5) ;  /* 0xfffffffc00a48947 */ /* 0x000fea000083ffff */
[----:B------:R-:W-:Y:S05]  /*08d0*/  BSYNC.RECONVERGENT B0 ;  /* 0x0000000000007941 */ /* 0x000fea0003800200 */
.L_x_4:
[----:B------:R0:W-:Y:S01]  /*08e0*/  STL [R1+0xa8], R11 ;  /* 0x0000a80b01007387 */ /* 0x0001e20000100800 */
[----:B------:R-:W-:Y:S01]  /*08f0*/  BSSY.RECONVERGENT B0, `(.L_x_6) ;  /* 0x000001a000007945 */ /* 0x000fe20003800200 */
[----:B------:R-:W-:Y:S02]  /*0900*/  IMAD.MOV.U32 R2, RZ, RZ, RZ ;  /* 0x000000ffff027224 */ /* 0x000fe400078e00ff */
[----:B------:R0:W-:Y:S05]  /*0910*/  STL.U8 [R15+0x50], R22 ;  /* 0x000050160f007387 */ /* 0x0001ea0000100000 */
.L_x_7:
[----:B------:R-:W-:Y:S01]  /*0920*/  SHF.R.U32.HI R13, RZ, 0x2, R12 ;  /* 0x00000002ff0d7819 */ /* 0x000fe2000001160c */
[----:B------:R-:W-:-:S03]  /*0930*/  VIADD R4, R4, 0x587c5 ;  /* 0x000587c504047836 */ /* 0x000fc60000000000 */
[----:B------:R-:W-:Y:S01]  /*0940*/  LOP3.LUT R13, R13, R12, RZ, 0x3c, !PT ;  /* 0x0000000c0d0d7212 */ /* 0x000fe200078e3cff */
[----:B------:R-:W-:-:S03]  /*0950*/  IMAD.SHL.U32 R12, R7, 0x10, RZ ;  /* 0x00000010070c7824 */ /* 0x000fc600078e00ff */
[----:B------:R-:W-:-:S04]  /*0960*/  SHF.L.U32 R10, R13, 0x1, RZ ;  /* 0x000000010d0a7819 */ /* 0x000fc800000006ff */
[----:B------:R-:W-:-:S04]  /*0970*/  LOP3.LUT R10, R13, R10, R12, 0x96, !PT ;  /* 0x0000000a0d0a7212 */ /* 0x000fc800078e960c */
[----:B------:R-:W-:-:S05]  /*0980*/  LOP3.LUT R13, R10, R7, RZ, 0x3c, !PT ;  /* 0x000000070a0d7212 */ /* 0x000fca00078e3cff */
[----:B------:R-:W-:-:S04]  /*0990*/  IMAD.IADD R10, R4, 0x1, R13 ;  /* 0x00000001040a7824 */ /* 0x000fc800078e020d */
[----:B------:R-:W-:-:S05]  /*09a0*/  IMAD.HI.U32 R12, R10, 0x4ec4ec4f, RZ ;  /* 0x4ec4ec4f0a0c7827 */ /* 0x000fca00078e00ff */
[----:B0-----:R-:W-:-:S05]  /*09b0*/  SHF.R.U32.HI R15, RZ, 0x4, R12 ;  /* 0x00000004ff0f7819 */ /* 0x001fca000001160c */
[----:B------:R-:W-:-:S04]  /*09c0*/  IMAD R10, R15, -0x34, R10 ;  /* 0xffffffcc0f0a7824 */ /* 0x000fc800078e020a */
[----:B------:R-:W-:-:S05]  /*09d0*/  IMAD.IADD R17, R1, 0x1, R10 ;  /* 0x0000000101117824 */ /* 0x000fca00078e020a */
[----:B------:R-:W2:Y:S01]  /*09e0*/  LDL.U8 R12, [R17+0x50] ;  /* 0x00005000110c7983 */ /* 0x000ea20000100000 */
[C---:B------:R-:W-:Y:S01]  /*09f0*/  ISETP.GE.U32.AND P0, PT, R2.reuse, 0x63, PT ;  /* 0x000000630200780c */ /* 0x040fe20003f06070 */
[----:B------:R-:W-:Y:S01]  /*0a00*/  VIADD R2, R2, 0x1 ;  /* 0x0000000102027836 */ /* 0x000fe20000000000 */
[----:B------:R-:W-:Y:S02]  /*0a10*/  MOV R15, R8 ;  /* 0x00000008000f7202 */ /* 0x000fe40000000f00 */
[----:B--2---:R-:W-:Y:S01]  /*0a20*/  ISETP.NE.AND P1, PT, R12, RZ, PT ;  /* 0x000000ff0c00720c */ /* 0x004fe20003f25270 */
[----:B------:R-:W-:Y:S02]  /*0a30*/  IMAD.MOV.U32 R12, RZ, RZ, R8 ;  /* 0x000000ffff0c7224 */ /* 0x000fe400078e0008 */
[----:B------:R-:W-:Y:S02]  /*0a40*/  IMAD.MOV.U32 R8, RZ, RZ, R9 ;  /* 0x000000ffff087224 */ /* 0x000fe400078e0009 */
[----:B------:R-:W-:-:S02]  /*0a50*/  IMAD.MOV.U32 R9, RZ, RZ, R6 ;  /* 0x000000ffff097224 */ /* 0x000fc400078e0006 */
[----:B------:R-:W-:Y:S02]  /*0a60*/  IMAD.MOV.U32 R6, RZ, RZ, R7 ;  /* 0x000000ffff067224 */ /* 0x000fe400078e0007 */
[----:B------:R-:W-:-:S04]  /*0a70*/  IMAD.MOV.U32 R7, RZ, RZ, R13 ;  /* 0x000000ffff077224 */ /* 0x000fc800078e000d */
[----:B------:R-:W-:Y:S05]  /*0a80*/  @!P0 BRA P1, `(.L_x_7) ;  /* 0xfffffffc00a48947 */ /* 0x000fea000083ffff */
[----:B------:R-:W-:Y:S05]  /*0a90*/  BSYNC.RECONVERGENT B0 ;  /* 0x0000000000007941 */ /* 0x000fea0003800200 */
.L_x_6:
[----:B------:R0:W-:Y:S01]  /*0aa0*/  STL [R1+0xac], R10 ;  /* 0x0000ac0a01007387 */ /* 0x0001e20000100800 */
[----:B------:R-:W-:Y:S01]  /*0ab0*/  BSSY.RECONVERGENT B0, `(.L_x_8) ;  /* 0x000001a000007945 */ /* 0x000fe20003800200 */
[----:B------:R-:W-:Y:S02]  /*0ac0*/  IMAD.MOV.U32 R2, RZ, RZ, RZ ;  /* 0x000000ffff027224 */ /* 0x000fe400078e00ff */
[----:B------:R0:W-:Y:S05]  /*0ad0*/  STL.U8 [R17+0x50], R22 ;  /* 0x0000501611007387 */ /* 0x0001ea0000100000 */
.L_x_9:
[----:B------:R-:W-:Y:S01]  /*0ae0*/  SHF.R.U32.HI R12, RZ, 0x2, R15 ;  /* 0x00000002ff0c7819 */ /* 0x000fe2000001160f */
[----:B------:R-:W-:-:S03]  /*0af0*/  VIADD R4, R4, 0x587c5 ;  /* 0x000587c504047836 */ /* 0x000fc60000000000 */
[----:B------:R-:W-:Y:S02]  /*0b00*/  LOP3.LUT R12, R12, R15, RZ, 0x3c, !PT ;  /* 0x0000000f0c0c7212 */ /* 0x000fe400078e3cff */
[----:B------:R-:W-:-:S03]  /*0b10*/  SHF.L.U32 R15, R7, 0x4, RZ ;  /* 0x00000004070f7819 */ /* 0x000fc600000006ff */
[----:B------:R-:W-:-:S05]  /*0b20*/  IMAD.SHL.U32 R13, R12, 0x2, RZ ;  /* 0x000000020c0d7824 */ /* 0x000fca00078e00ff */
[----:B------:R-:W-:-:S04]  /*0b30*/  LOP3.LUT R12, R12, R13, R15, 0x96, !PT ;  /* 0x0000000d0c0c7212 */ /* 0x000fc800078e960f */
[----:B------:R-:W-:-:S05]  /*0b40*/  LOP3.LUT R13, R12, R7, RZ, 0x3c, !PT ;  /* 0x000000070c0d7212 */ /* 0x000fca00078e3cff */
[----:B------:R-:W-:-:S04]  /*0b50*/  IMAD.IADD R27, R4, 0x1, R13 ;  /* 0x00000001041b7824 */ /* 0x000fc800078e020d */
[----:B------:R-:W-:-:S05]  /*0b60*/  IMAD.HI.U32 R12, R27, 0x4ec4ec4f, RZ ;  /* 0x4ec4ec4f1b0c7827 */ /* 0x000fca00078e00ff */
[----:B------:R-:W-:-:S05]  /*0b70*/  SHF.R.U32.HI R12, RZ, 0x4, R12 ;  /* 0x00000004ff0c7819 */ /* 0x000fca000001160c */
[----:B------:R-:W-:-:S04]  /*0b80*/  IMAD R27, R12, -0x34, R27 ;  /* 0xffffffcc0c1b7824 */ /* 0x000fc800078e021b */
[----:B0-----:R-:W-:-:S05]  /*0b90*/  IMAD.IADD R17, R1, 0x1, R27 ;  /* 0x0000000101117824 */ /* 0x001fca00078e021b */
        /* <DEDUP_REMOVED lines=12> */
.L_x_8:
[----:B------:R0:W-:Y:S01]  /*0c60*/  STL [R1+0xb0], R27 ;  /* 0x0000b01b01007387 */ /* 0x0001e20000100800 */
[----:B------:R-:W-:Y:S01]  /*0c70*/  HFMA2 R2, -RZ, RZ, 0, 0 ;  /* 0x00000000ff027431 */ /* 0x000fe200000001ff */
[----:B------:R-:W-:Y:S02]  /*0c80*/  BSSY.RECONVERGENT B0, `(.L_x_10) ;  /* 0x0000019000007945 */ /* 0x000fe40003800200 */
[----:B------:R0:W-:Y:S04]  /*0c90*/  STL.U8 [R17+0x50], R22 ;  /* 0x0000501611007387 */ /* 0x0001e80000100000 */
.L_x_11:
[----:B------:R-:W-:Y:S01]  /*0ca0*/  SHF.R.U32.HI R13, RZ, 0x2, R12 ;  /* 0x00000002ff0d7819 */ /* 0x000fe2000001160c */
[----:B------:R-:W-:Y:S02]  /*0cb0*/  IMAD.SHL.U32 R15, R7, 0x10, RZ ;  /* 0x00000010070f7824 */ /* 0x000fe400078e00ff */
[----:B------:R-:W-:Y:S01]  /*0cc0*/  VIADD R4, R4, 0x587c5 ;  /* 0x000587c504047836 */ /* 0x000fe20000000000 */
        /* <DEDUP_REMOVED lines=11> */
[--C-:B------:R-:W-:Y:S01]  /*0d80*/  IMAD.MOV.U32 R15, RZ, RZ, R8.reuse ;  /* 0x000000ffff0f7224 */ /* 0x100fe200078e0008 */
[----:B------:R-:W-:Y:S02]  /*0d90*/  IADD3 R2, PT, PT, R2, 0x1, RZ ;  /* 0x0000000102027810 */ /* 0x000fe40007ffe0ff */
[----:B--2---:R-:W-:Y:S01]  /*0da0*/  ISETP.NE.AND P1, PT, R12, RZ, PT ;  /* 0x000000ff0c00720c */ /* 0x004fe20003f25270 */
[----:B------:R-:W-:Y:S02]  /*0db0*/  IMAD.MOV.U32 R12, RZ, RZ, R8 ;  /* 0x000000ffff0c7224 */ /* 0x000fe400078e0008 */
[----:B------:R-:W-:Y:S02]  /*0dc0*/  IMAD.MOV.U32 R8, RZ, RZ, R9 ;  /* 0x000000ffff087224 */ /* 0x000fe400078e0009 */
[----:B------:R-:W-:-:S02]  /*0dd0*/  IMAD.MOV.U32 R9, RZ, RZ, R6 ;  /* 0x000000ffff097224 */ /* 0x000fc400078e0006 */
[----:B------:R-:W-:Y:S01]  /*0de0*/  IMAD.MOV.U32 R6, RZ, RZ, R7 ;  /* 0x000000ffff067224 */ /* 0x000fe200078e0007 */
[----:B------:R-:W-:-:S05]  /*0df0*/  MOV R7, R13 ;  /* 0x0000000d00077202 */ /* 0x000fca0000000f00 */
[----:B------:R-:W-:Y:S05]  /*0e00*/  @!P0 BRA P1, `(.L_x_11) ;  /* 0xfffffffc00a48947 */ /* 0x000fea000083ffff */
[----:B------:R-:W-:Y:S05]  /*0e10*/  BSYNC.RECONVERGENT B0 ;  /* 0x0000000000007941 */ /* 0x000fea0003800200 */
.L_x_10:
[----:B------:R0:W-:Y:S01]  /*0e20*/  STL [R1+0xb4], R24 ;  /* 0x0000b41801007387 */ /* 0x0001e20000100800 */
[----:B------:R-:W-:Y:S01]  /*0e30*/  BSSY.RECONVERGENT B0, `(.L_x_12) ;  /* 0x000001a000007945 */ /* 0x000fe20003800200 */
[----:B------:R-:W-:Y:S02]  /*0e40*/  IMAD.MOV.U32 R2, RZ, RZ, RZ ;  /* 0x000000ffff027224 */ /* 0x000fe400078e00ff */
[----:B------:R0:W-:Y:S05]  /*0e50*/  STL.U8 [R17+0x50], R22 ;  /* 0x0000501611007387 */ /* 0x0001ea0000100000 */
.L_x_13:
[----:B------:R-:W-:Y:S01]  /*0e60*/  SHF.R.U32.HI R12, RZ, 0x2, R15 ;  /* 0x00000002ff0c7819 */ /* 0x000fe2000001160f */
[----:B------:R-:W-:-:S03]  /*0e70*/  VIADD R4, R4, 0x587c5 ;  /* 0x000587c504047836 */ /* 0x000fc60000000000 */
[----:B------:R-:W-:Y:S01]  /*0e80*/  LOP3.LUT R12, R12, R15, RZ, 0x3c, !PT ;  /* 0x0000000f0c0c7212 */ /* 0x000fe200078e3cff */
[----:B------:R-:W-:-:S04]  /*0e90*/  IMAD.SHL.U32 R15, R7, 0x10, RZ ;  /* 0x00000010070f7824 */ /* 0x000fc800078e00ff */
[----:B------:R-:W-:-:S05]  /*0ea0*/  IMAD.SHL.U32 R13, R12, 0x2, RZ ;  /* 0x000000020c0d7824 */ /* 0x000fca00078e00ff */
[----:B------:R-:W-:-:S04]  /*0eb0*/  LOP3.LUT R12, R12, R13, R15, 0x96, !PT ;  /* 0x0000000d0c0c7212 */ /* 0x000fc800078e960f */
[----:B------:R-:W-:-:S05]  /*0ec0*/  LOP3.LUT R13, R12, R7, RZ, 0x3c, !PT ;  /* 0x000000070c0d7212 */ /* 0x000fca00078e3cff */
[----:B------:R-:W-:-:S04]  /*0ed0*/  IMAD.IADD R25, R4, 0x1, R13 ;  /* 0x0000000104197824 */ /* 0x000fc800078e020d */
[----:B------:R-:W-:-:S05]  /*0ee0*/  IMAD.HI.U32 R12, R25, 0x4ec4ec4f, RZ ;  /* 0x4ec4ec4f190c7827 */ /* 0x000fca00078e00ff */
[----:B------:R-:W-:-:S05]  /*0ef0*/  SHF.R.U32.HI R12, RZ, 0x4, R12 ;  /* 0x00000004ff0c7819 */ /* 0x000fca000001160c */
[----:B------:R-:W-:-:S05]  /*0f00*/  IMAD R25, R12, -0x34, R25 ;  /* 0xffffffcc0c197824 */ /* 0x000fca00078e0219 */
[----:B0-----:R-:W-:-:S05]  /*0f10*/  IADD3 R17, PT, PT, R1, R25, RZ ;  /* 0x0000001901117210 */ /* 0x001fca0007ffe0ff */
        /* <DEDUP_REMOVED lines=12> */
.L_x_12:
[----:B------:R0:W-:Y:S01]  /*0fe0*/  STL [R1+0xb8], R25 ;  /* 0x0000b81901007387 */ /* 0x0001e20000100800 */
[----:B------:R-:W-:Y:S01]  /*0ff0*/  BSSY.RECONVERGENT B0, `(.L_x_14) ;  /* 0x000001a000007945 */ /* 0x000fe20003800200 */
[----:B------:R-:W-:Y:S02]  /*1000*/  IMAD.MOV.U32 R2, RZ, RZ, RZ ;  /* 0x000000ffff027224 */ /* 0x000fe400078e00ff */
[----:B------:R0:W-:Y:S05]  /*1010*/  STL.U8 [R17+0x50], R22 ;  /* 0x0000501611007387 */ /* 0x0001ea0000100000 */
.L_x_15:
[----:B------:R-:W-:Y:S01]  /*1020*/  SHF.R.U32.HI R13, RZ, 0x2, R12 ;  /* 0x00000002ff0d7819 */ /* 0x000fe2000001160c */
[----:B------:R-:W-:Y:S02]  /*1030*/  IMAD.SHL.U32 R15, R7, 0x10, RZ ;  /* 0x00000010070f7824 */ /* 0x000fe400078e00ff */
[----:B------:R-:W-:Y:S01]  /*1040*/  VIADD R4, R4, 0x587c5 ;  /* 0x000587c504047836 */ /* 0x000fe20000000000 */
[----:B------:R-:W-:-:S05]  /*1050*/  LOP3.LUT R13, R13, R12, RZ, 0x3c, !PT ;  /* 0x0000000c0d0d7212 */ /* 0x000fca00078e3cff */
[----:B------:R-:W-:-:S05]  /*1060*/  IMAD.SHL.U32 R12, R13, 0x2, RZ ;  /* 0x000000020d0c7824 */ /* 0x000fca00078e00ff */
[----:B------:R-:W-:-:S04]  /*1070*/  LOP3.LUT R12, R13, R12, R15, 0x96, !PT ;  /* 0x0000000c0d0c7212 */ /* 0x000fc800078e960f */
[----:B------:R-:W-:-:S04]  /*1080*/  LOP3.LUT R13, R12, R7, RZ, 0x3c, !PT ;  /* 0x000000070c0d7212 */ /* 0x000fc800078e3cff */
[----:B------:R-:W-:-:S05]  /*1090*/  IADD3 R18, PT, PT, R4, R13, RZ ;  /* 0x0000000d04127210 */ /* 0x000fca0007ffe0ff */
[----:B------:R-:W-:-:S05]  /*10a0*/  IMAD.HI.U32 R12, R18, 0x4ec4ec4f, RZ ;  /* 0x4ec4ec4f120c7827 */ /* 0x000fca00078e00ff */
[----:B------:R-:W-:-:S05]  /*10b0*/  SHF.R.U32.HI R15, RZ, 0x4, R12 ;  /* 0x00000004ff0f7819 */ /* 0x000fca000001160c */
[----:B------:R-:W-:-:S04]  /*10c0*/  IMAD R18, R15, -0x34, R18 ;  /* 0xffffffcc0f127824 */ /* 0x000fc800078e0212 */
[----:B0-----:R-:W-:-:S05]  /*10d0*/  IMAD.IADD R17, R1, 0x1, R18 ;  /* 0x0000000101117824 */ /* 0x001fca00078e0212 */
[----:B------:R-:W2:Y:S01]  /*10e0*/  LDL.U8 R12, [R17+0x50] ;  /* 0x00005000110c7983 */ /* 0x000ea20000100000 */
[C---:B------:R-:W-:Y:S01]  /*10f0*/  ISETP.GE.U32.AND P0, PT, R2.reuse, 0x63, PT ;  /* 0x000000630200780c */ /* 0x040fe20003f06070 */
[--C-:B------:R-:W-:Y:S02]  /*1100*/  IMAD.MOV.U32 R15, RZ, RZ, R8.reuse ;  /* 0x000000ffff0f7224 */ /* 0x100fe400078e0008 */
[----:B------:R-:W-:Y:S01]  /*1110*/  VIADD R2, R2, 0x1 ;  /* 0x0000000102027836 */ /* 0x000fe20000000000 */
[----:B--2---:R-:W-:Y:S01]  /*1120*/  ISETP.NE.AND P1, PT, R12, RZ, PT ;  /* 0x000000ff0c00720c */ /* 0x004fe20003f25270 */
[----:B------:R-:W-:Y:S02]  /*1130*/  IMAD.MOV.U32 R12, RZ, RZ, R8 ;  /* 0x000000ffff0c7224 */ /* 0x000fe400078e0008 */
[----:B------:R-:W-:Y:S01]  /*1140*/  IMAD.MOV.U32 R8, RZ, RZ, R9 ;  /* 0x000000ffff087224 */ /* 0x000fe200078e0009 */
[----:B------:R-:W-:Y:S01]  /*1150*/  MOV R9, R6 ;  /* 0x0000000600097202 */ /* 0x000fe20000000f00 */
[----:B------:R-:W-:-:S02]  /*1160*/  IMAD.MOV.U32 R6, RZ, RZ, R7 ;  /* 0x000000ffff067224 */ /* 0x000fc400078e0007 */
[----:B------:R-:W-:-:S06]  /*1170*/  IMAD.MOV.U32 R7, RZ, RZ, R13 ;  /* 0x000000ffff077224 */ /* 0x000fcc00078e000d */
[----:B------:R-:W-:Y:S05]  /*1180*/  @!P0 BRA P1, `(.L_x_15) ;  /* 0xfffffffc00a48947 */ /* 0x000fea000083ffff */
[----:B------:R-:W-:Y:S05]  /*1190*/  BSYNC.RECONVERGENT B0 ;  /* 0x0000000000007941 */ /* 0x000fea0003800200 */
.L_x_14:
[----:B------:R0:W-:Y:S01]  /*11a0*/  STL [R1+0xbc], R18 ;  /* 0x0000bc1201007387 */ /* 0x0001e20000100800 */
[----:B------:R-:W-:Y:S01]  /*11b0*/  BSSY.RECONVERGENT B0, `(.L_x_16) ;  /* 0x000001a000007945 */ /* 0x000fe20003800200 */
[----:B------:R-:W-:Y:S02]  /*11c0*/  IMAD.MOV.U32 R2, RZ, RZ, RZ ;  /* 0x000000ffff027224 */ /* 0x000fe400078e00ff */
[----:B------:R0:W-:Y:S05]  /*11d0*/  STL.U8 [R17+0x50], R22 ;  /* 0x0000501611007387 */ /* 0x0001ea0000100000 */
.L_x_17:
[----:B------:R-:W-:Y:S02]  /*11e0*/  SHF.R.U32.HI R12, RZ, 0x2, R15 ;  /* 0x00000002ff0c7819 */ /* 0x000fe4000001160f */
[----:B------:R-:W-:Y:S02]  /*11f0*/  IADD3 R4, PT, PT, R4, 0x587c5, RZ ;  /* 0x000587c504047810 */ /* 0x000fe40007ffe0ff */
        /* <DEDUP_REMOVED lines=12> */
[--C-:B------:R-:W-:Y:S02]  /*12c0*/  IMAD.MOV.U32 R15, RZ, RZ, R8.reuse ;  /* 0x000000ffff0f7224 */ /* 0x100fe400078e0008 */
[----:B------:R-:W-:Y:S01]  /*12d0*/  IMAD.MOV.U32 R16, RZ, RZ, R8 ;  /* 0x000000ffff107224 */ /* 0x000fe200078e0008 */
[----:B------:R-:W-:Y:S01]  /*12e0*/  MOV R8, R9 ;  /* 0x0000000900087202 */ /* 0x000fe20000000f00 */
[----:B------:R-:W-:Y:S02]  /*12f0*/  IMAD.MOV.U32 R9, RZ, RZ, R6 ;  /* 0x000000ffff097224 */ /* 0x000fe400078e0006 */
[----:B------:R-:W-:Y:S02]  /*1300*/  IMAD.MOV.U32 R6, RZ, RZ, R7 ;  /* 0x000000ffff067224 */ /* 0x000fe400078e0007 */
[----:B------:R-:W-:-:S02]  /*1310*/  VIADD R2, R2, 0x1 ;  /* 0x0000000102027836 */ /* 0x000fc40000000000 */
[----:B------:R-:W-:Y:S01]  /*1320*/  IMAD.MOV.U32 R7, RZ, RZ, R13 ;  /* 0x000000ffff077224 */ /* 0x000fe200078e000d */
[----:B--2---:R-:W-:-:S13]  /*1330*/  ISETP.NE.AND P1, PT, R12, RZ, PT ;  /* 0x000000ff0c00720c */ /* 0x004fda0003f25270 */
[----:B------:R-:W-:Y:S05]  /*1340*/  @!P0 BRA P1, `(.L_x_17) ;  /* 0xfffffffc00a48947 */ /* 0x000fea000083ffff */
[----:B------:R-:W-:Y:S05]  /*1350*/  BSYNC.RECONVERGENT B0 ;  /* 0x0000000000007941 */ /* 0x000fea0003800200 */
.L_x_16:
[----:B------:R0:W-:Y:S01]  /*1360*/  STL [R1+0xc0], R19 ;  /* 0x0000c01301007387 */ /* 0x0001e20000100800 */
[----:B------:R-:W-:Y:S01]  /*1370*/  BSSY.RECONVERGENT B0, `(.L_x_18) ;  /* 0x000001a000007945 */ /* 0x000fe20003800200 */
[----:B------:R-:W-:Y:S02]  /*1380*/  IMAD.MOV.U32 R2, RZ, RZ, RZ ;  /* 0x000000ffff027224 */ /* 0x000fe400078e00ff */
[----:B------:R0:W-:Y:S05]  /*1390*/  STL.U8 [R17+0x50], R22 ;  /* 0x0000501611007387 */ /* 0x0001ea0000100000 */
.L_x_19:
[----:B------:R-:W-:Y:S01]  /*13a0*/  SHF.R.U32.HI R13, RZ, 0x2, R16 ;  /* 0x00000002ff0d7819 */ /* 0x000fe20000011610 */
[----:B------:R-:W-:Y:S02]  /*13b0*/  IMAD.SHL.U32 R15, R7, 0x10, RZ ;  /* 0x00000010070f7824 */ /* 0x000fe400078e00ff */
[----:B------:R-:W-:Y:S01]  /*13c0*/  VIADD R4, R4, 0x587c5 ;  /* 0x000587c504047836 */ /* 0x000fe20000000000 */
[----:B------:R-:W-:-:S04]  /*13d0*/  LOP3.LUT R13, R13, R16, RZ, 0x3c, !PT ;  /* 0x000000100d0d7212 */ /* 0x000fc800078e3cff */
[----:B------:R-:W-:-:S04]  /*13e0*/  SHF.L.U32 R12, R13, 0x1, RZ ;  /* 0x000000010d0c7819 */ /* 0x000fc800000006ff */
        /* <DEDUP_REMOVED lines=19> */
.L_x_18:
[----:B------:R0:W-:Y:S01]  /*1520*/  STL [R1+0xc4], R12 ;  /* 0x0000c40c01007387 */ /* 0x0001e20000100800 */
[----:B------:R-:W-:Y:S01]  /*1530*/  BSSY.RECONVERGENT B0, `(.L_x_20) ;  /* 0x000001a000007945 */ /* 0x000fe20003800200 */
[----:B------:R-:W-:Y:S02]  /*1540*/  IMAD.MOV.U32 R2, RZ, RZ, RZ ;  /* 0x000000ffff027224 */ /* 0x000fe400078e00ff */
[----:B------:R0:W-:Y:S05]  /*1550*/  STL.U8 [R17+0x50], R22 ;  /* 0x0000501611007387 */ /* 0x0001ea0000100000 */
.L_x_21:
[----:B------:R-:W-:Y:S01]  /*1560*/  SHF.R.U32.HI R16, RZ, 0x2, R15 ;  /* 0x00000002ff107819 */ /* 0x000fe2000001160f */
[----:B------:R-:W-:-:S03]  /*1570*/  VIADD R4, R4, 0x587c5 ;  /* 0x000587c504047836 */ /* 0x000fc60000000000 */
[----:B------:R-:W-:Y:S02]  /*1580*/  LOP3.LUT R16, R16, R15, RZ, 0x3c, !PT ;  /* 0x0000000f10107212 */ /* 0x000fe400078e3cff */
[----:B------:R-:W-:-:S03]  /*1590*/  SHF.L.U32 R15, R7, 0x4, RZ ;  /* 0x00000004070f7819 */ /* 0x000fc600000006ff */
[----:B------:R-:W-:-:S05]  /*15a0*/  IMAD.SHL.U32 R13, R16, 0x2, RZ ;  /* 0x00000002100d7824 */ /* 0x000fca00078e00ff */
[----:B------:R-:W-:-:S04]  /*15b0*/  LOP3.LUT R16, R16, R13, R15, 0x96, !PT ;  /* 0x0000000d10107212 */ /* 0x000fc800078e960f */
[----:B------:R-:W-:-:S05]  /*15c0*/  LOP3.LUT R13, R16, R7, RZ, 0x3c, !PT ;  /* 0x00000007100d7212 */ /* 0x000fca00078e3cff */
[----:B0-----:R-:W-:-:S04]  /*15d0*/  IMAD.IADD R17, R4, 0x1, R13 ;  /* 0x0000000104117824 */ /* 0x001fc800078e020d */
        /* <DEDUP_REMOVED lines=16> */
.L_x_20:
[----:B------:R0:W-:Y:S01]  /*16e0*/  STL [R1+0xc8], R17 ;  /* 0x0000c81101007387 */ /* 0x0001e20000100800 */
[----:B------:R-:W-:Y:S01]  /*16f0*/  HFMA2 R15, -RZ, RZ, 0, 0 ;  /* 0x00000000ff0f7431 */ /* 0x000fe200000001ff */
[----:B------:R-:W-:Y:S02]  /*1700*/  BSSY.RECONVERGENT B0, `(.L_x_22) ;  /* 0x0000019000007945 */ /* 0x000fe40003800200 */
[----:B------:R0:W-:Y:S04]  /*1710*/  STL.U8 [R21+0x50], R22 ;  /* 0x0000501615007387 */ /* 0x0001e80000100000 */
.L_x_23:
[----:B------:R-:W-:Y:S01]  /*1720*/  SHF.R.U32.HI R13, RZ, 0x2, R16 ;  /* 0x00000002ff0d7819 */ /* 0x000fe20000011610 */
[----:B------:R-:W-:-:S03]  /*1730*/  VIADD R4, R4, 0x587c5 ;  /* 0x000587c504047836 */ /* 0x000fc60000000000 */
[----:B------:R-:W-:Y:S01]  /*1740*/  LOP3.LUT R13, R13, R16, RZ, 0x3c, !PT ;  /* 0x000000100d0d7212 */ /* 0x000fe200078e3cff */
[----:B------:R-:W-:-:S04]  /*1750*/  IMAD.SHL.U32 R16, R7, 0x10, RZ ;  /* 0x0000001007107824 */ /* 0x000fc800078e00ff */
        /* <DEDUP_REMOVED lines=20> */
.L_x_22:
[----:B------:R-:W-:Y:S01]  /*18a0*/  SHF.R.U32.HI R23, RZ, 0x2, R14 ;  /* 0x00000002ff177819 */ /* 0x000fe2000001160e */
[----:B------:R-:W-:Y:S01]  /*18b0*/  IMAD.MOV.U32 R32, RZ, RZ, R4 ;  /* 0x000000ffff207224 */ /* 0x000fe200078e0004 */
[----:B------:R-:W-:Y:S01]  /*18c0*/  SHF.R.U32.HI R26, RZ, 0x2, R5 ;  /* 0x00000002ff1a7819 */ /* 0x000fe20000011605 */
[----:B------:R-:W-:Y:S01]  /*18d0*/  IMAD.MOV.U32 R33, RZ, RZ, R13 ;  /* 0x000000ffff217224 */ /* 0x000fe200078e000d */
[----:B------:R0:W-:Y:S01]  /*18e0*/  STL [R1+0xcc], R2 ;  /* 0x0000cc0201007387 */ /* 0x0001e20000100800 */
[----:B------:R-:W-:Y:S01]  /*18f0*/  IMAD.MOV.U32 R20, RZ, RZ, 0x3daaaaab ;  /* 0x3daaaaabff147424 */ /* 0x000fe200078e00ff */
[CC--:B------:R-:W-:Y:S01]  /*1900*/  ISETP.GT.U32.AND P0, PT, R23.reuse, R26.reuse, PT ;  /* 0x0000001a1700720c */ /* 0x0c0fe20003f04070 */
[----:B------:R-:W-:Y:S01]  /*1910*/  IMAD.MOV.U32 R15, RZ, RZ, 0x41400000 ;  /* 0x41400000ff0f7424 */ /* 0x000fe200078e00ff */
[----:B------:R0:W-:Y:S01]  /*1920*/  STG.E.64 desc[UR6][R34.64], R32 ;  /* 0x0000002022007986 */ /* 0x0001e2000c101b06 */
[----:B------:R-:W-:Y:S01]  /*1930*/  ISETP.GE.U32.AND P1, PT, R23, R26, PT ;  /* 0x0000001a1700720c */ /* 0x000fe20003f26070 */
[----:B------:R-:W-:Y:S01]  /*1940*/  BSSY.RECONVERGENT B2, `(.L_x_24) ;  /* 0x0000017000027945 */ /* 0x000fe20003800200 */
[----:B------:R-:W-:Y:S01]  /*1950*/  SEL R16, R14, R5, P0 ;  /* 0x000000050e107207 */ /* 0x000fe20000000000 */
[----:B------:R0:W-:Y:S01]  /*1960*/  STL.U8 [R31+0x50], R22 ;  /* 0x000050161f007387 */ /* 0x0001e20000100000 */
[----:B------:R-:W-:Y:S01]  /*1970*/  FFMA R15, R20, -R15, 1 ;  /* 0x3f800000140f7423 */ /* 0x000fe2000000080f */
[----:B------:R-:W-:-:S02]  /*1980*/  LOP3.LUT P4, RZ, R5, 0x3, R14, 0x48, !PT ;  /* 0x0000000305ff7812 */ /* 0x000fc4000788480e */
[----:B------:R-:W-:Y:S01]  /*1990*/  SHF.R.U32.HI R29, RZ, 0x2, R16 ;  /* 0x00000002ff1d7819 */ /* 0x000fe20000011610 */
[----:B------:R0:W-:Y:S01]  /*19a0*/  STG.E.64 desc[UR6][R34.64+0x8], R8 ;  /* 0x0000080822007986 */ /* 0x0001e2000c101b06 */
[----:B------:R-:W-:Y:S01]  /*19b0*/  FFMA R20, R15, R20, 0.083333335816860198975 ;  /* 0x3daaaaab0f147423 */ /* 0x000fe20000000014 */
[----:B------:R-:W-:Y:S02]  /*19c0*/  LOP3.LUT R15, R5, R14, RZ, 0x3c, !PT ;  /* 0x0000000e050f7212 */ /* 0x000fe400078e3cff */
[----:B------:R-:W-:Y:S01]  /*19d0*/  I2FP.F32.U32 R21, R29 ;  /* 0x0000001d00157245 */ /* 0x000fe20000201000 */
[----:B------:R0:W-:Y:S01]  /*19e0*/  STG.E.64 desc[UR6][R34.64+0x10], R6 ;  /* 0x0000100622007986 */ /* 0x0001e2000c101b06 */
[----:B------:R-:W-:Y:S02]  /*19f0*/  ISETP.GE.U32.AND P5, PT, R15, 0x4, PT ;  /* 0x000000040f00780c */ /* 0x000fe40003fa6070 */
[----:B------:R-:W1:Y:S01]  /*1a00*/  FCHK P0, R21, 12 ;  /* 0x4140000015007902 */ /* 0x000e620000000000 */
[----:B------:R-:W-:Y:S01]  /*1a10*/  FFMA R23, R21, R20, RZ ;  /* 0x0000001415177223 */ /* 0x000fe200000000ff */
[----:B------:R-:W-:-:S03]  /*1a20*/  SEL R14, R14, R5, !P1 ;  /* 0x000000050e0e7207 */ /* 0x000fc60004800000 */
[----:B------:R-:W-:Y:S01]  /*1a30*/  FFMA R15, R23, -12, R21 ;  /* 0xc1400000170f7823 */ /* 0x000fe20000000015 */
[----:B------:R-:W-:-:S03]  /*1a40*/  SHF.R.U32.HI R14, RZ, 0x2, R14 ;  /* 0x00000002ff0e7819 */ /* 0x000fc6000001160e */
[----:B------:R-:W-:Y:S01]  /*1a50*/  FFMA R5, R20, R15, R23 ;  /* 0x0000000f14057223 */ /* 0x000fe20000000017 */
[----:B01----:R-:W-:Y:S06]  /*1a60*/  @!P0 BRA `(.L_x_25) ;  /* 0x0000000000108947 */ /* 0x003fec0003800000 */
[----:B------:R-:W-:Y:S01]  /*1a70*/  IMAD.MOV.U32 R5, RZ, RZ, R21 ;  /* 0x000000ffff057224 */ /* 0x000fe200078e0015 */
[----:B------:R-:W-:Y:S02]  /*1a80*/  MOV R28, 0x41400000 ;  /* 0x41400000001c7802 */ /* 0x000fe40000000f00 */
[----:B------:R-:W-:-:S07]  /*1a90*/  MOV R20, 0x1ab0 ;  /* 0x00001ab000147802 */ /* 0x000fce0000000f00 */
[----:B------:R-:W-:Y:S05]  /*1aa0*/  CALL.REL.NOINC `($__internal_0_$__cuda_sm3x_div_rn_noftz_f32_slowpath) ;  /* 0x000000b800207944 */ /* 0x000fea0003c00000 */
.L_x_25:
[----:B------:R-:W-:Y:S05]  /*1ab0*/  BSYNC.RECONVERGENT B2 ;  /* 0x0000000000027941 */ /* 0x000fea0003800200 */
.L_x_24:
[----:B------:R-:W-:Y:S01]  /*1ac0*/  ISETP.GT.U32.AND P0, PT, R16, 0x27, PT ;  /* 0x000000271000780c */ /* 0x000fe20003f04070 */
[----:B------:R-:W-:Y:S01]  /*1ad0*/  IMAD.IADD R29, R29, 0x1, -R14 ;  /* 0x000000011d1d7824 */ /* 0x000fe200078e0a0e */
[----:B------:R-:W-:Y:S01]  /*1ae0*/  SHF.R.U32.HI R20, RZ, 0x2, R11 ;  /* 0x00000002ff147819 */ /* 0x000fe2000001160b */
[----:B------:R-:W-:Y:S01]  /*1af0*/  FADD R14, R5, 0.40000000596046447754 ;  /* 0x3ecccccd050e7421 */ /* 0x000fe20000000000 */
[----:B------:R-:W-:Y:S01]  /*1b00*/  SHF.R.U32.HI R21, RZ, 0x2, R10 ;  /* 0x00000002ff157819 */ /* 0x000fe2000001160a */
[----:B------:R-:W-:Y:S01]  /*1b10*/  IMAD.MOV.U32 R26, RZ, RZ, 0x3daaaaab ;  /* 0x3daaaaabff1a7424 */ /* 0x000fe200078e00ff */
[----:B------:R-:W-:Y:S01]  /*1b20*/  IABS R22, R29 ;  /* 0x0000001d00167213 */ /* 0x000fe20000000000 */
[----:B------:R-:W-:Y:S01]  /*1b30*/  IMAD.MOV.U32 R23, RZ, RZ, 0x41400000 ;  /* 0x41400000ff177424 */ /* 0x000fe200078e00ff */
[CC--:B------:R-:W-:Y:S01]  /*1b40*/  ISETP.GT.U32.AND P1, PT, R20.reuse, R21.reuse, PT ;  /* 0x000000151400720c */ /* 0x0c0fe20003f24070 */
[----:B------:R-:W-:Y:S01]  /*1b50*/  UIADD3 UR4, UPT, UPT, UR4, 0x88, URZ ;  /* 0x0000008804047890 */ /* 0x000fe2000fffe0ff */
[----:B------:R-:W-:Y:S01]  /*1b60*/  ISETP.GE.U32.AND P2, PT, R20, R21, PT ;  /* 0x000000151400720c */ /* 0x000fe20003f46070 */
[----:B------:R-:W-:Y:S01]  /*1b70*/  BSSY.RECONVERGENT B2, `(.L_x_26) ;  /* 0x000001c000027945 */ /* 0x000fe20003800200 */
[----:B------:R-:W-:Y:S01]  /*1b80*/  SEL R16, R11, R10, P1 ;  /* 0x0000000a0b107207 */ /* 0x000fe20000800000 */
[----:B------:R-:W-:Y:S01]  /*1b90*/  @P0 FADD R14, R14, 0.30000001192092895508 ;  /* 0x3e99999a0e0e0421 */ /* 0x000fe20000000000 */
[----:B------:R-:W-:-:S02]  /*1ba0*/  ISETP.NE.AND P1, PT, R22, 0x1, PT ;  /* 0x000000011600780c */ /* 0x000fc40003f25270 */
[----:B------:R-:W-:Y:S02]  /*1bb0*/  ISETP.GT.U32.AND P0, PT, R22, 0x4, PT ;  /* 0x000000041600780c */ /* 0x000fe40003f04070 */
[----:B------:R-:W-:Y:S01]  /*1bc0*/  FSEL R15, R14, R5, !P5 ;  /* 0x000000050e0f7208 */ /* 0x000fe20006800000 */
[----:B------:R-:W-:Y:S01]  /*1bd0*/  FFMA R5, R26, -R23, 1 ;  /* 0x3f8000001a057423 */ /* 0x000fe20000000817 */
[----:B------:R-:W-:Y:S02]  /*1be0*/  SHF.R.U32.HI R14, RZ, 0x2, R16 ;  /* 0x00000002ff0e7819 */ /* 0x000fe40000011610 */
[C---:B------:R-:W-:Y:S01]  /*1bf0*/  LOP3.LUT R22, R10.reuse, R11, RZ, 0x3c, !PT ;  /* 0x0000000b0a167212 */ /* 0x040fe200078e3cff */
[----:B------:R-:W-:Y:S01]  /*1c00*/  @!P4 FADD R15, R15, 0.15000000596046447754 ;  /* 0x3e19999a0f0fc421 */ /* 0x000fe20000000000 */
[----:B------:R-:W-:Y:S01]  /*1c10*/  I2FP.F32.U32 R23, R14 ;  /* 0x0000000e00177245 */ /* 0x000fe20000201000 */
[----:B------:R-:W-:Y:S01]  /*1c20*/  FFMA R5, R5, R26, 0.083333335816860198975 ;  /* 0x3daaaaab05057423 */ /* 0x000fe2000000001a */
[----:B------:R-:W-:Y:S01]  /*1c30*/  LOP3.LUT P4, RZ, R10, 0x3, R11, 0x48, !PT ;  /* 0x000000030aff7812 */ /* 0x000fe2000788480b */
[----:B------:R-:W-:Y:S01]  /*1c40*/  @!P1 FADD R15, R15, 0.10000000149011611938 ;  /* 0x3dcccccd0f0f9421 */ /* 0x000fe20000000000 */
[----:B------:R-:W0:Y:S01]  /*1c50*/  FCHK P1, R23, 12 ;  /* 0x4140000017007902 */ /* 0x000e220000020000 */
[----:B------:R-:W-:Y:S01]  /*1c60*/  FFMA R20, R5, R23, RZ ;  /* 0x0000001705147223 */ /* 0x000fe200000000ff */
[----:B------:R-:W-:Y:S01]  /*1c70*/  SEL R11, R11, R10, !P2 ;  /* 0x0000000a0b0b7207 */ /* 0x000fe20005000000 */
[----:B------:R-:W-:Y:S01]  /*1c80*/  @P0 FADD R15, R15, -0.20000000298023223877 ;  /* 0xbe4ccccd0f0f0421 */ /* 0x000fe20000000000 */
[----:B------:R-:W-:Y:S01]  /*1c90*/  ISETP.GE.U32.AND P5, PT, R22, 0x4, PT ;  /* 0x000000041600780c */ /* 0x000fe20003fa6070 */
[----:B------:R-:W-:Y:S01]  /*1ca0*/  FFMA R21, R20, -12, R23 ;  /* 0xc140000014157823 */ /* 0x000fe20000000017 */
[----:B------:R-:W-:Y:S01]  /*1cb0*/  SHF.R.U32.HI R11, RZ, 0x2, R11 ;  /* 0x00000002ff0b7819 */ /* 0x000fe2000001160b */
[----:B------:R-:W-:-:S02]  /*1cc0*/  FADD.SAT R10, RZ, R15 ;  /* 0x0000000fff0a7221 */ /* 0x000fc40000002000 */
[----:B------:R-:W-:Y:S01]  /*1cd0*/  FFMA R5, R5, R21, R20 ;  /* 0x0000001505057223 */ /* 0x000fe20000000014 */
[----:B0-----:R-:W-:Y:S07]  /*1ce0*/  @!P1 BRA `(.L_x_27) ;  /* 0x0000000000109947 */ /* 0x001fee0003800000 */
[----:B------:R-:W-:Y:S01]  /*1cf0*/  IMAD.MOV.U32 R5, RZ, RZ, R23 ;  /* 0x000000ffff057224 */ /* 0x000fe200078e0017 */
[----:B------:R-:W-:Y:S01]  /*1d00*/  MOV R20, 0x1d30 ;  /* 0x00001d3000147802 */ /* 0x000fe20000000f00 */
[----:B------:R-:W-:-:S07]  /*1d10*/  IMAD.MOV.U32 R28, RZ, RZ, 0x41400000 ;  /* 0x41400000ff1c7424 */ /* 0x000fce00078e00ff */
[----:B------:R-:W-:Y:S05]  /*1d20*/  CALL.REL.NOINC `($__internal_0_$__cuda_sm3x_div_rn_noftz_f32_slowpath) ;  /* 0x000000b400807944 */ /* 0x000fea0003c00000 */
.L_x_27:
[----:B------:R-:W-:Y:S05]  /*1d30*/  BSYNC.RECONVERGENT B2 ;  /* 0x0000000000027941 */ /* 0x000fea0003800200 */
.L_x_26:
[----:B------:R-:W-:Y:S01]  /*1d40*/  ISETP.GT.U32.AND P0, PT, R16, 0x27, PT ;  /* 0x000000271000780c */ /* 0x000fe20003f04070 */
[----:B------:R-:W-:Y:S01]  /*1d50*/  IMAD.MOV.U32 R26, RZ, RZ, 0x3daaaaab ;  /* 0x3daaaaabff1a7424 */ /* 0x000fe200078e00ff */
[----:B------:R-:W-:Y:S01]  /*1d60*/  IADD3 R11, PT, PT, R14, -R11, RZ ;  /* 0x8000000b0e0b7210 */ /* 0x000fe20007ffe0ff */
[----:B------:R-:W-:Y:S01]  /*1d70*/  FADD R14, R5, 0.40000000596046447754 ;  /* 0x3ecccccd050e7421 */ /* 0x000fe20000000000 */
[----:B------:R-:W-:Y:S01]  /*1d80*/  SHF.R.U32.HI R15, RZ, 0x2, R27 ;  /* 0x00000002ff0f7819 */ /* 0x000fe2000001161b */
[----:B------:R-:W-:Y:S01]  /*1d90*/  IMAD.MOV.U32 R21, RZ, RZ, 0x41400000 ;  /* 0x41400000ff157424 */ /* 0x000fe200078e00ff */
[----:B------:R-:W-:Y:S01]  /*1da0*/  IABS R11, R11 ;  /* 0x0000000b000b7213 */ /* 0x000fe20000000000 */
[----:B------:R-:W-:Y:S01]  /*1db0*/  BSSY.RECONVERGENT B2, `(.L_x_28) ;  /* 0x0000020000027945 */ /* 0x000fe20003800200 */
[----:B------:R-:W-:Y:S01]  /*1dc0*/  SHF.R.U32.HI R20, RZ, 0x2, R24 ;  /* 0x00000002ff147819 */ /* 0x000fe20000011618 */
[----:B------:R-:W-:Y:S01]  /*1dd0*/  FFMA R21, R26, -R21, 1 ;  /* 0x3f8000001a157423 */ /* 0x000fe20000000815 */
[----:B------:R-:W-:-:S03]  /*1de0*/  ISETP.NE.AND P1, PT, R11, 0x1, PT ;  /* 0x000000010b00780c */ /* 0x000fc60003f25270 */
[----:B------:R-:W-:Y:S01]  /*1df0*/  @P0 FADD R14, R14, 0.30000001192092895508 ;  /* 0x3e99999a0e0e0421 */ /* 0x000fe20000000000 */
[----:B------:R-:W-:Y:S01]  /*1e00*/  ISETP.GT.U32.AND P0, PT, R11, 0x4, PT ;  /* 0x000000040b00780c */ /* 0x000fe20003f04070 */
[----:B------:R-:W-:-:S03]  /*1e10*/  FFMA R26, R21, R26, 0.083333335816860198975 ;  /* 0x3daaaaab151a7423 */ /* 0x000fc6000000001a */
[----:B------:R-:W-:-:S05]  /*1e20*/  FSEL R5, R14, R5, !P5 ;  /* 0x000000050e057208 */ /* 0x000fca0006800000 */
[----:B------:R-:W-:Y:S01]  /*1e30*/  @!P4 FADD R5, R5, 0.15000000596046447754 ;  /* 0x3e19999a0505c421 */ /* 0x000fe20000000000 */
[----:B------:R-:W-:-:S03]  /*1e40*/  LOP3.LUT P4, RZ, R24, 0x3, R27, 0x48, !PT ;  /* 0x0000000318ff7812 */ /* 0x000fc6000788481b */
[----:B------:R-:W-:Y:S01]  /*1e50*/  @!P1 FADD R5, R5, 0.10000000149011611938 ;  /* 0x3dcccccd05059421 */ /* 0x000fe20000000000 */
[----:B------:R-:W-:-:S03]  /*1e60*/  ISETP.GT.U32.AND P1, PT, R15, R20, PT ;  /* 0x000000140f00720c */ /* 0x000fc60003f24070 */
[----:B------:R-:W-:Y:S01]  /*1e70*/  @P0 FADD R5, R5, -0.20000000298023223877 ;  /* 0xbe4ccccd05050421 */ /* 0x000fe20000000000 */
[----:B------:R-:W-:Y:S02]  /*1e80*/  SEL R16, R27, R24, P1 ;  /* 0x000000181b107207 */ /* 0x000fe40000800000 */
[----:B------:R-:W-:Y:S01]  /*1e90*/  ISETP.GE.U32.AND P1, PT, R15, R20, PT ;  /* 0x000000140f00720c */ /* 0x000fe20003f26070 */
[----:B------:R-:W-:Y:S01]  /*1ea0*/  FADD.SAT R11, RZ, R5 ;  /* 0x00000005ff0b7221 */ /* 0x000fe20000002000 */
[----:B------:R-:W-:Y:S02]  /*1eb0*/  SHF.R.U32.HI R14, RZ, 0x2, R16 ;  /* 0x00000002ff0e7819 */ /* 0x000fe40000011610 */
[----:B------:R-:W-:Y:S02]  /*1ec0*/  LOP3.LUT R5, R24, R27, RZ, 0x3c, !PT ;  /* 0x0000001b18057212 */ /* 0x000fe400078e3cff */
[----:B------:R-:W-:Y:S01]  /*1ed0*/  I2FP.F32.U32 R22, R14 ;  /* 0x0000000e00167245 */ /* 0x000fe20000201000 */
[----:B------:R0:W-:Y:S01]  /*1ee0*/  STL.64 [R1+0x88], R10 ;  /* 0x0000880a01007387 */ /* 0x0001e20000100a00 */
[----:B------:R-:W-:-:S02]  /*1ef0*/  SEL R24, R27, R24, !P1 ;  /* 0x000000181b187207 */ /* 0x000fc40004800000 */
[----:B------:R-:W1:Y:S01]  /*1f00*/  FCHK P0, R22, 12 ;  /* 0x4140000016007902 */ /* 0x000e620000000000 */
[----:B------:R-:W-:Y:S01]  /*1f10*/  FFMA R15, R26, R22, RZ ;  /* 0x000000161a0f7223 */ /* 0x000fe200000000ff */
[----:B------:R-:W-:-:S03]  /*1f20*/  ISETP.GE.U32.AND P5, PT, R5, 0x4, PT ;  /* 0x000000040500780c */ /* 0x000fc60003fa6070 */
[----:B------:R-:W-:-:S04]  /*1f30*/  FFMA R20, R15, -12, R22 ;  /* 0xc14000000f147823 */ /* 0x000fc80000000016 */
[----:B------:R-:W-:Y:S01]  /*1f40*/  FFMA R5, R26, R20, R15 ;  /* 0x000000141a057223 */ /* 0x000fe2000000000f */
[----:B0-----:R-:W-:Y:S01]  /*1f50*/  SHF.R.U32.HI R11, RZ, 0x2, R24 ;  /* 0x00000002ff0b7819 */ /* 0x001fe20000011618 */
[----:B-1----:R-:W-:Y:S06]  /*1f60*/  @!P0 BRA `(.L_x_29) ;  /* 0x0000000000108947 */ /* 0x002fec0003800000 */
[----:B------:R-:W-:Y:S01]  /*1f70*/  IMAD.MOV.U32 R5, RZ, RZ, R22 ;  /* 0x000000ffff057224 */ /* 0x000fe200078e0016 */
[----:B------:R-:W-:Y:S01]  /*1f80*/  MOV R20, 0x1fb0 ;  /* 0x00001fb000147802 */ /* 0x000fe20000000f00 */
[----:B------:R-:W-:-:S07]  /*1f90*/  IMAD.MOV.U32 R28, RZ, RZ, 0x41400000 ;  /* 0x41400000ff1c7424 */ /* 0x000fce00078e00ff */
[----:B------:R-:W-:Y:S05]  /*1fa0*/  CALL.REL.NOINC `($__internal_0_$__cuda_sm3x_div_rn_noftz_f32_slowpath) ;  /* 0x000000b000e07944 */ /* 0x000fea0003c00000 */
.L_x_29:
[----:B------:R-:W-:Y:S05]  /*1fb0*/  BSYNC.RECONVERGENT B2 ;  /* 0x0000000000027941 */ /* 0x000fea0003800200 */
.L_x_28:
[----:B------:R-:W-:Y:S01]  /*1fc0*/  ISETP.GT.U32.AND P0, PT, R16, 0x27, PT ;  /* 0x000000271000780c */ /* 0x000fe20003f04070 */
[----:B------:R-:W-:Y:S01]  /*1fd0*/  IMAD.IADD R11, R14, 0x1, -R11 ;  /* 0x000000010e0b7824 */ /* 0x000fe200078e0a0b */
[----:B------:R-:W-:Y:S01]  /*1fe0*/  SHF.R.U32.HI R15, RZ, 0x2, R25 ;  /* 0x00000002ff0f7819 */ /* 0x000fe20000011619 */
[----:B------:R-:W-:Y:S01]  /*1ff0*/  FADD R10, R5, 0.40000000596046447754 ;  /* 0x3ecccccd050a7421 */ /* 0x000fe20000000000 */
[----:B------:R-:W-:Y:S01]  /*2000*/  SHF.R.U32.HI R16, RZ, 0x2, R18 ;  /* 0x00000002ff107819 */ /* 0x000fe20000011612 */
[----:B------:R-:W-:Y:S01]  /*2010*/  HFMA2 R22, -RZ, RZ, 1.416015625, -0.052093505859375 ;  /* 0x3daaaaabff167431 */ /* 0x000fe200000001ff */
[----:B------:R-:W-:Y:S01]  /*2020*/  IABS R20, R11 ;  /* 0x0000000b00147213 */ /* 0x000fe20000000000 */
[----:B------:R-:W-:Y:S01]  /*2030*/  IMAD.MOV.U32 R21, RZ, RZ, 0x41400000 ;  /* 0x41400000ff157424 */ /* 0x000fe200078e00ff */
[CC--:B------:R-:W-:Y:S01]  /*2040*/  ISETP.GT.U32.AND P1, PT, R15.reuse, R16.reuse, PT ;  /* 0x000000100f00720c */ /* 0x0c0fe20003f24070 */
[----:B------:R-:W-:Y:S01]  /*2050*/  BSSY.RECONVERGENT B2, `(.L_x_30) ;  /* 0x000001d000027945 */ /* 0x000fe20003800200 */
[----:B------:R-:W-:-:S02]  /*2060*/  ISETP.GE.U32.AND P2, PT, R15, R16, PT ;  /* 0x000000100f00720c */ /* 0x000fc40003f46070 */
[----:B------:R-:W-:Y:S01]  /*2070*/  SEL R14, R25, R18, P1 ;  /* 0x00000012190e7207 */ /* 0x000fe20000800000 */
[----:B------:R-:W-:Y:S01]  /*2080*/  @P0 FADD R10, R10, 0.30000001192092895508 ;  /* 0x3e99999a0a0a0421 */ /* 0x000fe20000000000 */
[----:B------:R-:W-:Y:S02]  /*2090*/  ISETP.NE.AND P1, PT, R20, 0x1, PT ;  /* 0x000000011400780c */ /* 0x000fe40003f25270 */
[----:B------:R-:W-:Y:S02]  /*20a0*/  SHF.R.U32.HI R11, RZ, 0x2, R14 ;  /* 0x00000002ff0b7819 */ /* 0x000fe4000001160e */
[----:B------:R-:W-:Y:S01]  /*20b0*/  FSEL R10, R10, R5, !P5 ;  /* 0x000000050a0a7208 */ /* 0x000fe20006800000 */
[----:B------:R-:W-:Y:S01]  /*20c0*/  FFMA R5, R22, -R21, 1 ;  /* 0x3f80000016057423 */ /* 0x000fe20000000815 */
[----:B------:R-:W-:Y:S02]  /*20d0*/  I2FP.F32.U32 R21, R11 ;  /* 0x0000000b00157245 */ /* 0x000fe40000201000 */
[----:B------:R-:W-:Y:S01]  /*20e0*/  ISETP.GT.U32.AND P0, PT, R20, 0x4, PT ;  /* 0x000000041400780c */ /* 0x000fe20003f04070 */
[----:B------:R-:W-:Y:S01]  /*20f0*/  @!P4 FADD R10, R10, 0.15000000596046447754 ;  /* 0x3e19999a0a0ac421 */ /* 0x000fe20000000000 */
[----:B------:R-:W-:Y:S01]  /*2100*/  LOP3.LUT R20, R18, R25, RZ, 0x3c, !PT ;  /* 0x0000001912147212 */ /* 0x000fe200078e3cff */
[----:B------:R-:W-:Y:S01]  /*2110*/  FFMA R5, R5, R22, 0.083333335816860198975 ;  /* 0x3daaaaab05057423 */ /* 0x000fe20000000016 */
[----:B------:R-:W-:Y:S01]  /*2120*/  SEL R16, R25, R18, !P2 ;  /* 0x0000001219107207 */ /* 0x000fe20005000000 */
[----:B------:R-:W-:Y:S01]  /*2130*/  @!P1 FADD R10, R10, 0.10000000149011611938 ;  /* 0x3dcccccd0a0a9421 */ /* 0x000fe20000000000 */
[----:B------:R-:W0:Y:S01]  /*2140*/  FCHK P1, R21, 12 ;  /* 0x4140000015007902 */ /* 0x000e220000020000 */
[----:B------:R-:W-:Y:S01]  /*2150*/  ISETP.GE.U32.AND P5, PT, R20, 0x4, PT ;  /* 0x000000041400780c */ /* 0x000fe20003fa6070 */
[----:B------:R-:W-:Y:S01]  /*2160*/  FFMA R20, R5, R21, RZ ;  /* 0x0000001505147223 */ /* 0x000fe200000000ff */
[----:B------:R-:W-:-:S02]  /*2170*/  LOP3.LUT P4, RZ, R18, 0x3, R25, 0x48, !PT ;  /* 0x0000000312ff7812 */ /* 0x000fc40007884819 */
[----:B------:R-:W-:Y:S01]  /*2180*/  SHF.R.U32.HI R16, RZ, 0x2, R16 ;  /* 0x00000002ff107819 */ /* 0x000fe20000011610 */
[----:B------:R-:W-:Y:S01]  /*2190*/  FFMA R15, R20, -12, R21 ;  /* 0xc1400000140f7823 */ /* 0x000fe20000000015 */
[----:B------:R-:W-:-:S03]  /*21a0*/  @P0 FADD R10, R10, -0.20000000298023223877 ;  /* 0xbe4ccccd0a0a0421 */ /* 0x000fc60000000000 */
[----:B------:R-:W-:Y:S01]  /*21b0*/  FFMA R5, R5, R15, R20 ;  /* 0x0000000f05057223 */ /* 0x000fe20000000014 */
[----:B------:R-:W-:Y:S01]  /*21c0*/  FADD.SAT R10, RZ, R10 ;  /* 0x0000000aff0a7221 */ /* 0x000fe20000002000 */
[----:B0-----:R-:W-:Y:S06]  /*21d0*/  @!P1 BRA `(.L_x_31) ;  /* 0x0000000000109947 */ /* 0x001fec0003800000 */
[----:B------:R-:W-:Y:S01]  /*21e0*/  IMAD.MOV.U32 R5, RZ, RZ, R21 ;  /* 0x000000ffff057224 */ /* 0x000fe200078e0015 */
[----:B------:R-:W-:Y:S01]  /*21f0*/  MOV R20, 0x2220 ;  /* 0x0000222000147802 */ /* 0x000fe20000000f00 */
[----:B------:R-:W-:-:S07]  /*2200*/  IMAD.MOV.U32 R28, RZ, RZ, 0x41400000 ;  /* 0x41400000ff1c7424 */ /* 0x000fce00078e00ff */
[----:B------:R-:W-:Y:S05]  /*2210*/  CALL.REL.NOINC `($__internal_0_$__cuda_sm3x_div_rn_noftz_f32_slowpath) ;  /* 0x000000b000447944 */ /* 0x000fea0003c00000 */
.L_x_31:
[----:B------:R-:W-:Y:S05]  /*2220*/  BSYNC.RECONVERGENT B2 ;  /* 0x0000000000027941 */ /* 0x000fea0003800200 */
.L_x_30:
[----:B------:R-:W-:Y:S01]  /*2230*/  ISETP.GT.U32.AND P0, PT, R14, 0x27, PT ;  /* 0x000000270e00780c */ /* 0x000fe20003f04070 */
[----:B------:R-:W-:Y:S02]  /*2240*/  IMAD.IADD R16, R11, 0x1, -R16 ;  /* 0x000000010b107824 */ /* 0x000fe400078e0a10 */
[----:B------:R-:W-:Y:S01]  /*2250*/  FADD R14, R5, 0.40000000596046447754 ;  /* 0x3ecccccd050e7421 */ /* 0x000fe20000000000 */
[----:B------:R-:W-:Y:S01]  /*2260*/  SHF.R.U32.HI R15, RZ, 0x2, R19 ;  /* 0x00000002ff0f7819 */ /* 0x000fe20000011613 */
[----:B------:R-:W-:Y:S01]  /*2270*/  IMAD.MOV.U32 R22, RZ, RZ, 0x3daaaaab ;  /* 0x3daaaaabff167424 */ /* 0x000fe200078e00ff */
[----:B------:R-:W-:Y:S01]  /*2280*/  SHF.R.U32.HI R18, RZ, 0x2, R12 ;  /* 0x00000002ff127819 */ /* 0x000fe2000001160c */
[----:B------:R-:W-:Y:S01]  /*2290*/  BSSY.RECONVERGENT B2, `(.L_x_32) ;  /* 0x0000021000027945 */ /* 0x000fe20003800200 */
[----:B------:R-:W-:Y:S02]  /*22a0*/  IABS R11, R16 ;  /* 0x00000010000b7213 */ /* 0x000fe40000000000 */
[----:B------:R-:W-:-:S02]  /*22b0*/  MOV R21, 0x41400000 ;  /* 0x4140000000157802 */ /* 0x000fc40000000f00 */
[C---:B------:R-:W-:Y:S01]  /*22c0*/  ISETP.NE.AND P1, PT, R11.reuse, 0x1, PT ;  /* 0x000000010b00780c */ /* 0x040fe20003f25270 */
[----:B------:R-:W-:Y:S01]  /*22d0*/  @P0 FADD R14, R14, 0.30000001192092895508 ;  /* 0x3e99999a0e0e0421 */ /* 0x000fe20000000000 */
[----:B------:R-:W-:Y:S01]  /*22e0*/  ISETP.GT.U32.AND P0, PT, R11, 0x4, PT ;  /* 0x000000040b00780c */ /* 0x000fe20003f04070 */
[----:B------:R-:W-:-:S03]  /*22f0*/  FFMA R21, R22, -R21, 1 ;  /* 0x3f80000016157423 */ /* 0x000fc60000000815 */
[----:B------:R-:W-:Y:S01]  /*2300*/  FSEL R5, R14, R5, !P5 ;  /* 0x000000050e057208 */ /* 0x000fe20006800000 */
[----:B------:R-:W-:-:S04]  /*2310*/  FFMA R22, R21, R22, 0.083333335816860198975 ;  /* 0x3daaaaab15167423 */ /* 0x000fc80000000016 */
        /* <DEDUP_REMOVED lines=24> */
.L_x_33:
[----:B------:R-:W-:Y:S05]  /*24a0*/  BSYNC.RECONVERGENT B2 ;  /* 0x0000000000027941 */ /* 0x000fea0003800200 */
.L_x_32:
        /* <DEDUP_REMOVED lines=20> */
[----:B------:R-:W-:Y:S01]  /*25f0*/  FFMA R5, R5, R18, 0.083333335816860198975 ;  /* 0x3daaaaab05057423 */ /* 0x000fe20000000012 */
[----:B------:R-:W-:-:S02]  /*2600*/  LOP3.LUT R16, R2, R17, RZ, 0x3c, !PT ;  /* 0x0000001102107212 */ /* 0x000fc400078e3cff */
[----:B------:R-:W-:Y:S01]  /*2610*/  @!P1 FADD R10, R10, 0.10000000149011611938 ;  /* 0x3dcccccd0a0a9421 */ /* 0x000fe20000000000 */
[----:B------:R-:W0:Y:S01]  /*2620*/  FCHK P1, R19, 12 ;  /* 0x4140000013007902 */ /* 0x000e220000020000 */
[----:B------:R-:W-:Y:S01]  /*2630*/  FFMA R14, R5, R19, RZ ;  /* 0x00000013050e7223 */ /* 0x000fe200000000ff */
[----:B------:R-:W-:Y:S02]  /*2640*/  LOP3.LUT P4, RZ, R2, 0x3, R17, 0x48, !PT ;  /* 0x0000000302ff7812 */ /* 0x000fe40007884811 */
[----:B------:R-:W-:Y:S01]  /*2650*/  SEL R2, R17, R2, !P2 ;  /* 0x0000000211027207 */ /* 0x000fe20005000000 */
[----:B------:R-:W-:Y:S01]  /*2660*/  FFMA R15, R14, -12, R19 ;  /* 0xc14000000e0f7823 */ /* 0x000fe20000000013 */
[----:B------:R-:W-:Y:S01]  /*2670*/  ISETP.GE.U32.AND P5, PT, R16, 0x4, PT ;  /* 0x000000041000780c */ /* 0x000fe20003fa6070 */
[----:B------:R-:W-:Y:S01]  /*2680*/  @P0 FADD R10, R10, -0.20000000298023223877 ;  /* 0xbe4ccccd0a0a0421 */ /* 0x000fe20000000000 */
[----:B------:R-:W-:Y:S01]  /*2690*/  SHF.R.U32.HI R2, RZ, 0x2, R2 ;  /* 0x00000002ff027819 */ /* 0x000fe20000011602 */
[----:B------:R-:W-:-:S02]  /*26a0*/  FFMA R5, R5, R15, R14 ;  /* 0x0000000f05057223 */ /* 0x000fc4000000000e */
[----:B------:R-:W-:Y:S01]  /*26b0*/  FADD.SAT R10, RZ, R10 ;  /* 0x0000000aff0a7221 */ /* 0x000fe20000002000 */
[----:B0-----:R-:W-:Y:S07]  /*26c0*/  @!P1 BRA `(.L_x_35) ;  /* 0x0000000000109947 */ /* 0x001fee0003800000 */
[----:B------:R-:W-:Y:S01]  /*26d0*/  MOV R5, R19 ;  /* 0x0000001300057202 */ /* 0x000fe20000000f00 */
[----:B------:R-:W-:Y:S01]  /*26e0*/  IMAD.MOV.U32 R28, RZ, RZ, 0x41400000 ;  /* 0x41400000ff1c7424 */ /* 0x000fe200078e00ff */
[----:B------:R-:W-:-:S07]  /*26f0*/  MOV R20, 0x2710 ;  /* 0x0000271000147802 */ /* 0x000fce0000000f00 */
[----:B------:R-:W-:Y:S05]  /*2700*/  CALL.REL.NOINC `($__internal_0_$__cuda_sm3x_div_rn_noftz_f32_slowpath) ;  /* 0x000000ac00087944 */ /* 0x000fea0003c00000 */
.L_x_35:
[----:B------:R-:W-:Y:S05]  /*2710*/  BSYNC.RECONVERGENT B2 ;  /* 0x0000000000027941 */ /* 0x000fea0003800200 */
.L_x_34:
[----:B------:R-:W-:Y:S01]  /*2720*/  ISETP.GT.U32.AND P0, PT, R12, 0x27, PT ;  /* 0x000000270c00780c */ /* 0x000fe20003f04070 */
[----:B------:R-:W-:Y:S01]  /*2730*/  IMAD.IADD R2, R11, 0x1, -R2 ;  /* 0x000000010b027824 */ /* 0x000fe200078e0a02 */
[----:B------:R-:W-:Y:S04]  /*2740*/  BSSY.RECONVERGENT B3, `(.L_x_36) ;  /* 0x0000735000037945 */ /* 0x000fe80003800200 */
[----:B------:R-:W-:Y:S01]  /*2750*/  BSSY.RELIABLE B2, `(.L_x_37) ;  /* 0x0000729000027945 */ /* 0x000fe20003800100 */
[----:B------:R-:W-:Y:S01]  /*2760*/  IMAD.MOV.U32 R14, RZ, RZ, RZ ;  /* 0x000000ffff0e7224 */ /* 0x000fe200078e00ff */
[----:B------:R-:W-:Y:S01]  /*2770*/  IABS R11, R2 ;  /* 0x00000002000b7213 */ /* 0x000fe20000000000 */
[----:B------:R-:W-:-:S03]  /*2780*/  FADD R2, R5, 0.40000000596046447754 ;  /* 0x3ecccccd05027421 */ /* 0x000fc60000000000 */
[C---:B------:R-:W-:Y:S01]  /*2790*/  ISETP.NE.AND P1, PT, R11.reuse, 0x1, PT ;  /* 0x000000010b00780c */ /* 0x040fe20003f25270 */
[----:B------:R-:W-:Y:S01]  /*27a0*/  @P0 FADD R2, R2, 0.30000001192092895508 ;  /* 0x3e99999a02020421 */ /* 0x000fe20000000000 */
[----:B------:R-:W-:-:S04]  /*27b0*/  ISETP.GT.U32.AND P0, PT, R11, 0x4, PT ;  /* 0x000000040b00780c */ /* 0x000fc80003f04070 */
[----:B------:R-:W-:-:S05]  /*27c0*/  FSEL R2, R2, R5, !P5 ;  /* 0x0000000502027208 */ /* 0x000fca0006800000 */
[----:B------:R-:W-:-:S04]  /*27d0*/  @!P4 FADD R2, R2, 0.15000000596046447754 ;  /* 0x3e19999a0202c421 */ /* 0x000fc80000000000 */
[----:B------:R-:W-:-:S04]  /*27e0*/  @!P1 FADD R2, R2, 0.10000000149011611938 ;  /* 0x3dcccccd02029421 */ /* 0x000fc80000000000 */
[----:B------:R-:W-:-:S04]  /*27f0*/  @P0 FADD R2, R2, -0.20000000298023223877 ;  /* 0xbe4ccccd02020421 */ /* 0x000fc80000000000 */
[----:B------:R-:W-:Y:S01]  /*2800*/  FADD.SAT R11, RZ, R2 ;  /* 0x00000002ff0b7221 */ /* 0x000fe20000002000 */
[----:B------:R-:W-:-:S04]  /*2810*/  IMAD.MOV.U32 R2, RZ, RZ, RZ ;  /* 0x000000ffff027224 */ /* 0x000fc800078e00ff */
[----:B------:R0:W-:Y:S03]  /*2820*/  STL.64 [R1+0x98], R10 ;  /* 0x0000980a01007387 */ /* 0x0001e60000100a00 */
.L_x_144:
[----:B---34-:R-:W-:Y:S01]  /*2830*/  IMAD.MOV.U32 R5, RZ, RZ, -0x1 ;  /* 0xffffffffff057424 */ /* 0x018fe200078e00ff */
[----:B-1----:R1:W-:Y:S01]  /*2840*/  STL [R1+0x1d0], R14 ;  /* 0x0001d00e01007387 */ /* 0x0023e20000100800 */
[----:B------:R-:W-:Y:S03]  /*2850*/  BSSY.RECONVERGENT B4, `(.L_x_38) ;  /* 0x00002f9000047945 */ /* 0x000fe60003800200 */
[----:B------:R-:W-:-:S04]  /*2860*/  VIADDMNMX.U32 R5, R14, R5, 0x2, PT ;  /* 0x000000020e057446 */ /* 0x000fc80003800005 */
[----:B------:R-:W-:-:S04]  /*2870*/  SHF.L.U32 R5, R5, 0x2, RZ ;  /* 0x0000000205057819 */ /* 0x000fc800000006ff */
[----:B0-2---:R-:W0:Y:S02]  /*2880*/  LDC R10, c[0x2][R5] ;  /* 0x00800000050a7b82 */ /* 0x005e240000000800 */
[----:B0-----:R-:W-:-:S04]  /*2890*/  SHF.R.S32.HI R11, RZ, 0x1f, R10 ;  /* 0x0000001fff0b7819 */ /* 0x001fc8000001140a */
.L_x_201:
[----:B-1----:R-:W-:Y:S05]  /*28a0*/  BRX R10 -0x28b0                                                                            (*"BRANCH_TARGETS .L_x_202,.L_x_203,.L_x_204"*) ;  /* 0xffffffd40ad47949 */ /* 0x002fea000383ffff */
.L_x_204:
[----:B------:R-:W-:Y:S01]  /*28b0*/  ISETP.NE.AND P0, PT, R14, 0x3, PT ;  /* 0x000000030e00780c */ /* 0x000fe20003f05270 */
[----:B------:R-:W-:Y:S02]  /*28c0*/  IMAD.MOV.U32 R12, RZ, RZ, R4 ;  /* 0x000000ffff0c7224 */ /* 0x000fe400078e0004 */
[----:B------:R-:W-:Y:S02]  /*28d0*/  IMAD.MOV.U32 R27, RZ, RZ, R7 ;  /* 0x000000ffff1b7224 */ /* 0x000fe400078e0007 */
[----:B------:R-:W-:Y:S02]  /*28e0*/  IMAD.MOV.U32 R26, RZ, RZ, R6 ;  /* 0x000000ffff1a7224 */ /* 0x000fe400078e0006 */
[----:B------:R-:W-:Y:S02]  /*28f0*/  IMAD.MOV.U32 R25, RZ, RZ, R9 ;  /* 0x000000ffff197224 */ /* 0x000fe400078e0009 */
[----:B------:R-:W-:-:S04]  /*2900*/  IMAD.MOV.U32 R24, RZ, RZ, R8 ;  /* 0x000000ffff187224 */ /* 0x000fc800078e0008 */
[----:B------:R-:W-:Y:S05]  /*2910*/  @P0 BRA `(.L_x_39) ;  /* 0x0000002c00b00947 */ /* 0x000fea0003800000 */
[----:B------:R-:W-:Y:S01]  /*2920*/  BSSY.RECONVERGENT B0, `(.L_x_40) ;  /* 0x0000016000007945 */ /* 0x000fe20003800200 */
.L_x_41:
        /* <DEDUP_REMOVED lines=13> */
[----:B------:R-:W-:Y:S01]  /*2a00*/  IMAD.MOV.U32 R5, RZ, RZ, R8 ;  /* 0x000000ffff057224 */ /* 0x000fe200078e0008 */
[----:B------:R-:W-:Y:S01]  /*2a10*/  MOV R8, R9 ;  /* 0x0000000900087202 */ /* 0x000fe20000000f00 */
[----:B------:R-:W-:Y:S02]  /*2a20*/  IMAD.MOV.U32 R9, RZ, RZ, R6 ;  /* 0x000000ffff097224 */ /* 0x000fe400078e0006 */
[----:B------:R-:W-:Y:S02]  /*2a30*/  IMAD.MOV.U32 R6, RZ, RZ, R7 ;  /* 0x000000ffff067224 */ /* 0x000fe400078e0007 */
[----:B------:R-:W-:Y:S02]  /*2a40*/  IMAD.MOV.U32 R13, RZ, RZ, R5 ;  /* 0x000000ffff0d7224 */ /* 0x000fe400078e0005 */
[----:B------:R-:W-:Y:S01]  /*2a50*/  IMAD.MOV.U32 R7, RZ, RZ, R11 ;  /* 0x000000ffff077224 */ /* 0x000fe200078e000b */
[----:B--2---:R-:W-:-:S13]  /*2a60*/  ISETP.NE.AND P0, PT, R10, RZ, PT ;  /* 0x000000ff0a00720c */ /* 0x004fda0003f05270 */
[----:B------:R-:W-:Y:S05]  /*2a70*/  @P0 BRA `(.L_x_41) ;  /* 0xfffffffc00ac0947 */ /* 0x000fea000383ffff */
[----:B------:R-:W-:Y:S05]  /*2a80*/  BSYNC.RECONVERGENT B0 ;  /* 0x0000000000007941 */ /* 0x000fea0003800200 */
.L_x_40:
[----:B------:R-:W-:Y:S02]  /*2a90*/  HFMA2 R10, -RZ, RZ, 0, 2.98023223876953125e-07 ;  /* 0x00000005ff0a7431 */ /* 0x000fe400000001ff */
[----:B------:R-:W-:Y:S01]  /*2aa0*/  IMAD.MOV.U32 R11, RZ, RZ, 0x1 ;  /* 0x00000001ff0b7424 */ /* 0x000fe200078e00ff */
[----:B------:R1:W-:Y:S01]  /*2ab0*/  STL [R1+0xe0], R16 ;  /* 0x0000e01001007387 */ /* 0x0003e20000100800 */
[----:B------:R-:W-:Y:S01]  /*2ac0*/  IMAD.MOV.U32 R12, RZ, RZ, R4 ;  /* 0x000000ffff0c7224 */ /* 0x000fe200078e0004 */
[----:B------:R-:W-:Y:S01]  /*2ad0*/  MOV R13, R5 ;  /* 0x00000005000d7202 */ /* 0x000fe20000000f00 */
[----:B------:R-:W-:Y:S01]  /*2ae0*/  IMAD.MOV.U32 R27, RZ, RZ, R7 ;  /* 0x000000ffff1b7224 */ /* 0x000fe200078e0007 */
[----:B------:R1:W-:Y:S01]  /*2af0*/  STL.U8 [R15+0x50], R11 ;  /* 0x0000500b0f007387 */ /* 0x0003e20000100000 */
[----:B------:R-:W-:Y:S02]  /*2b00*/  IMAD.MOV.U32 R26, RZ, RZ, R6 ;  /* 0x000000ffff1a7224 */ /* 0x000fe400078e0006 */
[----:B------:R-:W-:Y:S01]  /*2b10*/  IMAD.MOV.U32 R25, RZ, RZ, R9 ;  /* 0x000000ffff197224 */ /* 0x000fe200078e0009 */
[----:B------:R1:W-:Y:S01]  /*2b20*/  STG.E.64 desc[UR6][R34.64+0x8], R8 ;  /* 0x0000080822007986 */ /* 0x0003e2000c101b06 */
[----:B------:R-:W-:-:S03]  /*2b30*/  IMAD.MOV.U32 R24, RZ, RZ, R8 ;  /* 0x000000ffff187224 */ /* 0x000fc600078e0008 */
[----:B------:R1:W-:Y:S04]  /*2b40*/  STG.E.64 desc[UR6][R34.64+0x10], R6 ;  /* 0x0000100622007986 */ /* 0x0003e8000c101b06 */
[----:B------:R1:W-:Y:S04]  /*2b50*/  STL [R1+0xe4], R10 ;  /* 0x0000e40a01007387 */ /* 0x0003e80000100800 */
[----:B------:R1:W-:Y:S01]  /*2b60*/  STG.E.64 desc[UR6][R34.64], R4 ;  /* 0x0000000422007986 */ /* 0x0003e2000c101b06 */
[----:B------:R-:W-:Y:S05]  /*2b70*/  BRA `(.L_x_39) ;  /* 0x0000002c00187947 */ /* 0x000fea0003800000 */
.L_x_202:
[----:B------:R-:W-:Y:S01]  /*2b80*/  BSSY.RECONVERGENT B0, `(.L_x_42) ;  /* 0x0000016000007945 */ /* 0x000fe20003800200 */
.L_x_43:
        /* <DEDUP_REMOVED lines=13> */
[----:B------:R-:W-:Y:S01]  /*2c60*/  MOV R5, R8 ;  /* 0x0000000800057202 */ /* 0x000fe20000000f00 */
[----:B------:R-:W-:Y:S02]  /*2c70*/  IMAD.MOV.U32 R8, RZ, RZ, R9 ;  /* 0x000000ffff087224 */ /* 0x000fe400078e0009 */
[----:B------:R-:W-:Y:S02]  /*2c80*/  IMAD.MOV.U32 R9, RZ, RZ, R6 ;  /* 0x000000ffff097224 */ /* 0x000fe400078e0006 */
[----:B------:R-:W-:Y:S02]  /*2c90*/  IMAD.MOV.U32 R6, RZ, RZ, R7 ;  /* 0x000000ffff067224 */ /* 0x000fe400078e0007 */
[----:B------:R-:W-:Y:S02]  /*2ca0*/  IMAD.MOV.U32 R13, RZ, RZ, R5 ;  /* 0x000000ffff0d7224 */ /* 0x000fe400078e0005 */
[----:B------:R-:W-:Y:S01]  /*2cb0*/  IMAD.MOV.U32 R7, RZ, RZ, R15 ;  /* 0x000000ffff077224 */ /* 0x000fe200078e000f */
[----:B--2---:R-:W-:-:S13]  /*2cc0*/  ISETP.NE.AND P0, PT, R10, RZ, PT ;  /* 0x000000ff0a00720c */ /* 0x004fda0003f05270 */
[----:B------:R-:W-:Y:S05]  /*2cd0*/  @P0 BRA `(.L_x_43) ;  /* 0xfffffffc00ac0947 */ /* 0x000fea000383ffff */
[----:B------:R-:W-:Y:S05]  /*2ce0*/  BSYNC.RECONVERGENT B0 ;  /* 0x0000000000007941 */ /* 0x000fea0003800200 */
.L_x_42:
[----:B------:R-:W-:Y:S01]  /*2cf0*/  HFMA2 R10, -RZ, RZ, 0, 5.9604644775390625e-08 ;  /* 0x00000001ff0a7431 */ /* 0x000fe200000001ff */
[----:B------:R0:W-:Y:S01]  /*2d00*/  STL [R1+0xd0], R32 ;  /* 0x0000d02001007387 */ /* 0x0001e20000100800 */
[----:B------:R-:W-:Y:S03]  /*2d10*/  BSSY.RECONVERGENT B0, `(.L_x_44) ;  /* 0x0000016000007945 */ /* 0x000fe60003800200 */
[----:B------:R0:W-:Y:S02]  /*2d20*/  STL.U8 [R11+0x50], R10 ;  /* 0x0000500a0b007387 */ /* 0x0001e40000100000 */
.L_x_45:
[----:B------:R-:W-:Y:S01]  /*2d30*/  SHF.R.U32.HI R12, RZ, 0x2, R5 ;  /* 0x00000002ff0c7819 */ /* 0x000fe20000011605 */
[----:B0-----:R-:W-:Y:S02]  /*2d40*/  IMAD.SHL.U32 R11, R7, 0x10, RZ ;  /* 0x00000010070b7824 */ /* 0x001fe400078e00ff */
        /* <DEDUP_REMOVED lines=19> */
.L_x_44:
[----:B------:R0:W-:Y:S01]  /*2e80*/  STL [R1+0xd4], R36 ;  /* 0x0000d42401007387 */ /* 0x0001e20000100800 */
[----:B------:R-:W-:Y:S01]  /*2e90*/  BSSY.RECONVERGENT B0, `(.L_x_46) ;  /* 0x000001b000007945 */ /* 0x000fe20003800200 */
[----:B------:R-:W-:Y:S01]  /*2ea0*/  IMAD.MOV.U32 R12, RZ, RZ, R4 ;  /* 0x000000ffff0c7224 */ /* 0x000fe200078e0004 */
[----:B------:R-:W-:Y:S01]  /*2eb0*/  MOV R27, R7 ;  /* 0x00000007001b7202 */ /* 0x000fe20000000f00 */
[----:B------:R0:W-:Y:S01]  /*2ec0*/  STL.U8 [R13+0x50], R10 ;  /* 0x0000500a0d007387 */ /* 0x0001e20000100000 */
[----:B------:R-:W-:Y:S02]  /*2ed0*/  IMAD.MOV.U32 R26, RZ, RZ, R6 ;  /* 0x000000ffff1a7224 */ /* 0x000fe400078e0006 */
[----:B------:R-:W-:Y:S02]  /*2ee0*/  IMAD.MOV.U32 R25, RZ, RZ, R9 ;  /* 0x000000ffff197224 */ /* 0x000fe400078e0009 */
[----:B------:R-:W-:-:S07]  /*2ef0*/  IMAD.MOV.U32 R24, RZ, RZ, R8 ;  /* 0x000000ffff187224 */ /* 0x000fce00078e0008 */
.L_x_47:
        /* <DEDUP_REMOVED lines=13> */
[----:B------:R-:W-:Y:S02]  /*2fd0*/  IMAD.MOV.U32 R5, RZ, RZ, R24 ;  /* 0x000000ffff057224 */ /* 0x000fe400078e0018 */
[----:B------:R-:W-:Y:S02]  /*2fe0*/  IMAD.MOV.U32 R24, RZ, RZ, R25 ;  /* 0x000000ffff187224 */ /* 0x000fe400078e0019 */
[----:B------:R-:W-:Y:S01]  /*2ff0*/  IMAD.MOV.U32 R25, RZ, RZ, R26 ;  /* 0x000000ffff197224 */ /* 0x000fe200078e001a */
[----:B------:R-:W-:Y:S01]  /*3000*/  MOV R26, R27 ;  /* 0x0000001b001a7202 */ /* 0x000fe20000000f00 */
[----:B------:R-:W-:Y:S01]  /*3010*/  IMAD.MOV.U32 R27, RZ, RZ, R7 ;  /* 0x000000ffff1b7224 */ /* 0x000fe200078e0007 */
[----:B--2---:R-:W-:-:S13]  /*3020*/  ISETP.NE.AND P0, PT, R4, RZ, PT ;  /* 0x000000ff0400720c */ /* 0x004fda0003f05270 */
[----:B------:R-:W-:Y:S05]  /*3030*/  @P0 BRA `(.L_x_47) ;  /* 0xfffffffc00b00947 */ /* 0x000fea000383ffff */
[----:B------:R-:W-:Y:S05]  /*3040*/  BSYNC.RECONVERGENT B0 ;  /* 0x0000000000007941 */ /* 0x000fea0003800200 */
.L_x_46:
[----:B------:R-:W-:Y:S01]  /*3050*/  IMAD.MOV.U32 R8, RZ, RZ, 0x3 ;  /* 0x00000003ff087424 */ /* 0x000fe200078e00ff */
[----:B------:R1:W-:Y:S01]  /*3060*/  STL [R1+0xd8], R38 ;  /* 0x0000d82601007387 */ /* 0x0003e20000100800 */
[----:B0-----:R-:W-:Y:S01]  /*3070*/  IMAD.MOV.U32 R13, RZ, RZ, R5 ;  /* 0x000000ffff0d7224 */ /* 0x001fe200078e0005 */
[----:B------:R-:W-:Y:S01]  /*3080*/  LOP3.LUT R4, R32, 0xfffffffc, RZ, 0xc0, !PT ;  /* 0xfffffffc20047812 */ /* 0x000fe200078ec0ff */
[----:B------:R-:W-:Y:S01]  /*3090*/  IMAD.MOV.U32 R41, RZ, RZ, RZ ;  /* 0x000000ffff297224 */ /* 0x000fe200078e00ff */
[----:B------:R1:W-:Y:S01]  /*30a0*/  STL.U8 [R9+0x50], R10 ;  /* 0x0000500a09007387 */ /* 0x0003e20000100000 */
[----:B------:R-:W-:Y:S01]  /*30b0*/  LOP3.LUT R6, R36, 0xfffffffc, RZ, 0xc0, !PT ;  /* 0xfffffffc24067812 */ /* 0x000fe200078ec0ff */
[----:B------:R-:W-:Y:S01]  /*30c0*/  IMAD.U32 R37, RZ, RZ, UR5 ;  /* 0x00000005ff257e24 */ /* 0x000fe2000f8e00ff */
[----:B------:R-:W-:Y:S01]  /*30d0*/  MOV R39, R0 ;  /* 0x0000000000277202 */ /* 0x000fe20000000f00 */
[----:B------:R1:W-:Y:S01]  /*30e0*/  STG.E.64 desc[UR6][R34.64+0x8], R24 ;  /* 0x0000081822007986 */ /* 0x0003e2000c101b06 */
[----:B------:R-:W-:-:S02]  /*30f0*/  IMAD.U32 R40, RZ, RZ, UR4 ;  /* 0x00000004ff287e24 */ /* 0x000fc4000f8e00ff */
[C---:B------:R-:W-:Y:S01]  /*3100*/  IMAD.IADD R33, R1.reuse, 0x1, R4 ;  /* 0x0000000101217824 */ /* 0x040fe200078e0204 */
[----:B------:R1:W-:Y:S01]  /*3110*/  STL [R1+0xe4], R8 ;  /* 0x0000e40801007387 */ /* 0x0003e20000100800 */
[----:B------:R-:W-:-:S03]  /*3120*/  IMAD.IADD R29, R1, 0x1, R6 ;  /* 0x00000001011d7824 */ /* 0x000fc600078e0206 */
[----:B------:R1:W-:Y:S04]  /*3130*/  STG.E.64 desc[UR6][R34.64+0x10], R26 ;  /* 0x0000101a22007986 */ /* 0x0003e8000c101b06 */
[----:B------:R1:W-:Y:S02]  /*3140*/  STG.E.64 desc[UR6][R34.64], R12 ;  /* 0x0000000c22007986 */ /* 0x0003e4000c101b06 */
.L_x_86:
[----:B------:R-:W2:Y:S01]  /*3150*/  LDL.U8 R4, [R37+0x64] ;  /* 0x0000640025047983 */ /* 0x000ea20000100000 */
[----:B------:R-:W-:Y:S01]  /*3160*/  BSSY.RECONVERGENT B5, `(.L_x_48) ;  /* 0x000023a000057945 */ /* 0x000fe20003800200 */
[----:B--2---:R-:W-:-:S13]  /*3170*/  ISETP.NE.AND P0, PT, R4, RZ, PT ;  /* 0x000000ff0400720c */ /* 0x004fda0003f05270 */
[----:B------:R-:W-:Y:S05]  /*3180*/  @!P0 BRA `(.L_x_49) ;  /* 0x0000002000dc8947 */ /* 0x000fea0003800000 */
[----:B------:R-:W2:Y:S04]  /*3190*/  LDL R6, [R39+-0x4] ;  /* 0xfffffc0027067983 */ /* 0x000ea80000100800 */
[----:B-1----:R-:W3:Y:S04]  /*31a0*/  LDL R9, [R39] ;  /* 0x0000000027097983 */ /* 0x002ee80000100800 */
[----:B------:R-:W-:Y:S04]  /*31b0*/  STL.128 [R1], RZ ;  /* 0x000000ff01007387 */ /* 0x000fe80000100c00 */
[----:B------:R-:W-:Y:S04]  /*31c0*/  STL.128 [R1+0x10], RZ ;  /* 0x000010ff01007387 */ /* 0x000fe80000100c00 */
[----:B------:R-:W-:Y:S04]  /*31d0*/  STL.128 [R1+0x20], RZ ;  /* 0x000020ff01007387 */ /* 0x000fe80000100c00 */
[----:B------:R-:W-:Y:S04]  /*31e0*/  STL [R1+0x30], RZ ;  /* 0x000030ff01007387 */ /* 0x000fe80000100800 */
[----:B------:R-:W-:Y:S01]  /*31f0*/  STL.128 [R1+0x40], RZ ;  /* 0x000040ff01007387 */ /* 0x000fe20000100c00 */
[----:B--2---:R-:W-:-:S05]  /*3200*/  SHF.R.S32.HI R4, RZ, 0x2, R6 ;  /* 0x00000002ff047819 */ /* 0x004fca0000011406 */
[----:B------:R-:W-:-:S05]  /*3210*/  IMAD R4, R4, 0x4, R1 ;  /* 0x0000000404047824 */ /* 0x000fca00078e0201 */
[----:B------:R-:W2:Y:S01]  /*3220*/  LDL R5, [R4] ;  /* 0x0000000004057983 */ /* 0x000ea20000100800 */
[----:B------:R-:W-:-:S05]  /*3230*/  IMAD.SHL.U32 R6, R6, 0x4, RZ ;  /* 0x0000000406067824 */ /* 0x000fca00078e00ff */
[----:B------:R-:W-:-:S05]  /*3240*/  LOP3.LUT R6, R6, 0xc, RZ, 0xc0, !PT ;  /* 0x0000000c06067812 */ /* 0x000fca00078ec0ff */
[----:B------:R-:W-:Y:S01]  /*3250*/  IMAD.IADD R7, R1, 0x1, R6 ;  /* 0x0000000101077824 */ /* 0x000fe200078e0206 */
[----:B--2---:R-:W-:-:S05]  /*3260*/  IADD3 R5, PT, PT, R5, 0x1, RZ ;  /* 0x0000000105057810 */ /* 0x004fca0007ffe0ff */
[----:B------:R0:W-:Y:S04]  /*3270*/  STL [R4], R5 ;  /* 0x0000000504007387 */ /* 0x0001e80000100800 */
[----:B------:R-:W2:Y:S01]  /*3280*/  LDL R6, [R7+0x40] ;  /* 0x0000400007067983 */ /* 0x000ea20000100800 */
[----:B---3--:R-:W-:-:S05]  /*3290*/  SHF.R.S32.HI R8, RZ, 0x2, R9 ;  /* 0x00000002ff087819 */ /* 0x008fca0000011409 */
[----:B------:R-:W-:Y:S02]  /*32a0*/  IMAD R8, R8, 0x4, R1 ;  /* 0x0000000408087824 */ /* 0x000fe400078e0201 */
[----:B--2---:R-:W-:-:S05]  /*32b0*/  VIADD R6, R6, 0x1 ;  /* 0x0000000106067836 */ /* 0x004fca0000000000 */
[----:B------:R1:W-:Y:S04]  /*32c0*/  STL [R7+0x40], R6 ;  /* 0x0000400607007387 */ /* 0x0003e80000100800 */
[----:B------:R-:W2:Y:S01]  /*32d0*/  LDL R11, [R8] ;  /* 0x00000000080b7983 */ /* 0x000ea20000100800 */
[----:B------:R-:W-:-:S05]  /*32e0*/  IMAD.SHL.U32 R10, R9, 0x4, RZ ;  /* 0x00000004090a7824 */ /* 0x000fca00078e00ff */
[----:B------:R-:W-:-:S04]  /*32f0*/  LOP3.LUT R10, R10, 0xc, RZ, 0xc0, !PT ;  /* 0x0000000c0a0a7812 */ /* 0x000fc800078ec0ff */
[----:B------:R-:W-:Y:S01]  /*3300*/  IADD3 R10, PT, PT, R1, R10, RZ ;  /* 0x0000000a010a7210 */ /* 0x000fe20007ffe0ff */
[----:B--2---:R-:W-:-:S05]  /*3310*/  VIADD R11, R11, 0x1 ;  /* 0x000000010b0b7836 */ /* 0x004fca0000000000 */
[----:B------:R2:W-:Y:S04]  /*3320*/  STL [R8], R11 ;  /* 0x0000000b08007387 */ /* 0x0005e80000100800 */
[----:B0-----:R-:W3:Y:S02]  /*3330*/  LDL R4, [R10+0x40] ;  /* 0x000040000a047983 */ /* 0x001ee40000100800 */
[----:B---3--:R-:W-:-:S05]  /*3340*/  VIADD R5, R4, 0x1 ;  /* 0x0000000104057836 */ /* 0x008fca0000000000 */
[----:B------:R0:W-:Y:S04]  /*3350*/  STL [R10+0x40], R5 ;  /* 0x000040050a007387 */ /* 0x0001e80000100800 */
[----:B------:R-:W1:Y:S01]  /*3360*/  LDL R9, [R33] ;  /* 0x0000000021097983 */ /* 0x000e620000100800 */
[----:B------:R-:W-:-:S05]  /*3370*/  IMAD.SHL.U32 R4, R32, 0x4, RZ ;  /* 0x0000000420047824 */ /* 0x000fca00078e00ff */
[----:B------:R-:W-:-:S05]  /*3380*/  LOP3.LUT R4, R4, 0xc, RZ, 0xc0, !PT ;  /* 0x0000000c04047812 */ /* 0x000fca00078ec0ff */
[----:B------:R-:W-:Y:S02]  /*3390*/  IMAD.IADD R16, R1, 0x1, R4 ;  /* 0x0000000101107824 */ /* 0x000fe400078e0204 */
[----:B-1----:R-:W-:-:S05]  /*33a0*/  VIADD R6, R9, 0x1 ;  /* 0x0000000109067836 */ /* 0x002fca0000000000 */
[----:B------:R1:W-:Y:S04]  /*33b0*/  STL [R33], R6 ;  /* 0x0000000621007387 */ /* 0x0003e80000100800 */
[----:B------:R-:W3:Y:S02]  /*33c0*/  LDL R4, [R16+0x40] ;  /* 0x0000400010047983 */ /* 0x000ee40000100800 */
[----:B---3--:R-:W-:-:S05]  /*33d0*/  VIADD R7, R4, 0x1 ;  /* 0x0000000104077836 */ /* 0x008fca0000000000 */
[----:B------:R3:W-:Y:S04]  /*33e0*/  STL [R16+0x40], R7 ;  /* 0x0000400710007387 */ /* 0x0007e80000100800 */
[----:B--2---:R-:W2:Y:S01]  /*33f0*/  LDL R8, [R29] ;  /* 0x000000001d087983 */ /* 0x004ea20000100800 */
[----:B------:R-:W-:-:S04]  /*3400*/  SHF.L.U32 R4, R36, 0x2, RZ ;  /* 0x0000000224047819 */ /* 0x000fc800000006ff */
[----:B------:R-:W-:-:S05]  /*3410*/  LOP3.LUT R4, R4, 0xc, RZ, 0xc0, !PT ;  /* 0x0000000c04047812 */ /* 0x000fca00078ec0ff */
[----:B0-----:R-:W-:Y:S02]  /*3420*/  IMAD.IADD R10, R1, 0x1, R4 ;  /* 0x00000001010a7824 */ /* 0x001fe400078e0204 */
[----:B--2---:R-:W-:-:S05]  /*3430*/  VIADD R8, R8, 0x1 ;  /* 0x0000000108087836 */ /* 0x004fca0000000000 */
[----:B------:R-:W-:Y:S04]  /*3440*/  STL [R29], R8 ;  /* 0x000000081d007387 */ /* 0x000fe80000100800 */
[----:B------:R-:W2:Y:S01]  /*3450*/  LDL R5, [R10+0x40] ;  /* 0x000040000a057983 */ /* 0x000ea20000100800 */
[----:B------:R-:W-:-:S05]  /*3460*/  LOP3.LUT R4, R38, 0xfffffffc, RZ, 0xc0, !PT ;  /* 0xfffffffc26047812 */ /* 0x000fca00078ec0ff */
[----:B------:R-:W-:Y:S02]  /*3470*/  IMAD.IADD R23, R1, 0x1, R4 ;  /* 0x0000000101177824 */ /* 0x000fe400078e0204 */
[----:B--2---:R-:W-:-:S05]  /*3480*/  VIADD R5, R5, 0x1 ;  /* 0x0000000105057836 */ /* 0x004fca0000000000 */
[----:B------:R0:W-:Y:S04]  /*3490*/  STL [R10+0x40], R5 ;  /* 0x000040050a007387 */ /* 0x0001e80000100800 */
[----:B-1----:R-:W2:Y:S01]  /*34a0*/  LDL R6, [R23] ;  /* 0x0000000017067983 */ /* 0x002ea20000100800 */
[----:B------:R-:W-:-:S05]  /*34b0*/  IMAD.SHL.U32 R4, R38, 0x4, RZ ;  /* 0x0000000426047824 */ /* 0x000fca00078e00ff */
[----:B------:R-:W-:-:S05]  /*34c0*/  LOP3.LUT R4, R4, 0xc, RZ, 0xc0, !PT ;  /* 0x0000000c04047812 */ /* 0x000fca00078ec0ff */
[----:B------:R-:W-:Y:S01]  /*34d0*/  IMAD.IADD R22, R1, 0x1, R4 ;  /* 0x0000000101167824 */ /* 0x000fe200078e0204 */
[----:B--2---:R-:W-:-:S05]  /*34e0*/  IADD3 R20, PT, PT, R6, 0x1, RZ ;  /* 0x0000000106147810 */ /* 0x004fca0007ffe0ff */
[----:B------:R1:W-:Y:S04]  /*34f0*/  STL [R23], R20 ;  /* 0x0000001417007387 */ /* 0x0003e80000100800 */
[----:B------:R-:W2:Y:S02]  /*3500*/  LDL R4, [R22+0x40] ;  /* 0x0000400016047983 */ /* 0x000ea40000100800 */
[----:B--2---:R-:W-:-:S05]  /*3510*/  VIADD R21, R4, 0x1 ;  /* 0x0000000104157836 */ /* 0x004fca0000000000 */
[----:B------:R2:W-:Y:S04]  /*3520*/  STL [R22+0x40], R21 ;  /* 0x0000401516007387 */ /* 0x0005e80000100800 */
[----:B---3--:R-:W3:Y:S04]  /*3530*/  LDL.128 R16, [R1] ;  /* 0x0000000001107983 */ /* 0x008ee80000100c00 */
[----:B0-----:R-:W4:Y:S04]  /*3540*/  LDL.128 R4, [R1+0x10] ;  /* 0x0000100001047983 */ /* 0x001f280000100c00 */
[----:B------:R-:W5:Y:S04]  /*3550*/  LDL.128 R8, [R1+0x20] ;  /* 0x0000200001087983 */ /* 0x000f680000100c00 */
[----:B------:R-:W2:Y:S01]  /*3560*/  LDL R15, [R1+0x30] ;  /* 0x00003000010f7983 */ /* 0x000ea20000100800 */
[----:B-1----:R-:W-:Y:S01]  /*3570*/  IMAD.MOV.U32 R20, RZ, RZ, 0x4 ;  /* 0x00000004ff147424 */ /* 0x002fe200078e00ff */
[----:B---3--:R-:W-:-:S02]  /*3580*/  ISETP.NE.AND P2, PT, R18, RZ, PT ;  /* 0x000000ff1200720c */ /* 0x008fc40003f45270 */
[----:B----4-:R-:W-:Y:S02]  /*3590*/  ISETP.NE.AND P0, PT, R4, RZ, PT ;  /* 0x000000ff0400720c */ /* 0x010fe40003f05270 */
[----:B------:R-:W-:Y:S02]  /*35a0*/  ISETP.NE.AND P2, PT, R17, RZ, P2 ;  /* 0x000000ff1100720c */ /* 0x000fe40001745270 */
[----:B------:R-:W-:Y:S02]  /*35b0*/  ISETP.NE.AND P1, PT, R19, RZ, P0 ;  /* 0x000000ff1300720c */ /* 0x000fe40000725270 */
[----:B------:R-:W-:Y:S02]  /*35c0*/  ISETP.NE.AND P0, PT, R16, RZ, P2 ;  /* 0x000000ff1000720c */ /* 0x000fe40001705270 */
[----:B------:R-:W-:Y:S02]  /*35d0*/  ISETP.NE.AND P3, PT, R5, RZ, P1 ;  /* 0x000000ff0500720c */ /* 0x000fe40000f65270 */
[----:B------:R-:W-:-:S02]  /*35e0*/  PLOP3.LUT P4, PT, P1, P0, PT, 0x80, 0x8 ;  /* 0x000000000008781c */ /* 0x000fc40000f81070 */
[----:B------:R-:W-:Y:S02]  /*35f0*/  PLOP3.LUT P0, PT, P3, P2, PT, 0x80, 0x8 ;  /* 0x000000000008781c */ /* 0x000fe40001f05070 */
[----:B------:R-:W-:Y:S02]  /*3600*/  SEL R20, R20, 0xffffffff, P4 ;  /* 0xffffffff14147807 */ /* 0x000fe40002000000 */
[----:B-----5:R-:W-:Y:S02]  /*3610*/  ISETP.NE.AND P1, PT, R9, RZ, PT ;  /* 0x000000ff0900720c */ /* 0x020fe40003f25270 */
[----:B--2---:R-:W-:Y:S02]  /*3620*/  P2R R22, PR, RZ, 0x10 ;  /* 0x00000010ff167803 */ /* 0x004fe40000000000 */
[----:B------:R-:W-:Y:S02]  /*3630*/  ISETP.NE.AND P6, PT, R5, RZ, PT ;  /* 0x000000ff0500720c */ /* 0x000fe40003fc5270 */
[----:B------:R-:W-:-:S02]  /*3640*/  SEL R20, R20, 0x5, !P0 ;  /* 0x0000000514147807 */ /* 0x000fc40004000000 */
[C---:B------:R-:W-:Y:S02]  /*3650*/  ISETP.NE.AND P4, PT, R7.reuse, RZ, PT ;  /* 0x000000ff0700720c */ /* 0x040fe40003f85270 */
[C---:B------:R-:W-:Y:S02]  /*3660*/  ISETP.NE.AND P0, PT, R8.reuse, RZ, PT ;  /* 0x000000ff0800720c */ /* 0x040fe40003f05270 */
[----:B------:R-:W-:Y:S02]  /*3670*/  ISETP.NE.AND P1, PT, R8, RZ, P1 ;  /* 0x000000ff0800720c */ /* 0x000fe40000f25270 */
[----:B------:R-:W-:Y:S02]  /*3680*/  ISETP.NE.AND P6, PT, R4, RZ, P6 ;  /* 0x000000ff0400720c */ /* 0x000fe400037c5270 */
[----:B------:R-:W-:Y:S02]  /*3690*/  ISETP.NE.AND P4, PT, R6, RZ, P4 ;  /* 0x000000ff0600720c */ /* 0x000fe40002785270 */
[----:B------:R-:W-:-:S02]  /*36a0*/  ISETP.NE.AND P0, PT, R7, RZ, P0 ;  /* 0x000000ff0700720c */ /* 0x000fc40000705270 */
[----:B------:R-:W-:Y:S02]  /*36b0*/  ISETP.NE.AND P1, PT, R10, RZ, P1 ;  /* 0x000000ff0a00720c */ /* 0x000fe40000f25270 */
[----:B------:R-:W-:Y:S02]  /*36c0*/  ISETP.NE.AND P6, PT, R6, RZ, P6 ;  /* 0x000000ff0600720c */ /* 0x000fe400037c5270 */
[----:B------:R-:W-:Y:S02]  /*36d0*/  VIMNMX3 R28, R15, R16, R17, PT ;  /* 0x000000100f1c720f */ /* 0x000fe40003800111 */
[----:B------:R-:W-:Y:S02]  /*36e0*/  ISETP.NE.AND P4, PT, R8, RZ, P4 ;  /* 0x000000ff0800720c */ /* 0x000fe40002785270 */
[----:B------:R-:W-:Y:S02]  /*36f0*/  ISETP.NE.AND P0, PT, R9, RZ, P0 ;  /* 0x000000ff0900720c */ /* 0x000fe40000705270 */
[----:B------:R-:W-:-:S02]  /*3700*/  ISETP.NE.AND P1, PT, R11, RZ, P1 ;  /* 0x000000ff0b00720c */ /* 0x000fc40000f25270 */
[----:B------:R-:W-:Y:S02]  /*3710*/  ISETP.NE.AND P6, PT, R7, RZ, P6 ;  /* 0x000000ff0700720c */ /* 0x000fe400037c5270 */
[----:B------:R-:W-:Y:S02]  /*3720*/  VIMNMX3 R28, R28, R18, R19, PT ;  /* 0x000000121c1c720f */ /* 0x000fe40003800113 */
[----:B------:R-:W-:Y:S02]  /*3730*/  ISETP.NE.AND P4, PT, R9, RZ, P4 ;  /* 0x000000ff0900720c */ /* 0x000fe40002785270 */
[----:B------:R-:W-:Y:S02]  /*3740*/  ISETP.NE.AND P0, PT, R10, RZ, P0 ;  /* 0x000000ff0a00720c */ /* 0x000fe40000705270 */
[----:B------:R-:W-:Y:S02]  /*3750*/  ISETP.NE.AND P1, PT, R15, RZ, P1 ;  /* 0x000000ff0f00720c */ /* 0x000fe40000f25270 */
[----:B------:R-:W-:-:S02]  /*3760*/  P2R R21, PR, RZ, 0x4 ;  /* 0x00000004ff157803 */ /* 0x000fc40000000000 */
[----:B------:R-:W-:Y:S02]  /*3770*/  ISETP.NE.AND P2, PT, R8, RZ, P6 ;  /* 0x000000ff0800720c */ /* 0x000fe40003745270 */
[----:B------:R-:W-:Y:S02]  /*3780*/  ISETP.NE.AND P4, PT, R10, RZ, P4 ;  /* 0x000000ff0a00720c */ /* 0x000fe40002785270 */
[----:B------:R-:W-:Y:S02]  /*3790*/  ISETP.NE.AND P0, PT, R11, RZ, P0 ;  /* 0x000000ff0b00720c */ /* 0x000fe40000705270 */
[----:B------:R-:W-:Y:S02]  /*37a0*/  ISETP.GT.OR P6, PT, R28, RZ, P1 ;  /* 0x000000ff1c00720c */ /* 0x000fe40000fc4670 */
[----:B------:R-:W-:Y:S02]  /*37b0*/  ISETP.NE.AND P5, PT, R6, RZ, PT ;  /* 0x000000ff0600720c */ /* 0x000fe40003fa5270 */
[----:B------:R-:W-:-:S02]  /*37c0*/  P2R R30, PR, RZ, 0x2 ;  /* 0x00000002ff1e7803 */ /* 0x000fc40000000000 */
[----:B------:R-:W-:Y:S02]  /*37d0*/  PLOP3.LUT P1, PT, P4, P6, P0, 0xfe, 0x0 ;  /* 0x000000000000781c */ /* 0x000fe4000272df06 */
[----:B------:R-:W-:Y:S02]  /*37e0*/  ISETP.NE.AND P5, PT, R5, RZ, P5 ;  /* 0x000000ff0500720c */ /* 0x000fe40002fa5270 */
[----:B------:R-:W-:Y:S02]  /*37f0*/  ISETP.NE.AND P6, PT, R6, RZ, P3 ;  /* 0x000000ff0600720c */ /* 0x000fe40001fc5270 */
[----:B------:R-:W-:Y:S02]  /*3800*/  P2R R31, PR, RZ, 0x2 ;  /* 0x00000002ff1f7803 */ /* 0x000fe40000000000 */
[----:B------:R-:W-:Y:S02]  /*3810*/  ISETP.NE.AND P5, PT, R7, RZ, P5 ;  /* 0x000000ff0700720c */ /* 0x000fe40002fa5270 */
[----:B------:R-:W-:-:S02]  /*3820*/  ISETP.NE.AND P1, PT, R18, RZ, P6 ;  /* 0x000000ff1200720c */ /* 0x000fc40003725270 */
[----:B------:R-:W-:Y:S02]  /*3830*/  ISETP.NE.AND P5, PT, R8, RZ, P5 ;  /* 0x000000ff0800720c */ /* 0x000fe40002fa5270 */
[----:B------:R-:W-:Y:S02]  /*3840*/  ISETP.NE.AND P6, PT, R7, RZ, P6 ;  /* 0x000000ff0700720c */ /* 0x000fe400037c5270 */
[----:B------:R-:W-:Y:S02]  /*3850*/  SEL R20, R20, 0x6, !P1 ;  /* 0x0000000614147807 */ /* 0x000fe40004800000 */
[----:B------:R-:W-:Y:S02]  /*3860*/  P2R R23, PR, RZ, 0x1 ;  /* 0x00000001ff177803 */ /* 0x000fe40000000000 */
[----:B------:R-:W-:Y:S02]  /*3870*/  ISETP.NE.AND P5, PT, R9, RZ, P5 ;  /* 0x000000ff0900720c */ /* 0x000fe40002fa5270 */
[----:B------:R-:W-:-:S02]  /*3880*/  ISETP.NE.AND P0, PT, R31, RZ, PT ;  /* 0x000000ff1f00720c */ /* 0x000fc40003f05270 */
[----:B------:R-:W-:Y:S02]  /*3890*/  SEL R20, R20, 0x7, !P6 ;  /* 0x0000000714147807 */ /* 0x000fe40007000000 */
[----:B------:R-:W-:Y:S02]  /*38a0*/  PLOP3.LUT P0, PT, P2, P0, P5, 0xfe, 0x0 ;  /* 0x000000000000781c */ /* 0x000fe40001701f56 */
[----:B------:R-:W-:Y:S02]  /*38b0*/  SEL R20, R20, 0x8, !P2 ;  /* 0x0000000814147807 */ /* 0x000fe40005000000 */
[----:B------:R-:W-:Y:S02]  /*38c0*/  PLOP3.LUT P1, PT, P1, P0, P6, 0xfe, 0x0 ;  /* 0x000000000000781c */ /* 0x000fe40000f21f66 */
[----:B------:R-:W-:Y:S02]  /*38d0*/  ISETP.NE.AND P0, PT, R23, RZ, PT ;  /* 0x000000ff1700720c */ /* 0x000fe40003f05270 */
[----:B------:R-:W-:-:S02]  /*38e0*/  ISETP.NE.AND P6, PT, R22, RZ, PT ;  /* 0x000000ff1600720c */ /* 0x000fc40003fc5270 */
[----:B------:R-:W-:Y:S02]  /*38f0*/  ISETP.NE.AND P2, PT, R21, RZ, PT ;  /* 0x000000ff1500720c */ /* 0x000fe40003f45270 */
[----:B------:R-:W-:Y:S02]  /*3900*/  SEL R31, R20, 0x9, !P5 ;  /* 0x00000009141f7807 */ /* 0x000fe40006800000 */
[----:B------:R-:W2:Y:S01]  /*3910*/  LDL.128 R20, [R1+0x40] ;  /* 0x0000400001147983 */ /* 0x000ea20000100c00 */
[----:B------:R-:W-:Y:S02]  /*3920*/  ISETP.NE.AND P5, PT, R15, 0x3, PT ;  /* 0x000000030f00780c */ /* 0x000fe40003fa5270 */
[----:B------:R-:W-:Y:S02]  /*3930*/  PLOP3.LUT P3, PT, P1, P3, P2, 0xf8, 0x0 ;  /* 0x000000000000781c */ /* 0x000fe40000f67f20 */
[----:B------:R-:W-:Y:S01]  /*3940*/  ISETP.NE.AND P1, PT, R30, RZ, PT ;  /* 0x000000ff1e00720c */ /* 0x000fe20003f25270 */
[----:B------:R-:W-:Y:S01]  /*3950*/  BSSY.RECONVERGENT B0, `(.L_x_50) ;  /* 0x0000022000007945 */ /* 0x000fe20003800200 */
[----:B------:R-:W-:-:S02]  /*3960*/  ISETP.GT.AND P2, PT, R28, RZ, PT ;  /* 0x000000ff1c00720c */ /* 0x000fc40003f44270 */
[----:B--2---:R-:W-:Y:S02]  /*3970*/  VIMNMX3 R20, R20, R21, R22, !PT ;  /* 0x000000151414720f */ /* 0x004fe40007800116 */
[----:B------:R-:W-:-:S04]  /*3980*/  SEL R21, R31, 0xa, !P4 ;  /* 0x0000000a1f157807 */ /* 0x000fc80006000000 */
[----:B------:R-:W-:Y:S02]  /*3990*/  SEL R21, R21, 0xb, !P0 ;  /* 0x0000000b15157807 */ /* 0x000fe40004000000 */
[----:B------:R-:W-:Y:S02]  /*39a0*/  ISETP.GT.AND P4, PT, R20, 0x4, PT ;  /* 0x000000041400780c */ /* 0x000fe40003f84270 */
[----:B------:R-:W-:Y:S02]  /*39b0*/  SEL R21, R21, 0xc, !P1 ;  /* 0x0000000c15157807 */ /* 0x000fe40004800000 */
[----:B------:R-:W-:Y:S02]  /*39c0*/  ISETP.GT.OR P4, PT, R23, 0x4, P4 ;  /* 0x000000041700780c */ /* 0x000fe40002784670 */
[----:B------:R-:W-:Y:S02]  /*39d0*/  PLOP3.LUT P0, PT, P3, P6, PT, 0xf8, 0x8f ;  /* 0x00000000008f781c */ /* 0x000fe40001f0df70 */
[----:B------:R-:W-:Y:S01]  /*39e0*/  SEL R22, R21, 0x3, !P2 ;  /* 0x0000000315167807 */ /* 0x000fe20005000000 */
[----:B------:R-:W-:Y:S10]  /*39f0*/  @!P5 BRA `(.L_x_51) ;  /* 0x000000000044d947 */ /* 0x000ff40003800000 */
[----:B------:R-:W-:Y:S01]  /*3a00*/  ISETP.NE.AND P1, PT, R15, 0x4, PT ;  /* 0x000000040f00780c */ /* 0x000fe20003f25270 */
[----:B------:R-:W-:Y:S01]  /*3a10*/  IMAD.MOV.U32 R23, RZ, RZ, RZ ;  /* 0x000000ffff177224 */ /* 0x000fe200078e00ff */
[----:B------:R-:W-:Y:S01]  /*3a20*/  MOV R30, 0xffffffff ;  /* 0xffffffff001e7802 */ /* 0x000fe20000000f00 */
[----:B------:R-:W-:Y:S02]  /*3a30*/  IMAD.MOV.U32 R28, RZ, RZ, 0x1 ;  /* 0x00000001ff1c7424 */ /* 0x000fe400078e00ff */
[----:B------:R-:W-:Y:S02]  /*3a40*/  IMAD.MOV.U32 R31, RZ, RZ, 0xc ;  /* 0x0000000cff1f7424 */ /* 0x000fe400078e00ff */
[----:B------:R-:W-:Y:S02]  /*3a50*/  IMAD.MOV.U32 R43, RZ, RZ, -0x1 ;  /* 0xffffffffff2b7424 */ /* 0x000fe400078e00ff */
[----:B------:R-:W-:-:S04]  /*3a60*/  IMAD.MOV.U32 R42, RZ, RZ, RZ ;  /* 0x000000ffff2a7224 */ /* 0x000fc800078e00ff */
[----:B------:R-:W-:Y:S05]  /*3a70*/  @!P1 BRA `(.L_x_52) ;  /* 0x00000000003c9947 */ /* 0x000fea0003800000 */
[----:B------:R-:W-:Y:S01]  /*3a80*/  IMAD.MOV.U32 R43, RZ, RZ, 0xc ;  /* 0x0000000cff2b7424 */ /* 0x000fe200078e00ff */
[----:B------:R-:W-:Y:S01]  /*3a90*/  ISETP.NE.AND P1, PT, R15, 0x2, PT ;  /* 0x000000020f00780c */ /* 0x000fe20003f25270 */
[----:B------:R-:W-:Y:S01]  /*3aa0*/  IMAD.MOV.U32 R28, RZ, RZ, RZ ;  /* 0x000000ffff1c7224 */ /* 0x000fe200078e00ff */
[----:B------:R-:W-:Y:S01]  /*3ab0*/  MOV R31, 0xffffffff ;  /* 0xffffffff001f7802 */ /* 0x000fe20000000f00 */
[----:B------:R-:W-:Y:S01]  /*3ac0*/  IMAD.MOV.U32 R30, RZ, RZ, -0x1 ;  /* 0xffffffffff1e7424 */ /* 0x000fe200078e00ff */
[----:B------:R-:W-:Y:S01]  /*3ad0*/  SEL R43, R43, 0xffffffff, !P1 ;  /* 0xffffffff2b2b7807 */ /* 0x000fe20004800000 */
[----:B------:R-:W-:Y:S01]  /*3ae0*/  IMAD.MOV.U32 R23, RZ, RZ, RZ ;  /* 0x000000ffff177224 */ /* 0x000fe200078e00ff */
[----:B------:R-:W-:Y:S01]  /*3af0*/  SEL R42, RZ, 0x1, P1 ;  /* 0x00000001ff2a7807 */ /* 0x000fe20000800000 */
[----:B------:R-:W-:Y:S06]  /*3b00*/  BRA `(.L_x_52) ;  /* 0x0000000000187947 */ /* 0x000fec0003800000 */
.L_x_51:
[----:B------:R-:W-:Y:S01]  /*3b10*/  IMAD.MOV.U32 R23, RZ, RZ, 0x1 ;  /* 0x00000001ff177424 */ /* 0x000fe200078e00ff */
[----:B------:R-:W-:Y:S01]  /*3b20*/  MOV R31, 0xffffffff ;  /* 0xffffffff001f7802 */ /* 0x000fe20000000f00 */
[----:B------:R-:W-:Y:S02]  /*3b30*/  IMAD.MOV.U32 R28, RZ, RZ, RZ ;  /* 0x000000ffff1c7224 */ /* 0x000fe400078e00ff */
[----:B------:R-:W-:Y:S02]  /*3b40*/  IMAD.MOV.U32 R30, RZ, RZ, 0xc ;  /* 0x0000000cff1e7424 */ /* 0x000fe400078e00ff */
[----:B------:R-:W-:Y:S02]  /*3b50*/  IMAD.MOV.U32 R43, RZ, RZ, -0x1 ;  /* 0xffffffffff2b7424 */ /* 0x000fe400078e00ff */
[----:B------:R-:W-:-:S07]  /*3b60*/  IMAD.MOV.U32 R42, RZ, RZ, RZ ;  /* 0x000000ffff2a7224 */ /* 0x000fce00078e00ff */
.L_x_52:
[----:B------:R-:W-:Y:S05]  /*3b70*/  BSYNC.RECONVERGENT B0 ;  /* 0x0000000000007941 */ /* 0x000fea0003800200 */
.L_x_50:
[----:B------:R-:W-:Y:S01]  /*3b80*/  IMAD.MOV.U32 R44, RZ, RZ, 0x2 ;  /* 0x00000002ff2c7424 */ /* 0x000fe200078e00ff */
[----:B------:R-:W-:Y:S04]  /*3b90*/  BSSY.RECONVERGENT B0, `(.L_x_53) ;  /* 0x0000012000007945 */ /* 0x000fe80003800200 */
[----:B------:R-:W-:-:S05]  /*3ba0*/  VIADDMNMX.U32 R20, R11, 0xfffffffd, R44, PT ;  /* 0xfffffffd0b147846 */ /* 0x000fca000380002c */
[----:B------:R-:W-:-:S04]  /*3bb0*/  IMAD.SHL.U32 R45, R20, 0x4, RZ ;  /* 0x00000004142d7824 */ /* 0x000fc800078e00ff */
[----:B------:R-:W0:Y:S02]  /*3bc0*/  LDC R20, c[0x2][R45+0xc] ;  /* 0x008003002d147b82 */ /* 0x000e240000000800 */
[----:B0-----:R-:W-:-:S04]  /*3bd0*/  SHF.R.S32.HI R21, RZ, 0x1f, R20 ;  /* 0x0000001fff157819 */ /* 0x001fc80000011414 */
.L_x_205:
[----:B------:R-:W-:Y:S05]  /*3be0*/  BRX R20 -0x3bf0                                                                            (*"BRANCH_TARGETS .L_x_206,.L_x_207,.L_x_208"*) ;  /* 0xffffffc414047949 */ /* 0x000fea000383ffff */
.L_x_208:
[----:B------:R-:W-:Y:S01]  /*3bf0*/  ISETP.NE.AND P1, PT, R11, 0x2, PT ;  /* 0x000000020b00780c */ /* 0x000fe20003f25270 */
[----:B------:R-:W-:Y:S01]  /*3c00*/  VIADD R20, R42, 0x1 ;  /* 0x000000012a147836 */ /* 0x000fe20000000000 */
[----:B------:R-:W-:-:S11]  /*3c10*/  ISETP.NE.AND P2, PT, R43, -0x1, PT ;  /* 0xffffffff2b00780c */ /* 0x000fd60003f45270 */
[----:B------:R-:W-:Y:S02]  /*3c20*/  @P1 IADD3 R20, PT, PT, R42, RZ, RZ ;  /* 0x000000ff2a141210 */ /* 0x000fe40007ffe0ff */
[----:B------:R-:W-:-:S03]  /*3c30*/  @!P1 SEL R43, R43, 0xb, P2 ;  /* 0x0000000b2b2b9807 */ /* 0x000fc60001000000 */
[----:B------:R-:W-:Y:S01]  /*3c40*/  IMAD.MOV.U32 R42, RZ, RZ, R20 ;  /* 0x000000ffff2a7224 */ /* 0x000fe200078e0014 */
[----:B------:R-:W-:Y:S06]  /*3c50*/  BRA `(.L_x_54) ;  /* 0x0000000000147947 */ /* 0x000fec0003800000 */
.L_x_206:
[----:B------:R-:W-:Y:S02]  /*3c60*/  VIADD R23, R23, 0x1 ;  /* 0x0000000117177836 */ /* 0x000fe40000000000 */
[----:B------:R-:W-:Y:S01]  /*3c70*/  IMAD.MOV.U32 R30, RZ, RZ, 0xb ;  /* 0x0000000bff1e7424 */ /* 0x000fe200078e00ff */
[----:B------:R-:W-:Y:S06]  /*3c80*/  BRA `(.L_x_54) ;  /* 0x0000000000087947 */ /* 0x000fec0003800000 */
.L_x_207:
[----:B------:R-:W-:Y:S02]  /*3c90*/  VIADD R28, R28, 0x1 ;  /* 0x000000011c1c7836 */ /* 0x000fe40000000000 */
[----:B------:R-:W-:-:S07]  /*3ca0*/  IMAD.MOV.U32 R31, RZ, RZ, 0xb ;  /* 0x0000000bff1f7424 */ /* 0x000fce00078e00ff */
.L_x_54:
[----:B------:R-:W-:Y:S05]  /*3cb0*/  BSYNC.RECONVERGENT B0 ;  /* 0x0000000000007941 */ /* 0x000fea0003800200 */
.L_x_53:
[----:B------:R-:W-:Y:S01]  /*3cc0*/  VIADDMNMX.U32 R20, R10, 0xfffffffd, R44, PT ;  /* 0xfffffffd0a147846 */ /* 0x000fe2000380002c */
[----:B------:R-:W-:Y:S03]  /*3cd0*/  BSSY.RECONVERGENT B0, `(.L_x_55) ;  /* 0x0000011000007945 */ /* 0x000fe60003800200 */
[----:B------:R-:W-:-:S04]  /*3ce0*/  SHF.L.U32 R45, R20, 0x2, RZ ;  /* 0x00000002142d7819 */ /* 0x000fc800000006ff */
[----:B------:R-:W0:Y:S02]  /*3cf0*/  LDC R20, c[0x2][R45+0x18] ;  /* 0x008006002d147b82 */ /* 0x000e240000000800 */
[----:B0-----:R-:W-:-:S04]  /*3d00*/  SHF.R.S32.HI R21, RZ, 0x1f, R20 ;  /* 0x0000001fff157819 */ /* 0x001fc80000011414 */
.L_x_209:
[----:B------:R-:W-:Y:S05]  /*3d10*/  BRX R20 -0x3d20                                                                            (*"BRANCH_TARGETS .L_x_210,.L_x_211,.L_x_212"*) ;  /* 0xffffffc014b87949 */ /* 0x000fea000383ffff */
.L_x_212:
[----:B------:R-:W-:Y:S01]  /*3d20*/  ISETP.NE.AND P1, PT, R10, 0x2, PT ;  /* 0x000000020a00780c */ /* 0x000fe20003f25270 */
[----:B------:R-:W-:Y:S01]  /*3d30*/  VIADD R20, R42, 0x1 ;  /* 0x000000012a147836 */ /* 0x000fe20000000000 */
[----:B------:R-:W-:-:S11]  /*3d40*/  ISETP.NE.AND P2, PT, R43, -0x1, PT ;  /* 0xffffffff2b00780c */ /* 0x000fd60003f45270 */
[----:B------:R-:W-:Y:S01]  /*3d50*/  @P1 IMAD.MOV R20, RZ, RZ, R42 ;  /* 0x000000ffff141224 */ /* 0x000fe200078e022a */
[----:B------:R-:W-:-:S03]  /*3d60*/  @!P1 SEL R43, R43, 0xa, P2 ;  /* 0x0000000a2b2b9807 */ /* 0x000fc60001000000 */
[----:B------:R-:W-:Y:S01]  /*3d70*/  IMAD.MOV.U32 R42, RZ, RZ, R20 ;  /* 0x000000ffff2a7224 */ /* 0x000fe200078e0014 */
[----:B------:R-:W-:Y:S06]  /*3d80*/  BRA `(.L_x_56) ;  /* 0x0000000000147947 */ /* 0x000fec0003800000 */
.L_x_210:
[----:B------:R-:W-:Y:S02]  /*3d90*/  VIADD R23, R23, 0x1 ;  /* 0x0000000117177836 */ /* 0x000fe40000000000 */
[----:B------:R-:W-:Y:S01]  /*3da0*/  IMAD.MOV.U32 R30, RZ, RZ, 0xa ;  /* 0x0000000aff1e7424 */ /* 0x000fe200078e00ff */
[----:B------:R-:W-:Y:S06]  /*3db0*/  BRA `(.L_x_56) ;  /* 0x0000000000087947 */ /* 0x000fec0003800000 */
.L_x_211:
[----:B------:R-:W-:Y:S01]  /*3dc0*/  IADD3 R28, PT, PT, R28, 0x1, RZ ;  /* 0x000000011c1c7810 */ /* 0x000fe20007ffe0ff */
[----:B------:R-:W-:-:S07]  /*3dd0*/  IMAD.MOV.U32 R31, RZ, RZ, 0xa ;  /* 0x0000000aff1f7424 */ /* 0x000fce00078e00ff */
.L_x_56:
[----:B------:R-:W-:Y:S05]  /*3de0*/  BSYNC.RECONVERGENT B0 ;  /* 0x0000000000007941 */ /* 0x000fea0003800200 */
.L_x_55:
[----:B------:R-:W-:Y:S01]  /*3df0*/  VIADDMNMX.U32 R20, R9, 0xfffffffd, R44, PT ;  /* 0xfffffffd09147846 */ /* 0x000fe2000380002c */
[----:B------:R-:W-:Y:S04]  /*3e00*/  BSSY.RECONVERGENT B0, `(.L_x_57) ;  /* 0x0000011000007945 */ /* 0x000fe80003800200 */
[----:B------:R-:W-:-:S04]  /*3e10*/  IMAD.SHL.U32 R45, R20, 0x4, RZ ;  /* 0x00000004142d7824 */ /* 0x000fc800078e00ff */
[----:B------:R-:W0:Y:S02]  /*3e20*/  LDC R20, c[0x2][R45+0x24] ;  /* 0x008009002d147b82 */ /* 0x000e240000000800 */
[----:B0-----:R-:W-:-:S04]  /*3e30*/  SHF.R.S32.HI R21, RZ, 0x1f, R20 ;  /* 0x0000001fff157819 */ /* 0x001fc80000011414 */
.L_x_213:
[----:B------:R-:W-:Y:S05]  /*3e40*/  BRX R20 -0x3e50                                                                            (*"BRANCH_TARGETS .L_x_214,.L_x_215,.L_x_216"*) ;  /* 0xffffffc0146c7949 */ /* 0x000fea000383ffff */
.L_x_216:
[----:B------:R-:W-:Y:S01]  /*3e50*/  ISETP.NE.AND P1, PT, R9, 0x2, PT ;  /* 0x000000020900780c */ /* 0x000fe20003f25270 */
[----:B------:R-:W-:Y:S01]  /*3e60*/  VIADD R20, R42, 0x1 ;  /* 0x000000012a147836 */ /* 0x000fe20000000000 */
[----:B------:R-:W-:-:S11]  /*3e70*/  ISETP.NE.AND P2, PT, R43, -0x1, PT ;  /* 0xffffffff2b00780c */ /* 0x000fd60003f45270 */
[----:B------:R-:W-:Y:S01]  /*3e80*/  @P1 IMAD.MOV R20, RZ, RZ, R42 ;  /* 0x000000ffff141224 */ /* 0x000fe200078e022a */
[----:B------:R-:W-:-:S03]  /*3e90*/  @!P1 SEL R43, R43, 0x9, P2 ;  /* 0x000000092b2b9807 */ /* 0x000fc60001000000 */
[----:B------:R-:W-:Y:S01]  /*3ea0*/  IMAD.MOV.U32 R42, RZ, RZ, R20 ;  /* 0x000000ffff2a7224 */ /* 0x000fe200078e0014 */
[----:B------:R-:W-:Y:S06]  /*3eb0*/  BRA `(.L_x_58) ;  /* 0x0000000000147947 */ /* 0x000fec0003800000 */
.L_x_214:
[----:B------:R-:W-:Y:S01]  /*3ec0*/  IADD3 R23, PT, PT, R23, 0x1, RZ ;  /* 0x0000000117177810 */ /* 0x000fe20007ffe0ff */
[----:B------:R-:W-:Y:S01]  /*3ed0*/  IMAD.MOV.U32 R30, RZ, RZ, 0x9 ;  /* 0x00000009ff1e7424 */ /* 0x000fe200078e00ff */
[----:B------:R-:W-:Y:S06]  /*3ee0*/  BRA `(.L_x_58) ;  /* 0x0000000000087947 */ /* 0x000fec0003800000 */
.L_x_215:
[----:B------:R-:W-:Y:S02]  /*3ef0*/  VIADD R28, R28, 0x1 ;  /* 0x000000011c1c7836 */ /* 0x000fe40000000000 */
[----:B------:R-:W-:-:S07]  /*3f00*/  IMAD.MOV.U32 R31, RZ, RZ, 0x9 ;  /* 0x00000009ff1f7424 */ /* 0x000fce00078e00ff */
.L_x_58:
[----:B------:R-:W-:Y:S05]  /*3f10*/  BSYNC.RECONVERGENT B0 ;  /* 0x0000000000007941 */ /* 0x000fea0003800200 */
.L_x_57:
[----:B------:R-:W-:Y:S01]  /*3f20*/  VIADDMNMX.U32 R20, R8, 0xfffffffd, R44, PT ;  /* 0xfffffffd08147846 */ /* 0x000fe2000380002c */
[----:B------:R-:W-:Y:S04]  /*3f30*/  BSSY.RECONVERGENT B0, `(.L_x_59) ;  /* 0x0000011000007945 */ /* 0x000fe80003800200 */
[----:B------:R-:W-:-:S04]  /*3f40*/  IMAD.SHL.U32 R45, R20, 0x4, RZ ;  /* 0x00000004142d7824 */ /* 0x000fc800078e00ff */
[----:B------:R-:W0:Y:S02]  /*3f50*/  LDC R20, c[0x2][R45+0x30] ;  /* 0x00800c002d147b82 */ /* 0x000e240000000800 */
[----:B0-----:R-:W-:-:S04]  /*3f60*/  SHF.R.S32.HI R21, RZ, 0x1f, R20 ;  /* 0x0000001fff157819 */ /* 0x001fc80000011414 */
.L_x_217:
[----:B------:R-:W-:Y:S05]  /*3f70*/  BRX R20 -0x3f80                                                                            (*"BRANCH_TARGETS .L_x_218,.L_x_219,.L_x_220"*) ;  /* 0xffffffc014207949 */ /* 0x000fea000383ffff */
.L_x_220:
[----:B------:R-:W-:Y:S01]  /*3f80*/  ISETP.NE.AND P1, PT, R8, 0x2, PT ;  /* 0x000000020800780c */ /* 0x000fe20003f25270 */
[----:B------:R-:W-:Y:S01]  /*3f90*/  VIADD R20, R42, 0x1 ;  /* 0x000000012a147836 */ /* 0x000fe20000000000 */
[----:B------:R-:W-:-:S11]  /*3fa0*/  ISETP.NE.AND P2, PT, R43, -0x1, PT ;  /* 0xffffffff2b00780c */ /* 0x000fd60003f45270 */
[----:B------:R-:W-:Y:S02]  /*3fb0*/  @P1 IADD3 R20, PT, PT, R42, RZ, RZ ;  /* 0x000000ff2a141210 */ /* 0x000fe40007ffe0ff */
[----:B------:R-:W-:-:S03]  /*3fc0*/  @!P1 SEL R43, R43, 0x8, P2 ;  /* 0x000000082b2b9807 */ /* 0x000fc60001000000 */
[----:B------:R-:W-:Y:S01]  /*3fd0*/  IMAD.MOV.U32 R42, RZ, RZ, R20 ;  /* 0x000000ffff2a7224 */ /* 0x000fe200078e0014 */
[----:B------:R-:W-:Y:S06]  /*3fe0*/  BRA `(.L_x_60) ;  /* 0x0000000000147947 */ /* 0x000fec0003800000 */
.L_x_218:
[----:B------:R-:W-:Y:S02]  /*3ff0*/  VIADD R23, R23, 0x1 ;  /* 0x0000000117177836 */ /* 0x000fe40000000000 */
[----:B------:R-:W-:Y:S01]  /*4000*/  IMAD.MOV.U32 R30, RZ, RZ, 0x8 ;  /* 0x00000008ff1e7424 */ /* 0x000fe200078e00ff */
[----:B------:R-:W-:Y:S06]  /*4010*/  BRA `(.L_x_60) ;  /* 0x0000000000087947 */ /* 0x000fec0003800000 */
.L_x_219:
[----:B------:R-:W-:Y:S02]  /*4020*/  VIADD R28, R28, 0x1 ;  /* 0x000000011c1c7836 */ /* 0x000fe40000000000 */
[----:B------:R-:W-:-:S07]  /*4030*/  IMAD.MOV.U32 R31, RZ, RZ, 0x8 ;  /* 0x00000008ff1f7424 */ /* 0x000fce00078e00ff */
.L_x_60:
[----:B------:R-:W-:Y:S05]  /*4040*/  BSYNC.RECONVERGENT B0 ;  /* 0x0000000000007941 */ /* 0x000fea0003800200 */
.L_x_59:
[----:B------:R-:W-:Y:S01]  /*4050*/  VIADDMNMX.U32 R20, R7, 0xfffffffd, R44, PT ;  /* 0xfffffffd07147846 */ /* 0x000fe2000380002c */
[----:B------:R-:W-:Y:S03]  /*4060*/  BSSY.RECONVERGENT B0, `(.L_x_61) ;  /* 0x0000011000007945 */ /* 0x000fe60003800200 */
[----:B------:R-:W-:-:S04]  /*4070*/  SHF.L.U32 R45, R20, 0x2, RZ ;  /* 0x00000002142d7819 */ /* 0x000fc800000006ff */
[----:B------:R-:W0:Y:S02]  /*4080*/  LDC R20, c[0x2][R45+0x3c] ;  /* 0x00800f002d147b82 */ /* 0x000e240000000800 */
[----:B0-----:R-:W-:-:S04]  /*4090*/  SHF.R.S32.HI R21, RZ, 0x1f, R20 ;  /* 0x0000001fff157819 */ /* 0x001fc80000011414 */
.L_x_221:
[----:B------:R-:W-:Y:S05]  /*40a0*/  BRX R20 -0x40b0                                                                            (*"BRANCH_TARGETS .L_x_222,.L_x_223,.L_x_224"*) ;  /* 0xffffffbc14d47949 */ /* 0x000fea000383ffff */
.L_x_224:
[----:B------:R-:W-:Y:S01]  /*40b0*/  ISETP.NE.AND P1, PT, R7, 0x2, PT ;  /* 0x000000020700780c */ /* 0x000fe20003f25270 */
[----:B------:R-:W-:Y:S01]  /*40c0*/  VIADD R20, R42, 0x1 ;  /* 0x000000012a147836 */ /* 0x000fe20000000000 */
[----:B------:R-:W-:-:S11]  /*40d0*/  ISETP.NE.AND P2, PT, R43, -0x1, PT ;  /* 0xffffffff2b00780c */ /* 0x000fd60003f45270 */
[----:B------:R-:W-:Y:S01]  /*40e0*/  @P1 IMAD.MOV R20, RZ, RZ, R42 ;  /* 0x000000ffff141224 */ /* 0x000fe200078e022a */
[----:B------:R-:W-:-:S03]  /*40f0*/  @!P1 SEL R43, R43, 0x7, P2 ;  /* 0x000000072b2b9807 */ /* 0x000fc60001000000 */
[----:B------:R-:W-:Y:S01]  /*4100*/  IMAD.MOV.U32 R42, RZ, RZ, R20 ;  /* 0x000000ffff2a7224 */ /* 0x000fe200078e0014 */
[----:B------:R-:W-:Y:S06]  /*4110*/  BRA `(.L_x_62) ;  /* 0x0000000000147947 */ /* 0x000fec0003800000 */
.L_x_222:
[----:B------:R-:W-:Y:S02]  /*4120*/  VIADD R23, R23, 0x1 ;  /* 0x0000000117177836 */ /* 0x000fe40000000000 */
[----:B------:R-:W-:Y:S01]  /*4130*/  IMAD.MOV.U32 R30, RZ, RZ, 0x7 ;  /* 0x00000007ff1e7424 */ /* 0x000fe200078e00ff */
[----:B------:R-:W-:Y:S06]  /*4140*/  BRA `(.L_x_62) ;  /* 0x0000000000087947 */ /* 0x000fec0003800000 */
.L_x_223:
[----:B------:R-:W-:Y:S01]  /*4150*/  IADD3 R28, PT, PT, R28, 0x1, RZ ;  /* 0x000000011c1c7810 */ /* 0x000fe20007ffe0ff */
[----:B------:R-:W-:-:S07]  /*4160*/  IMAD.MOV.U32 R31, RZ, RZ, 0x7 ;  /* 0x00000007ff1f7424 */ /* 0x000fce00078e00ff */
.L_x_62:
[----:B------:R-:W-:Y:S05]  /*4170*/  BSYNC.RECONVERGENT B0 ;  /* 0x0000000000007941 */ /* 0x000fea0003800200 */
.L_x_61:
[----:B------:R-:W-:Y:S01]  /*4180*/  VIADDMNMX.U32 R20, R6, 0xfffffffd, R44, PT ;  /* 0xfffffffd06147846 */ /* 0x000fe2000380002c */
[----:B------:R-:W-:Y:S04]  /*4190*/  BSSY.RECONVERGENT B0, `(.L_x_63) ;  /* 0x0000011000007945 */ /* 0x000fe80003800200 */
[----:B------:R-:W-:-:S04]  /*41a0*/  IMAD.SHL.U32 R45, R20, 0x4, RZ ;  /* 0x00000004142d7824 */ /* 0x000fc800078e00ff */
[----:B------:R-:W0:Y:S02]  /*41b0*/  LDC R20, c[0x2][R45+0x48] ;  /* 0x008012002d147b82 */ /* 0x000e240000000800 */
[----:B0-----:R-:W-:-:S04]  /*41c0*/  SHF.R.S32.HI R21, RZ, 0x1f, R20 ;  /* 0x0000001fff157819 */ /* 0x001fc80000011414 */
.L_x_225:
[----:B------:R-:W-:Y:S05]  /*41d0*/  BRX R20 -0x41e0                                                                            (*"BRANCH_TARGETS .L_x_226,.L_x_227,.L_x_228"*) ;  /* 0xffffffbc14887949 */ /* 0x000fea000383ffff */
.L_x_228:
[----:B------:R-:W-:Y:S01]  /*41e0*/  ISETP.NE.AND P1, PT, R6, 0x2, PT ;  /* 0x000000020600780c */ /* 0x000fe20003f25270 */
[----:B------:R-:W-:Y:S01]  /*41f0*/  VIADD R20, R42, 0x1 ;  /* 0x000000012a147836 */ /* 0x000fe20000000000 */
[----:B------:R-:W-:-:S11]  /*4200*/  ISETP.NE.AND P2, PT, R43, -0x1, PT ;  /* 0xffffffff2b00780c */ /* 0x000fd60003f45270 */
[----:B------:R-:W-:Y:S01]  /*4210*/  @P1 IMAD.MOV R20, RZ, RZ, R42 ;  /* 0x000000ffff141224 */ /* 0x000fe200078e022a */
[----:B------:R-:W-:-:S04]  /*4220*/  @!P1 SEL R43, R43, 0x6, P2 ;  /* 0x000000062b2b9807 */ /* 0x000fc80001000000 */
[----:B------:R-:W-:Y:S01]  /*4230*/  MOV R42, R20 ;  /* 0x00000014002a7202 */ /* 0x000fe20000000f00 */
[----:B------:R-:W-:Y:S06]  /*4240*/  BRA `(.L_x_64) ;  /* 0x0000000000147947 */ /* 0x000fec0003800000 */
.L_x_226:
[----:B------:R-:W-:Y:S02]  /*4250*/  VIADD R23, R23, 0x1 ;  /* 0x0000000117177836 */ /* 0x000fe40000000000 */
[----:B------:R-:W-:Y:S01]  /*4260*/  IMAD.MOV.U32 R30, RZ, RZ, 0x6 ;  /* 0x00000006ff1e7424 */ /* 0x000fe200078e00ff */
[----:B------:R-:W-:Y:S06]  /*4270*/  BRA `(.L_x_64) ;  /* 0x0000000000087947 */ /* 0x000fec0003800000 */
.L_x_227:
[----:B------:R-:W-:Y:S02]  /*4280*/  VIADD R28, R28, 0x1 ;  /* 0x000000011c1c7836 */ /* 0x000fe40000000000 */
[----:B------:R-:W-:-:S07]  /*4290*/  IMAD.MOV.U32 R31, RZ, RZ, 0x6 ;  /* 0x00000006ff1f7424 */ /* 0x000fce00078e00ff */
.L_x_64:
[----:B------:R-:W-:Y:S05]  /*42a0*/  BSYNC.RECONVERGENT B0 ;  /* 0x0000000000007941 */ /* 0x000fea0003800200 */
.L_x_63:
[----:B------:R-:W-:Y:S01]  /*42b0*/  VIADDMNMX.U32 R20, R5, 0xfffffffd, R44, PT ;  /* 0xfffffffd05147846 */ /* 0x000fe2000380002c */
[----:B------:R-:W-:Y:S03]  /*42c0*/  BSSY.RECONVERGENT B0, `(.L_x_65) ;  /* 0x0000011000007945 */ /* 0x000fe60003800200 */
[----:B------:R-:W-:-:S04]  /*42d0*/  SHF.L.U32 R45, R20, 0x2, RZ ;  /* 0x00000002142d7819 */ /* 0x000fc800000006ff */
[----:B------:R-:W0:Y:S02]  /*42e0*/  LDC R20, c[0x2][R45+0x54] ;  /* 0x008015002d147b82 */ /* 0x000e240000000800 */
[----:B0-----:R-:W-:-:S04]  /*42f0*/  SHF.R.S32.HI R21, RZ, 0x1f, R20 ;  /* 0x0000001fff157819 */ /* 0x001fc80000011414 */
.L_x_229:
[----:B------:R-:W-:Y:S05]  /*4300*/  BRX R20 -0x4310                                                                            (*"BRANCH_TARGETS .L_x_230,.L_x_231,.L_x_232"*) ;  /* 0xffffffbc143c7949 */ /* 0x000fea000383ffff */
.L_x_232:
[----:B------:R-:W-:Y:S01]  /*4310*/  ISETP.NE.AND P1, PT, R5, 0x2, PT ;  /* 0x000000020500780c */ /* 0x000fe20003f25270 */
[----:B------:R-:W-:Y:S01]  /*4320*/  VIADD R20, R42, 0x1 ;  /* 0x000000012a147836 */ /* 0x000fe20000000000 */
[----:B------:R-:W-:-:S11]  /*4330*/  ISETP.NE.AND P2, PT, R43, -0x1, PT ;  /* 0xffffffff2b00780c */ /* 0x000fd60003f45270 */
[----:B------:R-:W-:Y:S01]  /*4340*/  @P1 IMAD.MOV R20, RZ, RZ, R42 ;  /* 0x000000ffff141224 */ /* 0x000fe200078e022a */
[----:B------:R-:W-:-:S03]  /*4350*/  @!P1 SEL R43, R43, 0x5, P2 ;  /* 0x000000052b2b9807 */ /* 0x000fc60001000000 */
[----:B------:R-:W-:Y:S01]  /*4360*/  IMAD.MOV.U32 R42, RZ, RZ, R20 ;  /* 0x000000ffff2a7224 */ /* 0x000fe200078e0014 */
[----:B------:R-:W-:Y:S06]  /*4370*/  BRA `(.L_x_66) ;  /* 0x0000000000147947 */ /* 0x000fec0003800000 */
.L_x_230:
[----:B------:R-:W-:Y:S02]  /*4380*/  HFMA2 R30, -RZ, RZ, 0, 2.98023223876953125e-07 ;  /* 0x00000005ff1e7431 */ /* 0x000fe400000001ff */
[----:B------:R-:W-:Y:S01]  /*4390*/  VIADD R23, R23, 0x1 ;  /* 0x0000000117177836 */ /* 0x000fe20000000000 */
[----:B------:R-:W-:Y:S06]  /*43a0*/  BRA `(.L_x_66) ;  /* 0x0000000000087947 */ /* 0x000fec0003800000 */
.L_x_231:
[----:B------:R-:W-:Y:S02]  /*43b0*/  VIADD R28, R28, 0x1 ;  /* 0x000000011c1c7836 */ /* 0x000fe40000000000 */
[----:B------:R-:W-:-:S07]  /*43c0*/  IMAD.MOV.U32 R31, RZ, RZ, 0x5 ;  /* 0x00000005ff1f7424 */ /* 0x000fce00078e00ff */
.L_x_66:
[----:B------:R-:W-:Y:S05]  /*43d0*/  BSYNC.RECONVERGENT B0 ;  /* 0x0000000000007941 */ /* 0x000fea0003800200 */
.L_x_65:
[----:B------:R-:W-:Y:S01]  /*43e0*/  VIADDMNMX.U32 R20, R4, 0xfffffffd, R44, PT ;  /* 0xfffffffd04147846 */ /* 0x000fe2000380002c */
[----:B------:R-:W-:Y:S04]  /*43f0*/  BSSY.RECONVERGENT B0, `(.L_x_67) ;  /* 0x0000011000007945 */ /* 0x000fe80003800200 */
[----:B------:R-:W-:-:S04]  /*4400*/  IMAD.SHL.U32 R45, R20, 0x4, RZ ;  /* 0x00000004142d7824 */ /* 0x000fc800078e00ff */
[----:B------:R-:W0:Y:S02]  /*4410*/  LDC R20, c[0x2][R45+0x60] ;  /* 0x008018002d147b82 */ /* 0x000e240000000800 */
[----:B0-----:R-:W-:-:S04]  /*4420*/  SHF.R.S32.HI R21, RZ, 0x1f, R20 ;  /* 0x0000001fff157819 */ /* 0x001fc80000011414 */
.L_x_233:
[----:B------:R-:W-:Y:S05]  /*4430*/  BRX R20 -0x4440                                                                            (*"BRANCH_TARGETS .L_x_234,.L_x_235,.L_x_236"*) ;  /* 0xffffffb814f07949 */ /* 0x000fea000383ffff */
.L_x_236:
[----:B------:R-:W-:Y:S01]  /*4440*/  ISETP.NE.AND P1, PT, R4, 0x2, PT ;  /* 0x000000020400780c */ /* 0x000fe20003f25270 */
[----:B------:R-:W-:Y:S01]  /*4450*/  VIADD R20, R42, 0x1 ;  /* 0x000000012a147836 */ /* 0x000fe20000000000 */
[----:B------:R-:W-:-:S11]  /*4460*/  ISETP.NE.AND P2, PT, R43, -0x1, PT ;  /* 0xffffffff2b00780c */ /* 0x000fd60003f45270 */
[----:B------:R-:W-:Y:S02]  /*4470*/  @P1 IADD3 R20, PT, PT, R42, RZ, RZ ;  /* 0x000000ff2a141210 */ /* 0x000fe40007ffe0ff */
[----:B------:R-:W-:-:S03]  /*4480*/  @!P1 SEL R43, R43, 0x4, P2 ;  /* 0x000000042b2b9807 */ /* 0x000fc60001000000 */
[----:B------:R-:W-:Y:S01]  /*4490*/  IMAD.MOV.U32 R42, RZ, RZ, R20 ;  /* 0x000000ffff2a7224 */ /* 0x000fe200078e0014 */
[----:B------:R-:W-:Y:S06]  /*44a0*/  BRA `(.L_x_68) ;  /* 0x0000000000147947 */ /* 0x000fec0003800000 */
.L_x_234:
[----:B------:R-:W-:Y:S02]  /*44b0*/  VIADD R23, R23, 0x1 ;  /* 0x0000000117177836 */ /* 0x000fe40000000000 */
[----:B------:R-:W-:Y:S01]  /*44c0*/  IMAD.MOV.U32 R30, RZ, RZ, 0x4 ;  /* 0x00000004ff1e7424 */ /* 0x000fe200078e00ff */
[----:B------:R-:W-:Y:S06]  /*44d0*/  BRA `(.L_x_68) ;  /* 0x0000000000087947 */ /* 0x000fec0003800000 */
.L_x_235:
[----:B------:R-:W-:Y:S02]  /*44e0*/  HFMA2 R31, -RZ, RZ, 0, 2.384185791015625e-07 ;  /* 0x00000004ff1f7431 */ /* 0x000fe400000001ff */
[----:B------:R-:W-:-:S07]  /*44f0*/  VIADD R28, R28, 0x1 ;  /* 0x000000011c1c7836 */ /* 0x000fce0000000000 */
.L_x_68:
[----:B------:R-:W-:Y:S05]  /*4500*/  BSYNC.RECONVERGENT B0 ;  /* 0x0000000000007941 */ /* 0x000fea0003800200 */
.L_x_67:
[----:B------:R-:W-:Y:S01]  /*4510*/  VIADDMNMX.U32 R20, R19, 0xfffffffd, R44, PT ;  /* 0xfffffffd13147846 */ /* 0x000fe2000380002c */
[----:B------:R-:W-:Y:S04]  /*4520*/  BSSY.RECONVERGENT B0, `(.L_x_69) ;  /* 0x0000011000007945 */ /* 0x000fe80003800200 */
[----:B------:R-:W-:-:S04]  /*4530*/  IMAD.SHL.U32 R45, R20, 0x4, RZ ;  /* 0x00000004142d7824 */ /* 0x000fc800078e00ff */
[----:B------:R-:W0:Y:S02]  /*4540*/  LDC R20, c[0x2][R45+0x6c] ;  /* 0x00801b002d147b82 */ /* 0x000e240000000800 */
[----:B0-----:R-:W-:-:S04]  /*4550*/  SHF.R.S32.HI R21, RZ, 0x1f, R20 ;  /* 0x0000001fff157819 */ /* 0x001fc80000011414 */
.L_x_237:
[----:B------:R-:W-:Y:S05]  /*4560*/  BRX R20 -0x4570                                                                            (*"BRANCH_TARGETS .L_x_238,.L_x_239,.L_x_240"*) ;  /* 0xffffffb814a47949 */ /* 0x000fea000383ffff */
.L_x_240:
[----:B------:R-:W-:Y:S01]  /*4570*/  ISETP.NE.AND P1, PT, R19, 0x2, PT ;  /* 0x000000021300780c */ /* 0x000fe20003f25270 */
[----:B------:R-:W-:Y:S01]  /*4580*/  VIADD R20, R42, 0x1 ;  /* 0x000000012a147836 */ /* 0x000fe20000000000 */
[----:B------:R-:W-:-:S11]  /*4590*/  ISETP.NE.AND P2, PT, R43, -0x1, PT ;  /* 0xffffffff2b00780c */ /* 0x000fd60003f45270 */
[----:B------:R-:W-:Y:S01]  /*45a0*/  @P1 IMAD.MOV R20, RZ, RZ, R42 ;  /* 0x000000ffff141224 */ /* 0x000fe200078e022a */
[----:B------:R-:W-:-:S03]  /*45b0*/  @!P1 SEL R43, R43, 0x3, P2 ;  /* 0x000000032b2b9807 */ /* 0x000fc60001000000 */
[----:B------:R-:W-:Y:S01]  /*45c0*/  IMAD.MOV.U32 R42, RZ, RZ, R20 ;  /* 0x000000ffff2a7224 */ /* 0x000fe200078e0014 */
[----:B------:R-:W-:Y:S06]  /*45d0*/  BRA `(.L_x_70) ;  /* 0x0000000000147947 */ /* 0x000fec0003800000 */
.L_x_238:
[----:B------:R-:W-:Y:S01]  /*45e0*/  IADD3 R23, PT, PT, R23, 0x1, RZ ;  /* 0x0000000117177810 */ /* 0x000fe20007ffe0ff */
[----:B------:R-:W-:Y:S01]  /*45f0*/  IMAD.MOV.U32 R30, RZ, RZ, 0x3 ;  /* 0x00000003ff1e7424 */ /* 0x000fe200078e00ff */
[----:B------:R-:W-:Y:S06]  /*4600*/  BRA `(.L_x_70) ;  /* 0x0000000000087947 */ /* 0x000fec0003800000 */
.L_x_239:
[----:B------:R-:W-:Y:S02]  /*4610*/  VIADD R28, R28, 0x1 ;  /* 0x000000011c1c7836 */ /* 0x000fe40000000000 */
[----:B------:R-:W-:-:S07]  /*4620*/  IMAD.MOV.U32 R31, RZ, RZ, 0x3 ;  /* 0x00000003ff1f7424 */ /* 0x000fce00078e00ff */
.L_x_70:
[----:B------:R-:W-:Y:S05]  /*4630*/  BSYNC.RECONVERGENT B0 ;  /* 0x0000000000007941 */ /* 0x000fea0003800200 */
.L_x_69:
[----:B------:R-:W-:Y:S01]  /*4640*/  VIADDMNMX.U32 R20, R18, 0xfffffffd, R44, PT ;  /* 0xfffffffd12147846 */ /* 0x000fe2000380002c */
[----:B------:R-:W-:Y:S04]  /*4650*/  BSSY.RECONVERGENT B0, `(.L_x_71) ;  /* 0x0000011000007945 */ /* 0x000fe80003800200 */
[----:B------:R-:W-:-:S04]  /*4660*/  IMAD.SHL.U32 R45, R20, 0x4, RZ ;  /* 0x00000004142d7824 */ /* 0x000fc800078e00ff */
[----:B------:R-:W0:Y:S02]  /*4670*/  LDC R20, c[0x2][R45+0x78] ;  /* 0x00801e002d147b82 */ /* 0x000e240000000800 */
[----:B0-----:R-:W-:-:S04]  /*4680*/  SHF.R.S32.HI R21, RZ, 0x1f, R20 ;  /* 0x0000001fff157819 */ /* 0x001fc80000011414 */
.L_x_241:
[----:B------:R-:W-:Y:S05]  /*4690*/  BRX R20 -0x46a0                                                                            (*"BRANCH_TARGETS .L_x_242,.L_x_243,.L_x_244"*) ;  /* 0xffffffb814587949 */ /* 0x000fea000383ffff */
.L_x_244:
[----:B------:R-:W-:Y:S02]  /*46a0*/  ISETP.NE.AND P1, PT, R18, 0x2, PT ;  /* 0x000000021200780c */ /* 0x000fe40003f25270 */
[----:B------:R-:W-:Y:S02]  /*46b0*/  IADD3 R20, PT, PT, R42, 0x1, RZ ;  /* 0x000000012a147810 */ /* 0x000fe40007ffe0ff */
[----:B------:R-:W-:-:S09]  /*46c0*/  ISETP.NE.AND P2, PT, R43, -0x1, PT ;  /* 0xffffffff2b00780c */ /* 0x000fd20003f45270 */
[----:B------:R-:W-:Y:S01]  /*46d0*/  @P1 IMAD.MOV R20, RZ, RZ, R42 ;  /* 0x000000ffff141224 */ /* 0x000fe200078e022a */
[----:B------:R-:W-:-:S03]  /*46e0*/  @!P1 SEL R43, R43, 0x2, P2 ;  /* 0x000000022b2b9807 */ /* 0x000fc60001000000 */
[----:B------:R-:W-:Y:S01]  /*46f0*/  IMAD.MOV.U32 R42, RZ, RZ, R20 ;  /* 0x000000ffff2a7224 */ /* 0x000fe200078e0014 */
[----:B------:R-:W-:Y:S06]  /*4700*/  BRA `(.L_x_72) ;  /* 0x0000000000147947 */ /* 0x000fec0003800000 */
.L_x_242:
[----:B------:R-:W-:Y:S02]  /*4710*/  VIADD R23, R23, 0x1 ;  /* 0x0000000117177836 */ /* 0x000fe40000000000 */
[----:B------:R-:W-:Y:S01]  /*4720*/  IMAD.MOV.U32 R30, RZ, RZ, 0x2 ;  /* 0x00000002ff1e7424 */ /* 0x000fe200078e00ff */
[----:B------:R-:W-:Y:S06]  /*4730*/  BRA `(.L_x_72) ;  /* 0x0000000000087947 */ /* 0x000fec0003800000 */
.L_x_243:
[----:B------:R-:W-:Y:S01]  /*4740*/  IADD3 R28, PT, PT, R28, 0x1, RZ ;  /* 0x000000011c1c7810 */ /* 0x000fe20007ffe0ff */
[----:B------:R-:W-:-:S07]  /*4750*/  IMAD.MOV.U32 R31, RZ, RZ, 0x2 ;  /* 0x00000002ff1f7424 */ /* 0x000fce00078e00ff */
.L_x_72:
[----:B------:R-:W-:Y:S05]  /*4760*/  BSYNC.RECONVERGENT B0 ;  /* 0x0000000000007941 */ /* 0x000fea0003800200 */
.L_x_71:
[----:B------:R-:W-:Y:S01]  /*4770*/  VIADDMNMX.U32 R20, R17, 0xfffffffd, R44, PT ;  /* 0xfffffffd11147846 */ /* 0x000fe2000380002c */
[----:B------:R-:W-:Y:S04]  /*4780*/  BSSY.RECONVERGENT B0, `(.L_x_73) ;  /* 0x0000011000007945 */ /* 0x000fe80003800200 */
[----:B------:R-:W-:-:S04]  /*4790*/  IMAD.SHL.U32 R45, R20, 0x4, RZ ;  /* 0x00000004142d7824 */ /* 0x000fc800078e00ff */
[----:B------:R-:W0:Y:S02]  /*47a0*/  LDC R20, c[0x2][R45+0x84] ;  /* 0x008021002d147b82 */ /* 0x000e240000000800 */
[----:B0-----:R-:W-:-:S04]  /*47b0*/  SHF.R.S32.HI R21, RZ, 0x1f, R20 ;  /* 0x0000001fff157819 */ /* 0x001fc80000011414 */
.L_x_245:
[----:B------:R-:W-:Y:S05]  /*47c0*/  BRX R20 -0x47d0                                                                            (*"BRANCH_TARGETS .L_x_246,.L_x_247,.L_x_248"*) ;  /* 0xffffffb8140c7949 */ /* 0x000fea000383ffff */
.L_x_248:
[----:B------:R-:W-:Y:S01]  /*47d0*/  ISETP.NE.AND P1, PT, R17, 0x2, PT ;  /* 0x000000021100780c */ /* 0x000fe20003f25270 */
[----:B------:R-:W-:Y:S01]  /*47e0*/  VIADD R20, R42, 0x1 ;  /* 0x000000012a147836 */ /* 0x000fe20000000000 */
[----:B------:R-:W-:-:S11]  /*47f0*/  ISETP.NE.AND P2, PT, R43, -0x1, PT ;  /* 0xffffffff2b00780c */ /* 0x000fd60003f45270 */
[----:B------:R-:W-:Y:S01]  /*4800*/  @P1 IMAD.MOV R20, RZ, RZ, R42 ;  /* 0x000000ffff141224 */ /* 0x000fe200078e022a */
[----:B------:R-:W-:-:S04]  /*4810*/  @!P1 SEL R43, R43, 0x1, P2 ;  /* 0x000000012b2b9807 */ /* 0x000fc80001000000 */
[----:B------:R-:W-:Y:S01]  /*4820*/  MOV R42, R20 ;  /* 0x00000014002a7202 */ /* 0x000fe20000000f00 */
[----:B------:R-:W-:Y:S06]  /*4830*/  BRA `(.L_x_74) ;  /* 0x0000000000147947 */ /* 0x000fec0003800000 */
.L_x_246:
[----:B------:R-:W-:Y:S02]  /*4840*/  VIADD R23, R23, 0x1 ;  /* 0x0000000117177836 */ /* 0x000fe40000000000 */
[----:B------:R-:W-:Y:S01]  /*4850*/  IMAD.MOV.U32 R30, RZ, RZ, 0x1 ;  /* 0x00000001ff1e7424 */ /* 0x000fe200078e00ff */
[----:B------:R-:W-:Y:S06]  /*4860*/  BRA `(.L_x_74) ;  /* 0x0000000000087947 */ /* 0x000fec0003800000 */
.L_x_247:
[----:B------:R-:W-:Y:S02]  /*4870*/  VIADD R28, R28, 0x1 ;  /* 0x000000011c1c7836 */ /* 0x000fe40000000000 */
[----:B------:R-:W-:-:S07]  /*4880*/  IMAD.MOV.U32 R31, RZ, RZ, 0x1 ;  /* 0x00000001ff1f7424 */ /* 0x000fce00078e00ff */
.L_x_74:
[----:B------:R-:W-:Y:S05]  /*4890*/  BSYNC.RECONVERGENT B0 ;  /* 0x0000000000007941 */ /* 0x000fea0003800200 */
.L_x_73:
[----:B------:R-:W-:Y:S01]  /*48a0*/  VIADDMNMX.U32 R44, R16, 0xfffffffd, R44, PT ;  /* 0xfffffffd102c7846 */ /* 0x000fe2000380002c */
[----:B------:R-:W-:Y:S03]  /*48b0*/  BSSY.RECONVERGENT B0, `(.L_x_75) ;  /* 0x0000011000007945 */ /* 0x000fe60003800200 */
[----:B------:R-:W-:-:S04]  /*48c0*/  SHF.L.U32 R44, R44, 0x2, RZ ;  /* 0x000000022c2c7819 */ /* 0x000fc800000006ff */
[----:B------:R-:W0:Y:S02]  /*48d0*/  LDC R20, c[0x2][R44+0x90] ;  /* 0x008024002c147b82 */ /* 0x000e240000000800 */
[----:B0-----:R-:W-:-:S04]  /*48e0*/  SHF.R.S32.HI R21, RZ, 0x1f, R20 ;  /* 0x0000001fff157819 */ /* 0x001fc80000011414 */
.L_x_249:
[----:B------:R-:W-:Y:S05]  /*48f0*/  BRX R20 -0x4900                                                                            (*"BRANCH_TARGETS .L_x_250,.L_x_251,.L_x_252"*) ;  /* 0xffffffb414c07949 */ /* 0x000fea000383ffff */
.L_x_252:
[----:B------:R-:W-:Y:S01]  /*4900*/  ISETP.NE.AND P1, PT, R16, 0x2, PT ;  /* 0x000000021000780c */ /* 0x000fe20003f25270 */
[----:B------:R-:W-:Y:S01]  /*4910*/  VIADD R20, R42, 0x1 ;  /* 0x000000012a147836 */ /* 0x000fe20000000000 */
[----:B------:R-:W-:-:S11]  /*4920*/  ISETP.NE.AND P2, PT, R43, -0x1, PT ;  /* 0xffffffff2b00780c */ /* 0x000fd60003f45270 */
[----:B------:R-:W-:Y:S01]  /*4930*/  @P1 IMAD.MOV R20, RZ, RZ, R42 ;  /* 0x000000ffff141224 */ /* 0x000fe200078e022a */
[----:B------:R-:W-:-:S03]  /*4940*/  @!P1 SEL R43, R43, RZ, P2 ;  /* 0x000000ff2b2b9207 */ /* 0x000fc60001000000 */
[----:B------:R-:W-:Y:S01]  /*4950*/  IMAD.MOV.U32 R42, RZ, RZ, R20 ;  /* 0x000000ffff2a7224 */ /* 0x000fe200078e0014 */
[----:B------:R-:W-:Y:S06]  /*4960*/  BRA `(.L_x_76) ;  /* 0x0000000000147947 */ /* 0x000fec0003800000 */
.L_x_250:
[----:B------:R-:W-:Y:S02]  /*4970*/  HFMA2 R30, -RZ, RZ, 0, 0 ;  /* 0x00000000ff1e7431 */ /* 0x000fe400000001ff */
[----:B------:R-:W-:Y:S01]  /*4980*/  VIADD R23, R23, 0x1 ;  /* 0x0000000117177836 */ /* 0x000fe20000000000 */
[----:B------:R-:W-:Y:S06]  /*4990*/  BRA `(.L_x_76) ;  /* 0x0000000000087947 */ /* 0x000fec0003800000 */
.L_x_251:
[----:B------:R-:W-:Y:S02]  /*49a0*/  VIADD R28, R28, 0x1 ;  /* 0x000000011c1c7836 */ /* 0x000fe40000000000 */
[----:B------:R-:W-:-:S07]  /*49b0*/  IMAD.MOV.U32 R31, RZ, RZ, RZ ;  /* 0x000000ffff1f7224 */ /* 0x000fce00078e00ff */
.L_x_76:
[----:B------:R-:W-:Y:S05]  /*49c0*/  BSYNC.RECONVERGENT B0 ;  /* 0x0000000000007941 */ /* 0x000fea0003800200 */
.L_x_75:
[----:B------:R-:W-:Y:S01]  /*49d0*/  PLOP3.LUT P1, PT, P4, P0, PT, 0x80, 0x8 ;  /* 0x000000000008781c */ /* 0x000fe20002721070 */
[----:B------:R-:W-:-:S12]  /*49e0*/  BSSY.RECONVERGENT B0, `(.L_x_77) ;  /* 0x000009f000007945 */ /* 0x000fd80003800200 */
[----:B------:R-:W-:Y:S05]  /*49f0*/  @!P1 BRA `(.L_x_78) ;  /* 0x0000000000189947 */ /* 0x000fea0003800000 */
[----:B------:R-:W-:Y:S01]  /*4a00*/  ISETP.NE.AND P0, PT, R22, 0xc, PT ;  /* 0x0000000c1600780c */ /* 0x000fe20003f05270 */
[----:B------:R-:W-:-:S12]  /*4a10*/  IMAD.MOV.U32 R31, RZ, RZ, 0x89543f ;  /* 0x0089543fff1f7424 */ /* 0x000fd800078e00ff */
[----:B------:R-:W-:Y:S05]  /*4a20*/  @!P0 BRA `(.L_x_79) ;  /* 0x0000000800688947 */ /* 0x000fea0003800000 */
[----:B------:R-:W-:-:S04]  /*4a30*/  IMAD.MOV.U32 R31, RZ, RZ, 0x3e8 ;  /* 0x000003e8ff1f7424 */ /* 0x000fc800078e00ff */
[----:B------:R-:W-:Y:S01]  /*4a40*/  IMAD R31, R22, R31, 0x7a1200 ;  /* 0x007a1200161f7424 */ /* 0x000fe200078e021f */
[----:B------:R-:W-:Y:S06]  /*4a50*/  BRA `(.L_x_79) ;  /* 0x00000008005c7947 */ /* 0x000fec0003800000 */
.L_x_78:
[----:B------:R-:W-:-:S13]  /*4a60*/  ISETP.NE.AND P1, PT, R28, 0x1, PT ;  /* 0x000000011c00780c */ /* 0x000fda0003f25270 */
[----:B------:R-:W-:-:S05]  /*4a70*/  @!P1 MOV R20, 0x3e8 ;  /* 0x000003e800149802 */ /* 0x000fca0000000f00 */
[----:B------:R-:W-:Y:S01]  /*4a80*/  @!P1 IMAD R31, R31, R20, 0x6acfc0 ;  /* 0x006acfc01f1f9424 */ /* 0x000fe200078e0214 */
[----:B------:R-:W-:Y:S06]  /*4a90*/  @!P1 BRA `(.L_x_79) ;  /* 0x00000008004c9947 */ /* 0x000fec0003800000 */
[----:B------:R-:W-:-:S04]  /*4aa0*/  ISETP.NE.AND P1, PT, R42, RZ, PT ;  /* 0x000000ff2a00720c */ /* 0x000fc80003f25270 */
[----:B------:R-:W-:-:S13]  /*4ab0*/  ISETP.NE.OR P1, PT, R23, 0x1, !P1 ;  /* 0x000000011700780c */ /* 0x000fda0004f25670 */
[----:B------:R-:W-:-:S04]  /*4ac0*/  @!P1 IMAD R31, R30, 0x3e8, R43 ;  /* 0x000003e81e1f9824 */ /* 0x000fc800078e022b */
[----:B------:R-:W-:Y:S01]  /*4ad0*/  @!P1 VIADD R31, R31, 0x5b8d80 ;  /* 0x005b8d801f1f9836 */ /* 0x000fe20000000000 */
[----:B------:R-:W-:Y:S06]  /*4ae0*/  @!P1 BRA `(.L_x_79) ;  /* 0x0000000800389947 */ /* 0x000fec0003800000 */
[----:B------:R-:W-:Y:S01]  /*4af0*/  ISETP.NE.AND P1, PT, R23, 0x1, PT ;  /* 0x000000011700780c */ /* 0x000fe20003f25270 */
[----:B------:R-:W-:-:S12]  /*4b00*/  @!P4 BRA `(.L_x_80) ;  /* 0x000000000098c947 */ /* 0x000fd80003800000 */
[----:B------:R-:W-:Y:S01]  /*4b10*/  ISETP.GT.AND P0, PT, R15, RZ, PT ;  /* 0x000000ff0f00720c */ /* 0x000fe20003f04270 */
[----:B------:R-:W-:-:S12]  /*4b20*/  IMAD.MOV.U32 R31, RZ, RZ, 0x4c7a20 ;  /* 0x004c7a20ff1f7424 */ /* 0x000fd800078e00ff */
[----:B------:R-:W-:Y:S05]  /*4b30*/  @P0 BRA `(.L_x_79) ;  /* 0x0000000800240947 */ /* 0x000fea0003800000 */
[----:B------:R-:W-:Y:S01]  /*4b40*/  ISETP.GT.AND P0, PT, R11, RZ, PT ;  /* 0x000000ff0b00720c */ /* 0x000fe20003f04270 */
[----:B------:R-:W-:-:S12]  /*4b50*/  IMAD.MOV.U32 R31, RZ, RZ, 0x4c7638 ;  /* 0x004c7638ff1f7424 */ /* 0x000fd800078e00ff */
[----:B------:R-:W-:Y:S05]  /*4b60*/  @P0 BRA `(.L_x_79) ;  /* 0x0000000800180947 */ /* 0x000fea0003800000 */
[----:B------:R-:W-:Y:S01]  /*4b70*/  ISETP.GT.AND P0, PT, R10, RZ, PT ;  /* 0x000000ff0a00720c */ /* 0x000fe20003f04270 */
[----:B------:R-:W-:-:S12]  /*4b80*/  IMAD.MOV.U32 R31, RZ, RZ, 0x4c7250 ;  /* 0x004c7250ff1f7424 */ /* 0x000fd800078e00ff */
[----:B------:R-:W-:Y:S05]  /*4b90*/  @P0 BRA `(.L_x_79) ;  /* 0x00000008000c0947 */ /* 0x000fea0003800000 */
[----:B------:R-:W-:Y:S01]  /*4ba0*/  ISETP.GT.AND P0, PT, R9, RZ, PT ;  /* 0x000000ff0900720c */ /* 0x000fe20003f04270 */
[----:B------:R-:W-:-:S12]  /*4bb0*/  HFMA2 R31, -RZ, RZ, 4.5299530029296875e-06, 6560 ;  /* 0x004c6e68ff1f7431 */ /* 0x000fd800000001ff */
        /* <DEDUP_REMOVED lines=13> */
[----:B------:R-:W-:Y:S02]  /*4c90*/  ISETP.GT.AND P0, PT, R4, RZ, PT ;  /* 0x000000ff0400720c */ /* 0x000fe40003f04270 */
[----:B------:R-:W-:-:S11]  /*4ca0*/  MOV R31, 0x4c5ae0 ;  /* 0x004c5ae0001f7802 */ /* 0x000fd60000000f00 */
[----:B------:R-:W-:Y:S05]  /*4cb0*/  @P0 BRA `(.L_x_79) ;  /* 0x0000000400c40947 */ /* 0x000fea0003800000 */
[----:B------:R-:W-:Y:S01]  /*4cc0*/  ISETP.GT.AND P0, PT, R19, RZ, PT ;  /* 0x000000ff1300720c */ /* 0x000fe20003f04270 */
[----:B------:R-:W-:-:S03]  /*4cd0*/  IMAD.MOV.U32 R31, RZ, RZ, 0x4c56f8 ;  /* 0x004c56f8ff1f7424 */ /* 0x000fc600078e00ff */
[----:B------:R-:W-:Y:S02]  /*4ce0*/  ISETP.GT.OR P1, PT, R18, RZ, P0 ;  /* 0x000000ff1200720c */ /* 0x000fe40000724670 */
[----:B------:R-:W-:-:S11]  /*4cf0*/  SEL R31, R31, 0x4c5310, P0 ;  /* 0x004c53101f1f7807 */ /* 0x000fd60000000000 */
[----:B------:R-:W-:Y:S05]  /*4d00*/  @P1 BRA `(.L_x_79) ;  /* 0x0000000400b01947 */ /* 0x000fea0003800000 */
[----:B------:R-:W-:Y:S01]  /*4d10*/  IMAD.MOV.U32 R31, RZ, RZ, 0x4c4b40 ;  /* 0x004c4b40ff1f7424 */ /* 0x000fe200078e00ff */
[----:B------:R-:W-:Y:S02]  /*4d20*/  ISETP.GT.AND P1, PT, R16, RZ, PT ;  /* 0x000000ff1000720c */ /* 0x000fe40003f24270 */
[----:B------:R-:W-:Y:S02]  /*4d30*/  ISETP.GT.AND P0, PT, R17, RZ, PT ;  /* 0x000000ff1100720c */ /* 0x000fe40003f04270 */
[----:B------:R-:W-:-:S04]  /*4d40*/  SEL R31, R31, 0x4c4758, P1 ;  /* 0x004c47581f1f7807 */ /* 0x000fc80000800000 */
[----:B------:R-:W-:Y:S01]  /*4d50*/  SEL R31, R31, 0x4c4f28, !P0 ;  /* 0x004c4f281f1f7807 */ /* 0x000fe20004000000 */
[----:B------:R-:W-:Y:S06]  /*4d60*/  BRA `(.L_x_79) ;  /* 0x0000000400987947 */ /* 0x000fec0003800000 */
.L_x_80:
[----:B------:R-:W-:-:S04]  /*4d70*/  @P0 IMAD.MOV.U32 R31, RZ, RZ, 0x3e8 ;  /* 0x000003e8ff1f0424 */ /* 0x000fc800078e00ff */
[----:B------:R-:W-:Y:S01]  /*4d80*/  @P0 IMAD R31, R22, R31, 0x3d0900 ;  /* 0x003d0900161f0424 */ /* 0x000fe200078e021f */
[----:B------:R-:W-:Y:S06]  /*4d90*/  @P0 BRA `(.L_x_79) ;  /* 0x00000004008c0947 */ /* 0x000fec0003800000 */
[----:B------:R-:W-:-:S04]  /*4da0*/  @!P1 IMAD.MOV.U32 R31, RZ, RZ, 0x3e8 ;  /* 0x000003e8ff1f9424 */ /* 0x000fc800078e00ff */
[----:B------:R-:W-:Y:S01]  /*4db0*/  @!P1 IMAD R31, R30, R31, 0x2dc6c0 ;  /* 0x002dc6c01e1f9424 */ /* 0x000fe200078e021f */
[----:B------:R-:W-:Y:S06]  /*4dc0*/  @!P1 BRA `(.L_x_79) ;  /* 0x0000000400809947 */ /* 0x000fec0003800000 */
[----:B------:R-:W-:-:S13]  /*4dd0*/  ISETP.GE.U32.AND P0, PT, R42, 0x2, PT ;  /* 0x000000022a00780c */ /* 0x000fda0003f06070 */
[----:B------:R-:W-:Y:S05]  /*4de0*/  @!P0 BRA `(.L_x_81) ;  /* 0x0000000000dc8947 */ /* 0x000fea0003800000 */
[----:B------:R-:W-:Y:S01]  /*4df0*/  ISETP.EQ.AND P1, PT, R15, 0x2, PT ;  /* 0x000000020f00780c */ /* 0x000fe20003f22270 */
[----:B------:R-:W-:Y:S01]  /*4e00*/  BSSY.RECONVERGENT B1, `(.L_x_82) ;  /* 0x0000032000017945 */ /* 0x000fe20003800200 */
[----:B------:R-:W-:Y:S01]  /*4e10*/  ISETP.NE.AND P0, PT, R43, 0xc, PT ;  /* 0x0000000c2b00780c */ /* 0x000fe20003f05270 */
[----:B------:R-:W-:-:S12]  /*4e20*/  HFMA2 R20, -RZ, RZ, 0, 7.152557373046875e-07 ;  /* 0x0000000cff147431 */ /* 0x000fd800000001ff */
[----:B------:R-:W-:Y:S05]  /*4e30*/  @P0 BRA P1, `(.L_x_83) ;  /* 0x0000000000b80947 */ /* 0x000fea0000800000 */
[----:B------:R-:W-:Y:S01]  /*4e40*/  ISETP.EQ.AND P1, PT, R11, 0x2, PT ;  /* 0x000000020b00780c */ /* 0x000fe20003f22270 */
[----:B------:R-:W-:Y:S01]  /*4e50*/  IMAD.MOV.U32 R20, RZ, RZ, 0xb ;  /* 0x0000000bff147424 */ /* 0x000fe200078e00ff */
[----:B------:R-:W-:-:S13]  /*4e60*/  ISETP.NE.AND P0, PT, R43, 0xb, PT ;  /* 0x0000000b2b00780c */ /* 0x000fda0003f05270 */
        /* <DEDUP_REMOVED lines=13> */
[----:B------:R-:W-:Y:S02]  /*4f40*/  ISETP.EQ.AND P1, PT, R7, 0x2, PT ;  /* 0x000000020700780c */ /* 0x000fe40003f22270 */
[----:B------:R-:W-:Y:S02]  /*4f50*/  ISETP.NE.AND P0, PT, R43, 0x7, PT ;  /* 0x000000072b00780c */ /* 0x000fe40003f05270 */
[----:B------:R-:W-:-:S11]  /*4f60*/  MOV R20, 0x7 ;  /* 0x0000000700147802 */ /* 0x000fd60000000f00 */
        /* <DEDUP_REMOVED lines=18> */
[----:B------:R-:W-:Y:S01]  /*5090*/  HFMA2 R20, -RZ, RZ, 0, 1.1920928955078125e-07 ;  /* 0x00000002ff147431 */ /* 0x000fe200000001ff */
[----:B------:R-:W-:-:S13]  /*50a0*/  ISETP.NE.AND P0, PT, R43, 0x2, PT ;  /* 0x000000022b00780c */ /* 0x000fda0003f05270 */
[----:B------:R-:W-:Y:S05]  /*50b0*/  @P0 BRA P1, `(.L_x_83) ;  /* 0x0000000000180947 */ /* 0x000fea0000800000 */
[----:B------:R-:W-:Y:S01]  /*50c0*/  ISETP.NE.AND P0, PT, R43, 0x1, PT ;  /* 0x000000012b00780c */ /* 0x000fe20003f05270 */
[----:B------:R-:W-:-:S03]  /*50d0*/  IMAD.MOV.U32 R20, RZ, RZ, 0x1 ;  /* 0x00000001ff147424 */ /* 0x000fc600078e00ff */
[----:B------:R-:W-:-:S13]  /*50e0*/  ISETP.EQ.AND P0, PT, R17, 0x2, P0 ;  /* 0x000000021100780c */ /* 0x000fda0000702270 */
[----:B------:R-:W-:-:S04]  /*50f0*/  @!P0 ISETP.NE.AND P1, PT, R43, RZ, PT ;  /* 0x000000ff2b00820c */ /* 0x000fc80003f25270 */
[----:B------:R-:W-:-:S04]  /*5100*/  @!P0 ISETP.NE.OR P1, PT, R16, 0x2, !P1 ;  /* 0x000000021000880c */ /* 0x000fc80004f25670 */
[----:B------:R-:W-:-:S09]  /*5110*/  @!P0 SEL R20, RZ, 0xffffffff, !P1 ;  /* 0xffffffffff148807 */ /* 0x000fd20004800000 */
.L_x_83:
[----:B------:R-:W-:Y:S05]  /*5120*/  BSYNC.RECONVERGENT B1 ;  /* 0x0000000000017941 */ /* 0x000fea0003800200 */
.L_x_82:
[----:B------:R-:W-:-:S04]  /*5130*/  IMAD R20, R43, 0x3e8, R20 ;  /* 0x000003e82b147824 */ /* 0x000fc800078e0214 */
[----:B------:R-:W-:Y:S01]  /*5140*/  VIADD R31, R20, 0x1e8480 ;  /* 0x001e8480141f7836 */ /* 0x000fe20000000000 */
[----:B------:R-:W-:Y:S06]  /*5150*/  BRA `(.L_x_79) ;  /* 0x00000000009c7947 */ /* 0x000fec0003800000 */
.L_x_81:
[----:B------:R-:W-:-:S13]  /*5160*/  ISETP.NE.AND P0, PT, R42, 0x1, PT ;  /* 0x000000012a00780c */ /* 0x000fda0003f05270 */
[----:B------:R-:W-:-:S04]  /*5170*/  @!P0 IMAD.MOV.U32 R20, RZ, RZ, 0x3e8 ;  /* 0x000003e8ff148424 */ /* 0x000fc800078e00ff */
[----:B------:R-:W-:Y:S01]  /*5180*/  @!P0 IMAD R31, R43, R20, 0xf4240 ;  /* 0x000f42402b1f8424 */ /* 0x000fe200078e0214 */
[----:B------:R-:W-:Y:S06]  /*5190*/  @!P0 BRA `(.L_x_79) ;  /* 0x00000000008c8947 */ /* 0x000fec0003800000 */
[----:B------:R-:W-:Y:S01]  /*51a0*/  ISETP.GT.AND P0, PT, R15, RZ, PT ;  /* 0x000000ff0f00720c */ /* 0x000fe20003f04270 */
[----:B------:R-:W-:-:S12]  /*51b0*/  IMAD.MOV.U32 R31, RZ, RZ, 0x2ee0 ;  /* 0x00002ee0ff1f7424 */ /* 0x000fd800078e00ff */
[----:B------:R-:W-:Y:S05]  /*51c0*/  @P0 BRA `(.L_x_79) ;  /* 0x0000000000800947 */ /* 0x000fea0003800000 */
[----:B------:R-:W-:Y:S02]  /*51d0*/  ISETP.GT.AND P0, PT, R11, RZ, PT ;  /* 0x000000ff0b00720c */ /* 0x000fe40003f04270 */
[----:B------:R-:W-:-:S11]  /*51e0*/  MOV R31, 0x2af8 ;  /* 0x00002af8001f7802 */ /* 0x000fd60000000f00 */
        /* <DEDUP_REMOVED lines=14> */
[----:B------:R-:W-:-:S12]  /*52d0*/  HFMA2 R31, -RZ, RZ, 0, 0.0018157958984375 ;  /* 0x00001770ff1f7431 */ /* 0x000fd800000001ff */
        /* <DEDUP_REMOVED lines=8> */
[----:B------:R-:W-:-:S03]  /*5360*/  IMAD.MOV.U32 R31, RZ, RZ, 0xbb8 ;  /* 0x00000bb8ff1f7424 */ /* 0x000fc600078e00ff */
[----:B------:R-:W-:Y:S02]  /*5370*/  ISETP.GT.OR P1, PT, R18, RZ, P0 ;  /* 0x000000ff1200720c */ /* 0x000fe40000724670 */
[----:B------:R-:W-:-:S11]  /*5380*/  SEL R31, R31, 0x7d0, P0 ;  /* 0x000007d01f1f7807 */ /* 0x000fd60000000000 */
[----:B------:R-:W-:Y:S02]  /*5390*/  @!P1 ISETP.GT.AND P3, PT, R16, RZ, PT ;  /* 0x000000ff1000920c */ /* 0x000fe40003f64270 */
[----:B------:R-:W-:Y:S02]  /*53a0*/  @!P1 ISETP.GT.AND P2, PT, R17, RZ, PT ;  /* 0x000000ff1100920c */ /* 0x000fe40003f44270 */
[----:B------:R-:W-:-:S04]  /*53b0*/  @!P1 SEL R4, RZ, 0xfffffc18, P3 ;  /* 0xfffffc18ff049807 */ /* 0x000fc80001800000 */
[----:B------:R-:W-:-:S07]  /*53c0*/  @!P1 SEL R31, R4, 0x3e8, !P2 ;  /* 0x000003e8041f9807 */ /* 0x000fce0005000000 */
.L_x_79:
[----:B------:R-:W-:Y:S05]  /*53d0*/  BSYNC.RECONVERGENT B0 ;  /* 0x0000000000007941 */ /* 0x000fea0003800200 */
.L_x_77:
[----:B------:R-:W-:Y:S01]  /*53e0*/  MOV R4, 0x4a989680 ;  /* 0x4a98968000047802 */ /* 0x000fe20000000f00 */
[----:B------:R-:W-:Y:S01]  /*53f0*/  IMAD.MOV.U32 R7, RZ, RZ, 0x3456bf95 ;  /* 0x3456bf95ff077424 */ /* 0x000fe200078e00ff */
[----:B------:R-:W-:Y:S01]  /*5400*/  I2FP.F32.S32 R5, R31 ;  /* 0x0000001f00057245 */ /* 0x000fe20000201400 */
[----:B------:R-:W-:Y:S02]  /*5410*/  BSSY.RECONVERGENT B6, `(.L_x_84) ;  /* 0x000000c000067945 */ /* 0x000fe40003800200 */
[----:B------:R-:W-:Y:S01]  /*5420*/  FFMA R4, R7, -R4, 1 ;  /* 0x3f80000007047423 */ /* 0x000fe20000000804 */
[----:B------:R-:W0:Y:S03]  /*5430*/  FCHK P0, R5, 5000000 ;  /* 0x4a98968005007902 */ /* 0x000e260000000000 */
[----:B------:R-:W-:-:S04]  /*5440*/  FFMA R4, R4, R7, 2.0000000233721948462e-07 ;  /* 0x3456bf9504047423 */ /* 0x000fc80000000007 */
[----:B------:R-:W-:-:S04]  /*5450*/  FFMA R6, R5, R4, RZ ;  /* 0x0000000405067223 */ /* 0x000fc800000000ff */
[----:B------:R-:W-:-:S04]  /*5460*/  FFMA R7, R6, -5000000, R5 ;  /* 0xca98968006077823 */ /* 0x000fc80000000005 */
[----:B------:R-:W-:Y:S01]  /*5470*/  FFMA R4, R4, R7, R6 ;  /* 0x0000000704047223 */ /* 0x000fe20000000006 */
[----:B0-----:R-:W-:Y:S06]  /*5480*/  @!P0 BRA `(.L_x_85) ;  /* 0x0000000000108947 */ /* 0x001fec0003800000 */
[----:B------:R-:W-:Y:S01]  /*5490*/  IMAD.MOV.U32 R28, RZ, RZ, 0x4a989680 ;  /* 0x4a989680ff1c7424 */ /* 0x000fe200078e00ff */
[----:B------:R-:W-:-:S07]  /*54a0*/  MOV R20, 0x54c0 ;  /* 0x000054c000147802 */ /* 0x000fce0000000f00 */
[----:B------:R-:W-:Y:S05]  /*54b0*/  CALL.REL.NOINC `($__internal_0_$__cuda_sm3x_div_rn_noftz_f32_slowpath) ;  /* 0x0000007c009c7944 */ /* 0x000fea0003c00000 */
[----:B------:R-:W-:-:S07]  /*54c0*/  IMAD.MOV.U32 R4, RZ, RZ, R5 ;  /* 0x000000ffff047224 */ /* 0x000fce00078e0005 */
.L_x_85:
[----:B------:R-:W-:Y:S05]  /*54d0*/  BSYNC.RECONVERGENT B6 ;  /* 0x0000000000067941 */ /* 0x000fea0003800200 */
.L_x_84:
[----:B------:R-:W-:-:S05]  /*54e0*/  FADD.SAT R5, RZ, R4 ;  /* 0x00000004ff057221 */ /* 0x000fca0000002000 */
[----:B------:R0:W-:Y:S02]  /*54f0*/  STL [R40], R5 ;  /* 0x0000000528007387 */ /* 0x0001e40000100800 */
.L_x_49:
[----:B------:R-:W-:Y:S05]  /*5500*/  BSYNC.RECONVERGENT B5 ;  /* 0x0000000000057941 */ /* 0x000fea0003800200 */
.L_x_48:
[----:B------:R-:W-:-:S05]  /*5510*/  VIADD R41, R41, 0x1 ;  /* 0x0000000129297836 */ /* 0x000fca0000000000 */
[----:B------:R-:W-:-:S13]  /*5520*/  ISETP.NE.AND P0, PT, R41, 0x6, PT ;  /* 0x000000062900780c */ /* 0x000fda0003f05270 */
[----:B------:R-:W-:Y:S05]  /*5530*/  @!P0 BRA `(.L_x_39) ;  /* 0x0000000000a88947 */ /* 0x000fea0003800000 */
[----:B0-----:R-:W-:Y:S01]  /*5540*/  VIADD R40, R40, 0x4 ;  /* 0x0000000428287836 */ /* 0x001fe20000000000 */
[----:B------:R-:W-:Y:S01]  /*5550*/  IADD3 R39, PT, PT, R39, 0x8, RZ ;  /* 0x0000000827277810 */ /* 0x000fe20007ffe0ff */
[----:B------:R-:W-:Y:S01]  /*5560*/  VIADD R37, R37, 0x1 ;  /* 0x0000000125257836 */ /* 0x000fe20000000000 */
[----:B------:R-:W-:Y:S06]  /*5570*/  BRA `(.L_x_86) ;  /* 0xffffffd800f47947 */ /* 0x000fec000383ffff */
.L_x_203:
[----:B------:R-:W-:Y:S01]  /*5580*/  BSSY.RECONVERGENT B0, `(.L_x_87) ;  /* 0x0000016000007945 */ /* 0x000fe20003800200 */
.L_x_88:
        /* <DEDUP_REMOVED lines=17> */
[----:B------:R-:W-:Y:S02]  /*56a0*/  IMAD.MOV.U32 R6, RZ, RZ, R7 ;  /* 0x000000ffff067224 */ /* 0x000fe400078e0007 */
[----:B------:R-:W-:Y:S01]  /*56b0*/  IMAD.MOV.U32 R7, RZ, RZ, R11 ;  /* 0x000000ffff077224 */ /* 0x000fe200078e000b */
[----:B--2---:R-:W-:-:S13]  /*56c0*/  ISETP.NE.AND P0, PT, R12, RZ, PT ;  /* 0x000000ff0c00720c */ /* 0x004fda0003f05270 */
[----:B------:R-:W-:Y:S05]  /*56d0*/  @P0 BRA `(.L_x_88) ;  /* 0xfffffffc00ac0947 */ /* 0x000fea000383ffff */
[----:B------:R-:W-:Y:S05]  /*56e0*/  BSYNC.RECONVERGENT B0 ;  /* 0x0000000000007941 */ /* 0x000fea0003800200 */
.L_x_87:
[----:B------:R-:W-:Y:S02]  /*56f0*/  HFMA2 R16, -RZ, RZ, 0, 2.384185791015625e-07 ;  /* 0x00000004ff107431 */ /* 0x000fe400000001ff */
        /* <DEDUP_REMOVED lines=9> */
[----:B------:R-:W-:-:S02]  /*5790*/  IMAD.MOV.U32 R24, RZ, RZ, R8 ;  /* 0x000000ffff187224 */ /* 0x000fc400078e0008 */
[----:B------:R-:W-:Y:S01]  /*57a0*/  IMAD.MOV.U32 R13, RZ, RZ, R19 ;  /* 0x000000ffff0d7224 */ /* 0x000fe200078e0013 */
[----:B------:R0:W-:Y:S04]  /*57b0*/  STG.E.64 desc[UR6][R34.64+0x8], R8 ;  /* 0x0000080822007986 */ /* 0x0001e8000c101b06 */
[----:B------:R0:W-:Y:S04]  /*57c0*/  STL [R1+0xe4], R16 ;  /* 0x0000e41001007387 */ /* 0x0001e80000100800 */
[----:B------:R0:W-:Y:S02]  /*57d0*/  STG.E.64 desc[UR6][R34.64+0x10], R6 ;  /* 0x0000100622007986 */ /* 0x0001e4000c101b06 */
.L_x_39:
[----:B------:R-:W-:Y:S05]  /*57e0*/  BSYNC.RECONVERGENT B4 ;  /* 0x0000000000047941 */ /* 0x000fea0003800200 */
.L_x_38:
[----:B01----:R-:W2:Y:S04]  /*57f0*/  LDL R7, [R1+0x104] ;  /* 0x0001040001077983 */ /* 0x003ea80000100800 */
[----:B------:R-:W3:Y:S01]  /*5800*/  LDL.U16 R10, [R1+0x108] ;  /* 0x00010800010a7983 */ /* 0x000ee20000100400 */
[----:B------:R-:W-:Y:S01]  /*5810*/  IMAD.MOV.U32 R9, RZ, RZ, 0x2 ;  /* 0x00000002ff097424 */ /* 0x000fe200078e00ff */
[C---:B--2---:R-:W-:Y:S02]  /*5820*/  PRMT R5, R7.reuse, 0x7771, RZ ;  /* 0x0000777107057816 */ /* 0x044fe400000000ff */
[----:B------:R-:W-:Y:S02]  /*5830*/  PRMT R4, R7, 0x7770, RZ ;  /* 0x0000777007047816 */ /* 0x000fe400000000ff */
[----:B------:R-:W-:-:S02]  /*5840*/  ISETP.NE.AND P1, PT, R5, RZ, PT ;  /* 0x000000ff0500720c */ /* 0x000fc40003f25270 */
[----:B------:R-:W-:Y:S02]  /*5850*/  ISETP.NE.AND P0, PT, R4, RZ, PT ;  /* 0x000000ff0400720c */ /* 0x000fe40003f05270 */
[C---:B------:R-:W-:Y:S02]  /*5860*/  PRMT R6, R7.reuse, 0x7772, RZ ;  /* 0x0000777207067816 */ /* 0x040fe400000000ff */
[----:B------:R-:W-:Y:S02]  /*5870*/  SEL R8, RZ, 0x1, !P1 ;  /* 0x00000001ff087807 */ /* 0x000fe40004800000 */
[----:B------:R-:W-:Y:S02]  /*5880*/  ISETP.NE.AND P2, PT, R6, RZ, PT ;  /* 0x000000ff0600720c */ /* 0x000fe40003f45270 */
[----:B------:R-:W-:Y:S02]  /*5890*/  PRMT R7, R7, 0x7773, RZ ;  /* 0x0000777307077816 */ /* 0x000fe400000000ff */
[C---:B---3--:R-:W-:Y:S01]  /*58a0*/  PRMT R11, R10.reuse, 0x7770, RZ ;  /* 0x000077700a0b7816 */ /* 0x048fe200000000ff */
[----:B------:R-:W-:Y:S01]  /*58b0*/  @!P1 IMAD.MOV R9, RZ, RZ, 0x1 ;  /* 0x00000001ff099424 */ /* 0x000fe200078e02ff */
[----:B------:R-:W-:Y:S01]  /*58c0*/  PRMT R15, R10, 0x7771, RZ ;  /* 0x000077710a0f7816 */ /* 0x000fe200000000ff */
[----:B------:R-:W-:Y:S01]  /*58d0*/  @!P0 IMAD.MOV R9, RZ, RZ, R8 ;  /* 0x000000ffff098224 */ /* 0x000fe200078e0208 */
[----:B------:R-:W-:-:S02]  /*58e0*/  ISETP.NE.AND P0, PT, R7, RZ, PT ;  /* 0x000000ff0700720c */ /* 0x000fc40003f05270 */
[----:B------:R-:W-:Y:S02]  /*58f0*/  ISETP.NE.AND P1, PT, R11, RZ, PT ;  /* 0x000000ff0b00720c */ /* 0x000fe40003f25270 */
[----:B------:R-:W-:Y:S01]  /*5900*/  IADD3 R8, PT, PT, R9, 0x1, RZ ;  /* 0x0000000109087810 */ /* 0x000fe20007ffe0ff */
[----:B------:R-:W-:Y:S01]  /*5910*/  @!P2 IMAD.MOV R8, RZ, RZ, R9 ;  /* 0x000000ffff08a224 */ /* 0x000fe200078e0209 */
[----:B------:R-:W-:Y:S02]  /*5920*/  PRMT R10, R4, 0x7610, R10 ;  /* 0x00007610040a7816 */ /* 0x000fe4000000000a */
[----:B------:R-:W-:Y:S01]  /*5930*/  PRMT R4, R15, 0x7610, R4 ;  /* 0x000076100f047816 */ /* 0x000fe20000000004 */
[----:B------:R-:W-:-:S04]  /*5940*/  VIADD R9, R8, 0x1 ;  /* 0x0000000108097836 */ /* 0x000fc80000000000 */
[----:B------:R-:W-:Y:S01]  /*5950*/  @!P0 IMAD.MOV R9, RZ, RZ, R8 ;  /* 0x000000ffff098224 */ /* 0x000fe200078e0208 */
[----:B------:R-:W-:-:S03]  /*5960*/  ISETP.NE.AND P0, PT, R15, RZ, PT ;  /* 0x000000ff0f00720c */ /* 0x000fc60003f05270 */
[C---:B------:R-:W-:Y:S01]  /*5970*/  VIADD R8, R9.reuse, 0x1 ;  /* 0x0000000109087836 */ /* 0x040fe20000000000 */
[----:B------:R-:W-:Y:S02]  /*5980*/  @!P1 IADD3 R8, PT, PT, R9, RZ, RZ ;  /* 0x000000ff09089210 */ /* 0x000fe40007ffe0ff */
[----:B------:R-:W-:-:S03]  /*5990*/  PRMT R9, R5, 0x7610, R9 ;  /* 0x0000761005097816 */ /* 0x000fc60000000009 */
[----:B------:R-:W-:-:S04]  /*59a0*/  VIADD R33, R8, 0x1 ;  /* 0x0000000108217836 */ /* 0x000fc80000000000 */
[--C-:B------:R-:W-:Y:S01]  /*59b0*/  @!P0 IMAD.MOV R33, RZ, RZ, R8.reuse ;  /* 0x000000ffff218224 */ /* 0x100fe200078e0208 */
[----:B------:R-:W-:Y:S02]  /*59c0*/  PRMT R8, R6, 0x7610, R8 ;  /* 0x0000761006087816 */ /* 0x000fe40000000008 */
[----:B------:R-:W-:Y:S02]  /*59d0*/  PRMT R6, R11, 0x7610, R6 ;  /* 0x000076100b067816 */ /* 0x000fe40000000006 */
[----:B------:R-:W-:-:S13]  /*59e0*/  ISETP.GE.U32.AND P0, PT, R33, 0x2, PT ;  /* 0x000000022100780c */ /* 0x000fda0003f06070 */
[----:B------:R-:W-:Y:S05]  /*59f0*/  @!P0 BREAK.RELIABLE B2 ;  /* 0x0000000000028942 */ /* 0x000fea0003800100 */
[----:B------:R-:W-:Y:S05]  /*5a00*/  @!P0 BRA `(.L_x_89) ;  /* 0x0000004000208947 */ /* 0x000fea0003800000 */
[----:B------:R-:W2:Y:S02]  /*5a10*/  LDL R16, [R1+0x1d4] ;  /* 0x0001d40001107983 */ /* 0x000ea40000100800 */
[----:B--2---:R-:W-:-:S04]  /*5a20*/  VIADD R16, R16, 0x1 ;  /* 0x0000000110107836 */ /* 0x004fc80000000000 */
[----:B------:R-:W-:-:S05]  /*5a30*/  IMAD.HI R4, R16, 0x2aaaaaab, RZ ;  /* 0x2aaaaaab10047827 */ /* 0x000fca00078e02ff */
[----:B------:R-:W-:-:S05]  /*5a40*/  LEA.HI R5, R4, R4, RZ, 0x1 ;  /* 0x0000000404057211 */ /* 0x000fca00078f08ff */
[----:B------:R-:W-:-:S05]  /*5a50*/  IMAD R16, R5, -0x6, R16 ;  /* 0xfffffffa05107824 */ /* 0x000fca00078e0210 */
[----:B------:R-:W-:-:S05]  /*5a60*/  IADD3 R10, PT, PT, R1, 0x64, R16 ;  /* 0x00000064010a7810 */ /* 0x000fca0007ffe010 */
[----:B------:R-:W2:Y:S01]  /*5a70*/  LDL.U8 R4, [R10+0xa0] ;  /* 0x0000a0000a047983 */ /* 0x000ea20000100000 */
[----:B------:R-:W-:Y:S01]  /*5a80*/  I2FP.F32.U32 R32, R14 ;  /* 0x0000000e00207245 */ /* 0x000fe20000201000 */
[----:B------:R-:W-:Y:S01]  /*5a90*/  IMAD.MOV.U32 R5, RZ, RZ, 0x3dcccccd ;  /* 0x3dcccccdff057424 */ /* 0x000fe200078e00ff */
[----:B------:R-:W-:Y:S01]  /*5aa0*/  BSSY.RECONVERGENT B4, `(.L_x_90) ;  /* 0x000009e000047945 */ /* 0x000fe20003800200 */
[----:B------:R-:W-:Y:S02]  /*5ab0*/  IMAD.MOV.U32 R7, RZ, RZ, R27 ;  /* 0x000000ffff077224 */ /* 0x000fe400078e001b */
[----:B------:R-:W-:Y:S01]  /*5ac0*/  FFMA R32, R32, -R5, 1 ;  /* 0x3f80000020207423 */ /* 0x000fe20000000805 */
[----:B------:R-:W-:Y:S02]  /*5ad0*/  IMAD.MOV.U32 R6, RZ, RZ, R26 ;  /* 0x000000ffff067224 */ /* 0x000fe400078e001a */
[----:B------:R-:W-:Y:S02]  /*5ae0*/  IMAD.MOV.U32 R9, RZ, RZ, R25 ;  /* 0x000000ffff097224 */ /* 0x000fe400078e0019 */
[----:B------:R-:W-:Y:S01]  /*5af0*/  IMAD.MOV.U32 R8, RZ, RZ, R24 ;  /* 0x000000ffff087224 */ /* 0x000fe200078e0018 */
[----:B--2---:R-:W-:-:S02]  /*5b00*/  ISETP.NE.AND P0, PT, R4, RZ, PT ;  /* 0x000000ff0400720c */ /* 0x004fc40003f05270 */
[----:B------:R-:W-:-:S11]  /*5b10*/  MOV R4, R12 ;  /* 0x0000000c00047202 */ /* 0x000fd60000000f00 */
[----:B------:R-:W-:Y:S05]  /*5b20*/  @!P0 BRA `(.L_x_91) ;  /* 0x0000000800548947 */ /* 0x000fea0003800000 */
[----:B------:R-:W2:Y:S01]  /*5b30*/  LDL R11, [R1+0xe8] ;  /* 0x0000e800010b7983 */ /* 0x000ea20000100800 */
[----:B------:R-:W-:-:S06]  /*5b40*/  LEA R6, R16, R1, 0x2 ;  /* 0x0000000110067211 */ /* 0x000fcc00078e10ff */
[----:B------:R-:W5:Y:S01]  /*5b50*/  LDL R6, [R6+0x88] ;  /* 0x0000880006067983 */ /* 0x000f620000100800 */
[----:B------:R-:W-:Y:S01]  /*5b60*/  IMAD.MOV.U32 R5, RZ, RZ, 0x3c23d70a ;  /* 0x3c23d70aff057424 */ /* 0x000fe200078e00ff */
[----:B------:R-:W-:Y:S01]  /*5b70*/  BSSY.RECONVERGENT B5, `(.L_x_92) ;  /* 0x000000d000057945 */ /* 0x000fe20003800200 */
[----:B------:R-:W-:-:S04]  /*5b80*/  IMAD.MOV.U32 R4, RZ, RZ, 0x42c80000 ;  /* 0x42c80000ff047424 */ /* 0x000fc800078e00ff */
[----:B------:R-:W-:-:S04]  /*5b90*/  FFMA R4, -R4, R5, 1 ;  /* 0x3f80000004047423 */ /* 0x000fc80000000105 */
[----:B------:R-:W-:Y:S01]  /*5ba0*/  FFMA R4, R4, R5, 0.0099999997764825820923 ;  /* 0x3c23d70a04047423 */ /* 0x000fe20000000005 */
[----:B--2---:R-:W0:Y:S03]  /*5bb0*/  FCHK P0, R11, 100 ;  /* 0x42c800000b007902 */ /* 0x004e260000000000 */
[----:B------:R-:W-:-:S04]  /*5bc0*/  FFMA R8, R4, R11, RZ ;  /* 0x0000000b04087223 */ /* 0x000fc800000000ff */
[----:B------:R-:W-:-:S04]  /*5bd0*/  FFMA R5, R8, -100, R11 ;  /* 0xc2c8000008057823 */ /* 0x000fc8000000000b */
[----:B------:R-:W-:Y:S01]  /*5be0*/  FFMA R5, R4, R5, R8 ;  /* 0x0000000504057223 */ /* 0x000fe20000000008 */
[----:B0-----:R-:W-:Y:S06]  /*5bf0*/  @!P0 BRA `(.L_x_93) ;  /* 0x0000000000108947 */ /* 0x001fec0003800000 */
[----:B------:R-:W-:Y:S01]  /*5c00*/  IMAD.MOV.U32 R5, RZ, RZ, R11 ;  /* 0x000000ffff057224 */ /* 0x000fe200078e000b */
[----:B------:R-:W-:Y:S01]  /*5c10*/  MOV R20, 0x5c40 ;  /* 0x00005c4000147802 */ /* 0x000fe20000000f00 */
[----:B------:R-:W-:-:S07]  /*5c20*/  IMAD.MOV.U32 R28, RZ, RZ, 0x42c80000 ;  /* 0x42c80000ff1c7424 */ /* 0x000fce00078e00ff */
[----:B-----5:R-:W-:Y:S05]  /*5c30*/  CALL.REL.NOINC `($__internal_0_$__cuda_sm3x_div_rn_noftz_f32_slowpath) ;  /* 0x0000007400bc7944 */ /* 0x020fea0003c00000 */
.L_x_93:
[----:B------:R-:W-:Y:S05]  /*5c40*/  BSYNC.RECONVERGENT B5 ;  /* 0x0000000000057941 */ /* 0x000fea0003800200 */
.L_x_92:
[----:B------:R-:W-:Y:S01]  /*5c50*/  SHF.R.U32.HI R4, RZ, 0x2, R13 ;  /* 0x00000002ff047819 */ /* 0x000fe2000001160d */
[----:B------:R-:W-:Y:S01]  /*5c60*/  IMAD.MOV.U32 R15, RZ, RZ, 0x2f800000 ;  /* 0x2f800000ff0f7424 */ /* 0x000fe200078e00ff */
[----:B------:R-:W-:Y:S01]  /*5c70*/  SHF.L.U32 R7, R27, 0x4, RZ ;  /* 0x000000041b077819 */ /* 0x000fe200000006ff */
[----:B------:R-:W-:Y:S01]  /*5c80*/  BSSY.RECONVERGENT B0, `(.L_x_94) ;  /* 0x0000078000007945 */ /* 0x000fe20003800200 */
[----:B------:R-:W-:Y:S01]  /*5c90*/  LOP3.LUT R4, R4, R13, RZ, 0x3c, !PT ;  /* 0x0000000d04047212 */ /* 0x000fe200078e3cff */
[----:B-----5:R-:W-:Y:S01]  /*5ca0*/  FFMA R13, R6, 0.40000000596046447754, RZ ;  /* 0x3ecccccd060d7823 */ /* 0x020fe200000000ff */
[----:B------:R-:W-:-:S03]  /*5cb0*/  IMAD.MOV.U32 R6, RZ, RZ, R25 ;  /* 0x000000ffff067224 */ /* 0x000fc600078e0019 */
[----:B------:R-:W-:-:S05]  /*5cc0*/  IMAD.SHL.U32 R8, R4, 0x2, RZ ;  /* 0x0000000204087824 */ /* 0x000fca00078e00ff */
[----:B------:R-:W-:Y:S01]  /*5cd0*/  LOP3.LUT R18, R4, R8, R7, 0x96, !PT ;  /* 0x0000000804127212 */ /* 0x000fe200078e9607 */
[----:B------:R-:W-:Y:S01]  /*5ce0*/  VIADD R4, R12, 0x587c5 ;  /* 0x000587c50c047836 */ /* 0x000fe20000000000 */
[----:B------:R-:W-:Y:S01]  /*5cf0*/  FMNMX R8, R5, 0.30000001192092895508, PT ;  /* 0x3e99999a05087809 */ /* 0x000fe20003800000 */
[----:B------:R-:W-:Y:S01]  /*5d00*/  IMAD.MOV.U32 R7, RZ, RZ, R26 ;  /* 0x000000ffff077224 */ /* 0x000fe200078e001a */
[----:B------:R-:W-:Y:S01]  /*5d10*/  LOP3.LUT R19, R18, R27, RZ, 0x3c, !PT ;  /* 0x0000001b12137212 */ /* 0x000fe200078e3cff */
[----:B------:R-:W-:Y:S01]  /*5d20*/  IMAD.MOV.U32 R5, RZ, RZ, R24 ;  /* 0x000000ffff057224 */ /* 0x000fe200078e0018 */
[----:B------:R-:W-:Y:S01]  /*5d30*/  FMNMX R8, RZ, R8, !PT ;  /* 0x00000008ff087209 */ /* 0x000fe20007800000 */
[----:B------:R-:W-:Y:S01]  /*5d40*/  IMAD.MOV.U32 R18, RZ, RZ, R27 ;  /* 0x000000ffff127224 */ /* 0x000fe200078e001b */
[----:B------:R-:W-:Y:S01]  /*5d50*/  IADD3 R9, PT, PT, R19, R4, RZ ;  /* 0x0000000413097210 */ /* 0x000fe20007ffe0ff */
[----:B------:R0:W-:Y:S02]  /*5d60*/  STG.E.64 desc[UR6][R34.64+0x8], R6 ;  /* 0x0000080622007986 */ /* 0x0001e4000c101b06 */
[----:B------:R-:W-:Y:S01]  /*5d70*/  FFMA R13, R8, 0.20000000298023223877, R13 ;  /* 0x3e4ccccd080d7823 */ /* 0x000fe2000000000d */
[----:B------:R-:W-:Y:S01]  /*5d80*/  I2FP.F32.U32 R20, R9 ;  /* 0x0000000900147245 */ /* 0x000fe20000201000 */
[----:B------:R0:W-:Y:S02]  /*5d90*/  STG.E.64 desc[UR6][R34.64], R4 ;  /* 0x0000000422007986 */ /* 0x0001e4000c101b06 */
[----:B------:R-:W-:-:S02]  /*5da0*/  FFMA R13, R32, 0.10000000149011611938, R13 ;  /* 0x3dcccccd200d7823 */ /* 0x000fc4000000000d */
[----:B------:R-:W-:Y:S01]  /*5db0*/  FFMA R20, R20, R15, 1.1641532182693481445e-10 ;  /* 0x2f00000014147423 */ /* 0x000fe2000000000f */
[----:B------:R0:W-:Y:S03]  /*5dc0*/  STG.E.64 desc[UR6][R34.64+0x10], R18 ;  /* 0x0000101222007986 */ /* 0x0001e6000c101b06 */
[----:B------:R-:W-:-:S04]  /*5dd0*/  FMUL R20, R20, 0.30000001192092895508 ;  /* 0x3e99999a14147820 */ /* 0x000fc80000400000 */
[----:B------:R-:W-:-:S05]  /*5de0*/  FFMA R20, R20, 0.10000000149011611938, R13 ;  /* 0x3dcccccd14147823 */ /* 0x000fca000000000d */
[----:B------:R-:W-:-:S13]  /*5df0*/  FSETP.GEU.AND P0, PT, R20, 0.20000000298023223877, PT ;  /* 0x3e4ccccd1400780b */ /* 0x000fda0003f0e000 */
[----:B0-----:R-:W-:Y:S05]  /*5e00*/  @P0 BRA `(.L_x_95) ;  /* 0x0000000000280947 */ /* 0x001fea0003800000 */
[----:B------:R0:W-:Y:S04]  /*5e10*/  STL.U8 [R10+0xa0], RZ ;  /* 0x0000a0ff0a007387 */ /* 0x0001e80000100000 */
[----:B------:R0:W5:Y:S01]  /*5e20*/  LDL R2, [R1+0x1cc] ;  /* 0x0001cc0001027983 */ /* 0x0001620000100800 */
[----:B------:R-:W-:Y:S02]  /*5e30*/  HFMA2 R5, -RZ, RZ, 0, 0 ;  /* 0x00000000ff057431 */ /* 0x000fe400000001ff */
[----:B------:R-:W-:Y:S01]  /*5e40*/  VIADD R33, R33, 0xffffffff ;  /* 0xffffffff21217836 */ /* 0x000fe20000000000 */
[----:B------:R-:W-:Y:S01]  /*5e50*/  MOV R7, R19 ;  /* 0x0000001300077202 */ /* 0x000fe20000000f00 */
[----:B------:R-:W-:Y:S02]  /*5e60*/  IMAD.MOV.U32 R6, RZ, RZ, R27 ;  /* 0x000000ffff067224 */ /* 0x000fe400078e001b */
[----:B------:R-:W-:-:S02]  /*5e70*/  IMAD.MOV.U32 R9, RZ, RZ, R26 ;  /* 0x000000ffff097224 */ /* 0x000fc400078e001a */
[----:B------:R-:W-:Y:S02]  /*5e80*/  IMAD.MOV.U32 R8, RZ, RZ, R25 ;  /* 0x000000ffff087224 */ /* 0x000fe400078e0019 */
[----:B------:R-:W-:Y:S01]  /*5e90*/  IMAD.MOV.U32 R13, RZ, RZ, R24 ;  /* 0x000000ffff0d7224 */ /* 0x000fe200078e0018 */
[----:B0-----:R-:W-:Y:S06]  /*5ea0*/  BRA `(.L_x_96) ;  /* 0x0000000400547947 */ /* 0x001fec0003800000 */
.L_x_95:
[----:B------:R-:W-:Y:S01]  /*5eb0*/  FSETP.GEU.AND P0, PT, R20, 0.40000000596046447754, PT ;  /* 0x3ecccccd1400780b */ /* 0x000fe20003f0e000 */
[----:B------:R-:W-:Y:S01]  /*5ec0*/  IMAD.MOV.U32 R5, RZ, RZ, 0x1 ;  /* 0x00000001ff057424 */ /* 0x000fe200078e00ff */
[----:B------:R-:W-:Y:S01]  /*5ed0*/  MOV R8, R25 ;  /* 0x0000001900087202 */ /* 0x000fe20000000f00 */
[----:B------:R-:W-:Y:S02]  /*5ee0*/  IMAD.MOV.U32 R7, RZ, RZ, R19 ;  /* 0x000000ffff077224 */ /* 0x000fe400078e0013 */
[----:B------:R-:W-:Y:S02]  /*5ef0*/  IMAD.MOV.U32 R6, RZ, RZ, R27 ;  /* 0x000000ffff067224 */ /* 0x000fe400078e001b */
[----:B------:R-:W-:Y:S02]  /*5f00*/  IMAD.MOV.U32 R9, RZ, RZ, R26 ;  /* 0x000000ffff097224 */ /* 0x000fe400078e001a */
[----:B------:R-:W-:-:S04]  /*5f10*/  IMAD.MOV.U32 R13, RZ, RZ, R24 ;  /* 0x000000ffff0d7224 */ /* 0x000fc800078e0018 */
[----:B------:R-:W-:Y:S05]  /*5f20*/  @!P0 BRA `(.L_x_96) ;  /* 0x0000000400348947 */ /* 0x000fea0003800000 */
[----:B------:R-:W-:-:S13]  /*5f30*/  FSETP.GEU.AND P0, PT, R20, 0.60000002384185791016, PT ;  /* 0x3f19999a1400780b */ /* 0x000fda0003f0e000 */
[----:B------:R-:W-:Y:S01]  /*5f40*/  @!P0 FADD R10, R11, 2 ;  /* 0x400000000b0a8421 */ /* 0x000fe20000000000 */
[----:B------:R-:W-:Y:S01]  /*5f50*/  @!P0 IMAD.MOV.U32 R5, RZ, RZ, 0x2 ;  /* 0x00000002ff058424 */ /* 0x000fe200078e00ff */
[----:B------:R-:W-:Y:S01]  /*5f60*/  @!P0 MOV R9, R26 ;  /* 0x0000001a00098202 */ /* 0x000fe20000000f00 */
[----:B------:R-:W-:Y:S02]  /*5f70*/  @!P0 IMAD.MOV.U32 R7, RZ, RZ, R19 ;  /* 0x000000ffff078224 */ /* 0x000fe400078e0013 */
[----:B------:R0:W-:Y:S01]  /*5f80*/  @!P0 STL [R1+0xe8], R10 ;  /* 0x0000e80a01008387 */ /* 0x0001e20000100800 */
[----:B------:R-:W-:Y:S02]  /*5f90*/  @!P0 IMAD.MOV.U32 R6, RZ, RZ, R27 ;  /* 0x000000ffff068224 */ /* 0x000fe400078e001b */
[----:B------:R-:W-:Y:S02]  /*5fa0*/  @!P0 IMAD.MOV.U32 R8, RZ, RZ, R25 ;  /* 0x000000ffff088224 */ /* 0x000fe400078e0019 */
[----:B------:R-:W-:Y:S01]  /*5fb0*/  @!P0 IMAD.MOV.U32 R13, RZ, RZ, R24 ;  /* 0x000000ffff0d8224 */ /* 0x000fe200078e0018 */
[----:B------:R-:W-:Y:S06]  /*5fc0*/  @!P0 BRA `(.L_x_96) ;  /* 0x00000004000c8947 */ /* 0x000fec0003800000 */
[----:B------:R-:W-:-:S13]  /*5fd0*/  FSETP.GEU.AND P0, PT, R20, 0.80000001192092895508, PT ;  /* 0x3f4ccccd1400780b */ /* 0x000fda0003f0e000 */
[----:B------:R-:W-:Y:S05]  /*5fe0*/  @P0 BRA `(.L_x_97) ;  /* 0x0000000000680947 */ /* 0x000fea0003800000 */
[----:B------:R-:W-:Y:S01]  /*5ff0*/  SHF.R.U32.HI R5, RZ, 0x2, R24 ;  /* 0x00000002ff057819 */ /* 0x000fe20000011618 */
[----:B------:R-:W-:Y:S01]  /*6000*/  IMAD.SHL.U32 R4, R19, 0x10, RZ ;  /* 0x0000001013047824 */ /* 0x000fe200078e00ff */
[----:B------:R3:W-:Y:S01]  /*6010*/  STG.E.64 desc[UR6][R34.64+0x8], R26 ;  /* 0x0000081a22007986 */ /* 0x0007e2000c101b06 */
[----:B------:R-:W-:Y:S01]  /*6020*/  IMAD.MOV.U32 R16, RZ, RZ, R19 ;  /* 0x000000ffff107224 */ /* 0x000fe200078e0013 */
[----:B------:R-:W-:Y:S01]  /*6030*/  LOP3.LUT R5, R5, R24, RZ, 0x3c, !PT ;  /* 0x0000001805057212 */ /* 0x000fe200078e3cff */
[----:B------:R-:W-:Y:S02]  /*6040*/  IMAD.MOV.U32 R9, RZ, RZ, R27 ;  /* 0x000000ffff097224 */ /* 0x000fe400078e001b */
[----:B------:R-:W-:Y:S02]  /*6050*/  IMAD.MOV.U32 R8, RZ, RZ, R26 ;  /* 0x000000ffff087224 */ /* 0x000fe400078e001a */
[----:B------:R-:W-:Y:S02]  /*6060*/  IMAD.SHL.U32 R6, R5, 0x2, RZ ;  /* 0x0000000205067824 */ /* 0x000fe400078e00ff */
[----:B------:R-:W-:-:S03]  /*6070*/  IMAD.MOV.U32 R13, RZ, RZ, R25 ;  /* 0x000000ffff0d7224 */ /* 0x000fc600078e0019 */
[----:B------:R-:W-:Y:S02]  /*6080*/  LOP3.LUT R6, R5, R6, R4, 0x96, !PT ;  /* 0x0000000605067212 */ /* 0x000fe400078e9604 */
[----:B------:R-:W-:Y:S02]  /*6090*/  IADD3 R4, PT, PT, R12, 0xb0f8a, RZ ;  /* 0x000b0f8a0c047810 */ /* 0x000fe40007ffe0ff */
[----:B------:R-:W-:-:S03]  /*60a0*/  LOP3.LUT R7, R6, R19, RZ, 0x3c, !PT ;  /* 0x0000001306077212 */ /* 0x000fc600078e3cff */
[--C-:B------:R-:W-:Y:S01]  /*60b0*/  IMAD.MOV.U32 R24, RZ, RZ, R4.reuse ;  /* 0x000000ffff187224 */ /* 0x100fe200078e0004 */
[----:B------:R-:W-:Y:S01]  /*60c0*/  MOV R17, R7 ;  /* 0x0000000700117202 */ /* 0x000fe20000000f00 */
[----:B------:R-:W-:-:S03]  /*60d0*/  IMAD.IADD R5, R7, 0x1, R4 ;  /* 0x0000000107057824 */ /* 0x000fc600078e0204 */
[----:B------:R3:W-:Y:S02]  /*60e0*/  STG.E.64 desc[UR6][R34.64], R24 ;  /* 0x0000001822007986 */ /* 0x0007e4000c101b06 */
[----:B------:R-:W-:Y:S01]  /*60f0*/  I2FP.F32.U32 R6, R5 ;  /* 0x0000000500067245 */ /* 0x000fe20000201000 */
[----:B------:R-:W-:Y:S01]  /*6100*/  IMAD.MOV.U32 R5, RZ, RZ, 0x40e00000 ;  /* 0x40e00000ff057424 */ /* 0x000fe200078e00ff */
[----:B------:R3:W-:Y:S03]  /*6110*/  STG.E.64 desc[UR6][R34.64+0x10], R16 ;  /* 0x0000101022007986 */ /* 0x0007e6000c101b06 */
[----:B------:R-:W-:-:S04]  /*6120*/  FFMA R6, R6, R15, 1.1641532182693481445e-10 ;  /* 0x2f00000006067423 */ /* 0x000fc8000000000f */
[----:B------:R-:W-:Y:S01]  /*6130*/  FFMA R6, R6, R5, 3 ;  /* 0x4040000006067423 */ /* 0x000fe20000000005 */
[----:B------:R-:W-:-:S03]  /*6140*/  HFMA2 R5, -RZ, RZ, 0, 1.78813934326171875e-07 ;  /* 0x00000003ff057431 */ /* 0x000fc600000001ff */
[----:B0-----:R-:W-:Y:S01]  /*6150*/  FADD R10, R6, R11 ;  /* 0x0000000b060a7221 */ /* 0x001fe20000000000 */
[----:B------:R-:W-:-:S04]  /*6160*/  IMAD.MOV.U32 R6, RZ, RZ, R19 ;  /* 0x000000ffff067224 */ /* 0x000fc800078e0013 */
[----:B------:R3:W-:Y:S01]  /*6170*/  STL [R1+0xe8], R10 ;  /* 0x0000e80a01007387 */ /* 0x0007e20000100800 */
[----:B------:R-:W-:Y:S05]  /*6180*/  BRA `(.L_x_96) ;  /* 0x00000000009c7947 */ /* 0x000fea0003800000 */
.L_x_97:
[----:B------:R-:W-:-:S13]  /*6190*/  FSETP.GEU.AND P0, PT, R20, 0.94999998807907104492, PT ;  /* 0x3f7333331400780b */ /* 0x000fda0003f0e000 */
[----:B------:R-:W-:Y:S05]  /*61a0*/  @P0 BRA `(.L_x_98) ;  /* 0x0000000000680947 */ /* 0x000fea0003800000 */
[----:B------:R-:W-:Y:S01]  /*61b0*/  SHF.R.U32.HI R5, RZ, 0x2, R24 ;  /* 0x00000002ff057819 */ /* 0x000fe20000011618 */
[----:B------:R-:W-:Y:S01]  /*61c0*/  IMAD.SHL.U32 R4, R19, 0x10, RZ ;  /* 0x0000001013047824 */ /* 0x000fe200078e00ff */
[----:B0-----:R-:W-:Y:S01]  /*61d0*/  MOV R10, 0x41200000 ;  /* 0x41200000000a7802 */ /* 0x001fe20000000f00 */
[----:B------:R-:W-:Y:S01]  /*61e0*/  IMAD.MOV.U32 R16, RZ, RZ, R19 ;  /* 0x000000ffff107224 */ /* 0x000fe200078e0013 */
[----:B------:R-:W-:Y:S01]  /*61f0*/  LOP3.LUT R5, R5, R24, RZ, 0x3c, !PT ;  /* 0x0000001805057212 */ /* 0x000fe200078e3cff */
[----:B------:R2:W-:Y:S01]  /*6200*/  STG.E.64 desc[UR6][R34.64+0x8], R26 ;  /* 0x0000081a22007986 */ /* 0x0005e2000c101b06 */
[----:B------:R-:W-:Y:S01]  /*6210*/  MOV R9, R27 ;  /* 0x0000001b00097202 */ /* 0x000fe20000000f00 */
[----:B------:R-:W-:Y:S02]  /*6220*/  IMAD.MOV.U32 R8, RZ, RZ, R26 ;  /* 0x000000ffff087224 */ /* 0x000fe400078e001a */
[----:B------:R-:W-:Y:S02]  /*6230*/  IMAD.SHL.U32 R6, R5, 0x2, RZ ;  /* 0x0000000205067824 */ /* 0x000fe400078e00ff */
[----:B------:R-:W-:-:S03]  /*6240*/  IMAD.MOV.U32 R13, RZ, RZ, R25 ;  /* 0x000000ffff0d7224 */ /* 0x000fc600078e0019 */
[----:B------:R-:W-:Y:S01]  /*6250*/  LOP3.LUT R6, R5, R6, R4, 0x96, !PT ;  /* 0x0000000605067212 */ /* 0x000fe200078e9604 */
[----:B------:R-:W-:-:S03]  /*6260*/  VIADD R4, R12, 0xb0f8a ;  /* 0x000b0f8a0c047836 */ /* 0x000fc60000000000 */
[----:B------:R-:W-:Y:S01]  /*6270*/  LOP3.LUT R7, R6, R19, RZ, 0x3c, !PT ;  /* 0x0000001306077212 */ /* 0x000fe200078e3cff */
[----:B------:R-:W-:-:S04]  /*6280*/  IMAD.MOV.U32 R24, RZ, RZ, R4 ;  /* 0x000000ffff187224 */ /* 0x000fc800078e0004 */
[----:B------:R-:W-:Y:S01]  /*6290*/  IMAD.IADD R5, R7, 0x1, R4 ;  /* 0x0000000107057824 */ /* 0x000fe200078e0204 */
[----:B------:R2:W-:Y:S01]  /*62a0*/  STG.E.64 desc[UR6][R34.64], R24 ;  /* 0x0000001822007986 */ /* 0x0005e2000c101b06 */
[----:B------:R-:W-:-:S03]  /*62b0*/  IMAD.MOV.U32 R17, RZ, RZ, R7 ;  /* 0x000000ffff117224 */ /* 0x000fc600078e0007 */
[----:B------:R-:W-:Y:S01]  /*62c0*/  I2FP.F32.U32 R6, R5 ;  /* 0x0000000500067245 */ /* 0x000fe20000201000 */
[----:B------:R-:W-:Y:S01]  /*62d0*/  IMAD.MOV.U32 R5, RZ, RZ, 0x4 ;  /* 0x00000004ff057424 */ /* 0x000fe200078e00ff */
[----:B------:R2:W-:Y:S03]  /*62e0*/  STG.E.64 desc[UR6][R34.64+0x10], R16 ;  /* 0x0000101022007986 */ /* 0x0005e6000c101b06 */
[----:B------:R-:W-:Y:S01]  /*62f0*/  FFMA R15, R6, R15, 1.1641532182693481445e-10 ;  /* 0x2f000000060f7423 */ /* 0x000fe2000000000f */
[----:B------:R-:W-:-:S03]  /*6300*/  IMAD.MOV.U32 R6, RZ, RZ, R19 ;  /* 0x000000ffff067224 */ /* 0x000fc600078e0013 */
[----:B------:R-:W-:-:S04]  /*6310*/  FFMA R10, R15, R10, 5 ;  /* 0x40a000000f0a7423 */ /* 0x000fc8000000000a */
[----:B------:R-:W-:-:S05]  /*6320*/  FADD R10, R10, R11 ;  /* 0x0000000b0a0a7221 */ /* 0x000fca0000000000 */
[----:B------:R2:W-:Y:S01]  /*6330*/  STL [R1+0xe8], R10 ;  /* 0x0000e80a01007387 */ /* 0x0005e20000100800 */
[----:B------:R-:W-:Y:S05]  /*6340*/  BRA `(.L_x_96) ;  /* 0x00000000002c7947 */ /* 0x000fea0003800000 */
.L_x_98:
[----:B------:R-:W-:-:S05]  /*6350*/  IMAD R16, R16, 0x4, R1 ;  /* 0x0000000410107824 */ /* 0x000fca00078e0201 */
[----:B0-----:R-:W2:Y:S01]  /*6360*/  LDL R10, [R16+0xec] ;  /* 0x0000ec00100a7983 */ /* 0x001ea20000100800 */
[----:B------:R-:W-:Y:S01]  /*6370*/  HFMA2 R5, -RZ, RZ, 0, 2.98023223876953125e-07 ;  /* 0x00000005ff057431 */ /* 0x000fe200000001ff */
[----:B------:R-:W-:Y:S01]  /*6380*/  MOV R7, R19 ;  /* 0x0000001300077202 */ /* 0x000fe20000000f00 */
[----:B------:R-:W-:Y:S02]  /*6390*/  IMAD.MOV.U32 R6, RZ, RZ, R27 ;  /* 0x000000ffff067224 */ /* 0x000fe400078e001b */
[----:B------:R-:W-:Y:S02]  /*63a0*/  IMAD.MOV.U32 R9, RZ, RZ, R26 ;  /* 0x000000ffff097224 */ /* 0x000fe400078e001a */
[----:B------:R-:W-:Y:S02]  /*63b0*/  IMAD.MOV.U32 R8, RZ, RZ, R25 ;  /* 0x000000ffff087224 */ /* 0x000fe400078e0019 */
[----:B------:R-:W-:Y:S02]  /*63c0*/  IMAD.MOV.U32 R13, RZ, RZ, R24 ;  /* 0x000000ffff0d7224 */ /* 0x000fe400078e0018 */
[----:B--2---:R-:W-:-:S05]  /*63d0*/  FADD R10, R10, R11 ;  /* 0x0000000b0a0a7221 */ /* 0x004fca0000000000 */
[----:B------:R1:W-:Y:S04]  /*63e0*/  STL [R1+0xe8], R10 ;  /* 0x0000e80a01007387 */ /* 0x0003e80000100800 */
[----:B------:R1:W-:Y:S02]  /*63f0*/  STL [R16+0xec], RZ ;  /* 0x0000ecff10007387 */ /* 0x0003e40000100800 */
.L_x_96:
[----:B------:R-:W-:Y:S05]  /*6400*/  BSYNC.RECONVERGENT B0 ;  /* 0x0000000000007941 */ /* 0x000fea0003800200 */
.L_x_94:
[----:B-----5:R-:W-:-:S13]  /*6410*/  ISETP.GT.AND P0, PT, R2, 0x2f, PT ;  /* 0x0000002f0200780c */ /* 0x020fda0003f04270 */
[----:B------:R-:W-:Y:S05]  /*6420*/  @P0 BRA `(.L_x_91) ;  /* 0x0000000000140947 */ /* 0x000fea0003800000 */
[----:B0123--:R-:W-:-:S05]  /*6430*/  LEA R10, R2, UR5, 0x2 ;  /* 0x00000005020a7c11 */ /* 0x00ffca000f8e10ff */
[----:B------:R4:W-:Y:S04]  /*6440*/  STL [R10+0x6c], R5 ;  /* 0x00006c050a007387 */ /* 0x0009e80000100800 */
[----:B------:R-:W2:Y:S02]  /*6450*/  LDL R2, [R1+0x1cc] ;  /* 0x0001cc0001027983 */ /* 0x000ea40000100800 */
[----:B--2---:R-:W-:-:S05]  /*6460*/  VIADD R2, R2, 0x1 ;  /* 0x0000000102027836 */ /* 0x004fca0000000000 */
[----:B------:R4:W-:Y:S02]  /*6470*/  STL [R1+0x1cc], R2 ;  /* 0x0001cc0201007387 */ /* 0x0009e40000100800 */
.L_x_91:
[----:B------:R-:W-:Y:S05]  /*6480*/  BSYNC.RECONVERGENT B4 ;  /* 0x0000000000047941 */ /* 0x000fea0003800200 */
.L_x_90:
[----:B------:R-:W-:Y:S01]  /*6490*/  ISETP.GE.U32.AND P0, PT, R33, 0x2, PT ;  /* 0x000000022100780c */ /* 0x000fe20003f06070 */
[----:B------:R-:W-:-:S12]  /*64a0*/  BSSY.RECONVERGENT B4, `(.L_x_99) ;  /* 0x0000350000047945 */ /* 0x000fd80003800200 */
[----:B------:R-:W-:Y:S05]  /*64b0*/  @!P0 BRA `(.L_x_100) ;  /* 0x0000003400388947 */ /* 0x000fea0003800000 */
[----:B--23--:R-:W2:Y:S02]  /*64c0*/  LDL R24, [R1+0x1d4] ;  /* 0x0001d40001187983 */ /* 0x00cea40000100800 */
[----:B--2---:R-:W-:-:S04]  /*64d0*/  VIADD R24, R24, 0x2 ;  /* 0x0000000218187836 */ /* 0x004fc80000000000 */
[----:B----4-:R-:W-:-:S05]  /*64e0*/  IMAD.HI R5, R24, 0x2aaaaaab, RZ ;  /* 0x2aaaaaab18057827 */ /* 0x010fca00078e02ff */
[----:B------:R-:W-:-:S05]  /*64f0*/  LEA.HI R5, R5, R5, RZ, 0x1 ;  /* 0x0000000505057211 */ /* 0x000fca00078f08ff */
[----:B------:R-:W-:-:S05]  /*6500*/  IMAD R24, R5, -0x6, R24 ;  /* 0xfffffffa05187824 */ /* 0x000fca00078e0218 */
[----:B-1----:R-:W-:-:S05]  /*6510*/  IADD3 R16, PT, PT, R1, 0x64, R24 ;  /* 0x0000006401107810 */ /* 0x002fca0007ffe018 */
[----:B------:R-:W2:Y:S01]  /*6520*/  LDL.U8 R5, [R16+0xa0] ;  /* 0x0000a00010057983 */ /* 0x000ea20000100000 */
[----:B------:R-:W-:Y:S01]  /*6530*/  BSSY.RECONVERGENT B5, `(.L_x_101) ;  /* 0x000009c000057945 */ /* 0x000fe20003800200 */
[----:B------:R-:W-:Y:S01]  /*6540*/  IMAD.MOV.U32 R12, RZ, RZ, R4 ;  /* 0x000000ffff0c7224 */ /* 0x000fe200078e0004 */
[----:B------:R-:W-:Y:S01]  /*6550*/  MOV R11, R6 ;  /* 0x00000006000b7202 */ /* 0x000fe20000000f00 */
[----:B------:R-:W-:Y:S02]  /*6560*/  IMAD.MOV.U32 R17, RZ, RZ, R7 ;  /* 0x000000ffff117224 */ /* 0x000fe400078e0007 */
[----:B0-----:R-:W-:Y:S02]  /*6570*/  IMAD.MOV.U32 R10, RZ, RZ, R9 ;  /* 0x000000ffff0a7224 */ /* 0x001fe400078e0009 */
[----:B------:R-:W-:Y:S01]  /*6580*/  IMAD.MOV.U32 R19, RZ, RZ, R8 ;  /* 0x000000ffff137224 */ /* 0x000fe200078e0008 */
[----:B--2---:R-:W-:-:S13]  /*6590*/  ISETP.NE.AND P0, PT, R5, RZ, PT ;  /* 0x000000ff0500720c */ /* 0x004fda0003f05270 */
[----:B------:R-:W-:Y:S05]  /*65a0*/  @!P0 BRA `(.L_x_102) ;  /* 0x0000000800508947 */ /* 0x000fea0003800000 */
[----:B------:R-:W2:Y:S01]  /*65b0*/  LDL R18, [R1+0xe8] ;  /* 0x0000e80001127983 */ /* 0x000ea20000100800 */
[----:B------:R-:W-:-:S06]  /*65c0*/  IMAD R10, R24, 0x4, R1 ;  /* 0x00000004180a7824 */ /* 0x000fcc00078e0201 */
[----:B------:R-:W5:Y:S01]  /*65d0*/  LDL R10, [R10+0x88] ;  /* 0x000088000a0a7983 */ /* 0x000f620000100800 */
[----:B------:R-:W-:Y:S02]  /*65e0*/  HFMA2 R12, -RZ, RZ, 3.390625, 0 ;  /* 0x42c80000ff0c7431 */ /* 0x000fe400000001ff */
[----:B------:R-:W-:Y:S01]  /*65f0*/  IMAD.MOV.U32 R5, RZ, RZ, 0x3c23d70a ;  /* 0x3c23d70aff057424 */ /* 0x000fe200078e00ff */
[----:B------:R-:W-:Y:S03]  /*6600*/  BSSY.RECONVERGENT B6, `(.L_x_103) ;  /* 0x000000c000067945 */ /* 0x000fe60003800200 */
        /* <DEDUP_REMOVED lines=11> */
.L_x_104:
[----:B------:R-:W-:Y:S05]  /*66c0*/  BSYNC.RECONVERGENT B6 ;  /* 0x0000000000067941 */ /* 0x000fea0003800200 */
.L_x_103:
[----:B------:R-:W-:Y:S01]  /*66d0*/  SHF.R.U32.HI R12, RZ, 0x2, R13 ;  /* 0x00000002ff0c7819 */ /* 0x000fe2000001160d */
[----:B------:R-:W-:Y:S01]  /*66e0*/  IMAD.SHL.U32 R11, R7, 0x10, RZ ;  /* 0x00000010070b7824 */ /* 0x000fe200078e00ff */
[----:B------:R-:W-:Y:S01]  /*66f0*/  FMNMX R5, R5, 0.30000001192092895508, PT ;  /* 0x3e99999a05057809 */ /* 0x000fe20003800000 */
[----:B------:R-:W-:Y:S01]  /*6700*/  IMAD.MOV.U32 R15, RZ, RZ, 0x2f800000 ;  /* 0x2f800000ff0f7424 */ /* 0x000fe200078e00ff */
[----:B------:R-:W-:Y:S01]  /*6710*/  LOP3.LUT R12, R12, R13, RZ, 0x3c, !PT ;  /* 0x0000000d0c0c7212 */ /* 0x000fe200078e3cff */
[----:B------:R-:W-:Y:S01]  /*6720*/  BSSY.RECONVERGENT B0, `(.L_x_105) ;  /* 0x0000075000007945 */ /* 0x000fe20003800200 */
[----:B------:R-:W-:Y:S02]  /*6730*/  MOV R13, 0x3ecccccd ;  /* 0x3ecccccd000d7802 */ /* 0x000fe40000000f00 */
[----:B------:R-:W-:Y:S01]  /*6740*/  FMNMX R5, RZ, R5, !PT ;  /* 0x00000005ff057209 */ /* 0x000fe20007800000 */
[----:B------:R-:W-:Y:S02]  /*6750*/  IMAD.SHL.U32 R20, R12, 0x2, RZ ;  /* 0x000000020c147824 */ /* 0x000fe400078e00ff */
[----:B-----5:R-:W-:Y:S01]  /*6760*/  FFMA R26, R10, R13, 0.033333335071802139282 ;  /* 0x3d0888890a1a7423 */ /* 0x020fe2000000000d */
[----:B------:R-:W-:-:S02]  /*6770*/  IMAD.MOV.U32 R10, RZ, RZ, R9 ;  /* 0x000000ffff0a7224 */ /* 0x000fc400078e0009 */
[----:B------:R-:W-:Y:S01]  /*6780*/  LOP3.LUT R20, R12, R20, R11, 0x96, !PT ;  /* 0x000000140c147212 */ /* 0x000fe200078e960b */
[----:B------:R-:W-:Y:S02]  /*6790*/  VIADD R12, R4, 0x587c5 ;  /* 0x000587c5040c7836 */ /* 0x000fe40000000000 */
[----:B------:R-:W-:Y:S01]  /*67a0*/  FFMA R5, R5, 0.20000000298023223877, R26 ;  /* 0x3e4ccccd05057823 */ /* 0x000fe2000000001a */
[----:B------:R-:W-:Y:S02]  /*67b0*/  MOV R11, R6 ;  /* 0x00000006000b7202 */ /* 0x000fe40000000f00 */
[----:B------:R-:W-:Y:S01]  /*67c0*/  LOP3.LUT R21, R20, R7, RZ, 0x3c, !PT ;  /* 0x0000000714157212 */ /* 0x000fe200078e3cff */
[----:B------:R-:W-:Y:S02]  /*67d0*/  IMAD.MOV.U32 R20, RZ, RZ, R7 ;  /* 0x000000ffff147224 */ /* 0x000fe400078e0007 */
[----:B------:R-:W-:Y:S01]  /*67e0*/  FFMA R5, R32, 0.10000000149011611938, R5 ;  /* 0x3dcccccd20057823 */ /* 0x000fe20000000005 */
[----:B------:R0:W-:Y:S01]  /*67f0*/  STG.E.64 desc[UR6][R34.64+0x8], R10 ;  /* 0x0000080a22007986 */ /* 0x0001e2000c101b06 */
[----:B------:R-:W-:-:S03]  /*6800*/  IMAD.IADD R13, R21, 0x1, R12 ;  /* 0x00000001150d7824 */ /* 0x000fc600078e020c */
[----:B------:R0:W-:Y:S02]  /*6810*/  STG.E.64 desc[UR6][R34.64+0x10], R20 ;  /* 0x0000101422007986 */ /* 0x0001e4000c101b06 */
[----:B------:R-:W-:Y:S01]  /*6820*/  I2FP.F32.U32 R22, R13 ;  /* 0x0000000d00167245 */ /* 0x000fe20000201000 */
[----:B------:R-:W-:-:S04]  /*6830*/  IMAD.MOV.U32 R13, RZ, RZ, R8 ;  /* 0x000000ffff0d7224 */ /* 0x000fc800078e0008 */
[----:B------:R-:W-:Y:S01]  /*6840*/  FFMA R22, R22, R15, 1.1641532182693481445e-10 ;  /* 0x2f00000016167423 */ /* 0x000fe2000000000f */
[----:B------:R0:W-:Y:S03]  /*6850*/  STG.E.64 desc[UR6][R34.64], R12 ;  /* 0x0000000c22007986 */ /* 0x0001e6000c101b06 */
[----:B------:R-:W-:-:S04]  /*6860*/  FMUL R22, R22, 0.30000001192092895508 ;  /* 0x3e99999a16167820 */ /* 0x000fc80000400000 */
[----:B------:R-:W-:-:S05]  /*6870*/  FFMA R22, R22, 0.10000000149011611938, R5 ;  /* 0x3dcccccd16167823 */ /* 0x000fca0000000005 */
[----:B------:R-:W-:-:S13]  /*6880*/  FSETP.GEU.AND P0, PT, R22, 0.20000000298023223877, PT ;  /* 0x3e4ccccd1600780b */ /* 0x000fda0003f0e000 */
[----:B0-----:R-:W-:Y:S05]  /*6890*/  @!P0 BRA `(.L_x_106) ;  /* 0x0000000400508947 */ /* 0x001fea0003800000 */
        /* <DEDUP_REMOVED lines=9> */
[----:B------:R-:W-:Y:S05]  /*6930*/  @!P0 BRA `(.L_x_108) ;  /* 0x0000000400048947 */ /* 0x000fea0003800000 */
[----:B------:R-:W-:-:S13]  /*6940*/  FSETP.GEU.AND P0, PT, R22, 0.80000001192092895508, PT ;  /* 0x3f4ccccd1600780b */ /* 0x000fda0003f0e000 */
[----:B------:R-:W-:Y:S05]  /*6950*/  @!P0 BRA `(.L_x_109) ;  /* 0x0000000000988947 */ /* 0x000fea0003800000 */
[----:B------:R-:W-:-:S13]  /*6960*/  FSETP.GEU.AND P0, PT, R22, 0.94999998807907104492, PT ;  /* 0x3f7333331600780b */ /* 0x000fda0003f0e000 */
[----:B------:R-:W-:-:S05]  /*6970*/  @P0 IMAD R24, R24, 0x4, R1 ;  /* 0x0000000418180824 */ /* 0x000fca00078e0201 */
[----:B------:R-:W2:Y:S01]  /*6980*/  @P0 LDL R5, [R24+0xec] ;  /* 0x0000ec0018050983 */ /* 0x000ea20000100800 */
[----:B------:R-:W-:Y:S01]  /*6990*/  @!P0 SHF.R.U32.HI R11, RZ, 0x2, R8 ;  /* 0x00000002ff0b8819 */ /* 0x000fe20000011608 */
[----:B------:R-:W-:Y:S01]  /*69a0*/  @P0 IMAD.MOV.U32 R17, RZ, RZ, R21 ;  /* 0x000000ffff110224 */ /* 0x000fe200078e0015 */
[----:B------:R-:W-:Y:S01]  /*69b0*/  @!P0 SHF.L.U32 R10, R21, 0x4, RZ ;  /* 0x00000004150a8819 */ /* 0x000fe200000006ff */
[----:B------:R-:W-:Y:S01]  /*69c0*/  @!P0 VIADD R12, R4, 0xb0f8a ;  /* 0x000b0f8a040c8836 */ /* 0x000fe20000000000 */
[----:B------:R-:W-:Y:S01]  /*69d0*/  @!P0 LOP3.LUT R11, R11, R8, RZ, 0x3c, !PT ;  /* 0x000000080b0b8212 */ /* 0x000fe200078e3cff */
[----:B------:R-:W-:Y:S01]  /*69e0*/  IMAD.MOV.U32 R23, RZ, RZ, R9 ;  /* 0x000000ffff177224 */ /* 0x000fe200078e0009 */
[----:B------:R3:W-:Y:S01]  /*69f0*/  @!P0 STG.E.64 desc[UR6][R34.64+0x8], R6 ;  /* 0x0000080622008986 */ /* 0x0007e2000c101b06 */
[----:B------:R-:W-:Y:S02]  /*6a00*/  IMAD.MOV.U32 R22, RZ, RZ, R12 ;  /* 0x000000ffff167224 */ /* 0x000fe400078e000c */
[----:B------:R-:W-:-:S02]  /*6a10*/  @!P0 IMAD.SHL.U32 R13, R11, 0x2, RZ ;  /* 0x000000020b0d8824 */ /* 0x000fc400078e00ff */
[----:B------:R-:W-:Y:S01]  /*6a20*/  IMAD.MOV.U32 R16, RZ, RZ, R21 ;  /* 0x000000ffff107224 */ /* 0x000fe200078e0015 */
[----:B------:R3:W-:Y:S01]  /*6a30*/  @!P0 STG.E.64 desc[UR6][R34.64], R22 ;  /* 0x0000001622008986 */ /* 0x0007e2000c101b06 */
[--C-:B------:R-:W-:Y:S01]  /*6a40*/  @P0 IMAD.MOV.U32 R19, RZ, RZ, R9.reuse ;  /* 0x000000ffff130224 */ /* 0x100fe200078e0009 */
[----:B------:R-:W-:Y:S01]  /*6a50*/  @!P0 LOP3.LUT R10, R11, R13, R10, 0x96, !PT ;  /* 0x0000000d0b0a8212 */ /* 0x000fe200078e960a */
[----:B------:R-:W-:Y:S01]  /*6a60*/  @P0 IMAD.MOV.U32 R13, RZ, RZ, R8 ;  /* 0x000000ffff0d0224 */ /* 0x000fe200078e0008 */
[----:B------:R-:W-:Y:S01]  /*6a70*/  @!P0 MOV R11, 0x41200000 ;  /* 0x41200000000b8802 */ /* 0x000fe20000000f00 */
[--C-:B------:R-:W-:Y:S01]  /*6a80*/  @!P0 IMAD.MOV.U32 R19, RZ, RZ, R6.reuse ;  /* 0x000000ffff138224 */ /* 0x100fe200078e0006 */
[----:B------:R-:W-:Y:S01]  /*6a90*/  @!P0 LOP3.LUT R17, R10, R21, RZ, 0x3c, !PT ;  /* 0x000000150a118212 */ /* 0x000fe200078e3cff */
[----:B------:R-:W-:Y:S01]  /*6aa0*/  @P0 IMAD.MOV.U32 R10, RZ, RZ, R6 ;  /* 0x000000ffff0a0224 */ /* 0x000fe200078e0006 */
[----:B------:R-:W-:Y:S01]  /*6ab0*/  @!P0 MOV R10, R7 ;  /* 0x00000007000a8202 */ /* 0x000fe20000000f00 */
[----:B------:R-:W-:-:S02]  /*6ac0*/  @!P0 IMAD.MOV.U32 R13, RZ, RZ, R9 ;  /* 0x000000ffff0d8224 */ /* 0x000fc400078e0009 */
[----:B------:R-:W-:Y:S01]  /*6ad0*/  @!P0 IMAD.IADD R4, R17, 0x1, R12 ;  /* 0x0000000111048824 */ /* 0x000fe200078e020c */
[----:B------:R3:W-:Y:S04]  /*6ae0*/  @!P0 STG.E.64 desc[UR6][R34.64+0x10], R16 ;  /* 0x0000101022008986 */ /* 0x0007e8000c101b06 */
[----:B------:R-:W-:-:S05]  /*6af0*/  @!P0 I2FP.F32.U32 R4, R4 ;  /* 0x0000000400048245 */ /* 0x000fca0000201000 */
[----:B------:R-:W-:-:S04]  /*6b00*/  @!P0 FFMA R4, R4, R15, 1.1641532182693481445e-10 ;  /* 0x2f00000004048423 */ /* 0x000fc8000000000f */
[----:B------:R-:W-:Y:S01]  /*6b10*/  @!P0 FFMA R11, R4, R11, 5 ;  /* 0x40a00000040b8423 */ /* 0x000fe2000000000b */
[----:B--2---:R-:W-:-:S03]  /*6b20*/  @P0 FADD R4, R18, R5 ;  /* 0x0000000512040221 */ /* 0x004fc60000000000 */
[----:B------:R-:W-:Y:S01]  /*6b30*/  @!P0 FADD R18, R18, R11 ;  /* 0x0000000b12128221 */ /* 0x000fe20000000000 */
[----:B------:R-:W-:Y:S01]  /*6b40*/  @P0 IMAD.MOV.U32 R11, RZ, RZ, R7 ;  /* 0x000000ffff0b0224 */ /* 0x000fe200078e0007 */
[----:B------:R-:W-:Y:S01]  /*6b50*/  @!P0 MOV R11, R21 ;  /* 0x00000015000b8202 */ /* 0x000fe20000000f00 */
[----:B------:R-:W-:Y:S01]  /*6b60*/  @P0 IMAD.MOV.U32 R5, RZ, RZ, 0x5 ;  /* 0x00000005ff050424 */ /* 0x000fe200078e00ff */
[----:B------:R3:W-:Y:S01]  /*6b70*/  @P0 STL [R1+0xe8], R4 ;  /* 0x0000e80401000387 */ /* 0x0007e20000100800 */
[----:B------:R-:W-:-:S03]  /*6b80*/  @!P0 IMAD.MOV.U32 R5, RZ, RZ, 0x4 ;  /* 0x00000004ff058424 */ /* 0x000fc600078e00ff */
[----:B------:R3:W-:Y:S04]  /*6b90*/  @P0 STL [R24+0xec], RZ ;  /* 0x0000ecff18000387 */ /* 0x0007e80000100800 */
[----:B------:R3:W-:Y:S01]  /*6ba0*/  @!P0 STL [R1+0xe8], R18 ;  /* 0x0000e81201008387 */ /* 0x0007e20000100800 */
[----:B------:R-:W-:Y:S05]  /*6bb0*/  BRA `(.L_x_107) ;  /* 0x0000000000ac7947 */ /* 0x000fea0003800000 */
.L_x_109:
[----:B------:R-:W-:Y:S01]  /*6bc0*/  SHF.R.U32.HI R5, RZ, 0x2, R8 ;  /* 0x00000002ff057819 */ /* 0x000fe20000011608 */
[----:B------:R-:W-:Y:S01]  /*6bd0*/  VIADD R12, R4, 0xb0f8a ;  /* 0x000b0f8a040c7836 */ /* 0x000fe20000000000 */
[----:B------:R1:W-:Y:S01]  /*6be0*/  STG.E.64 desc[UR6][R34.64+0x8], R6 ;  /* 0x0000080622007986 */ /* 0x0003e2000c101b06 */
[--C-:B------:R-:W-:Y:S01]  /*6bf0*/  IMAD.MOV.U32 R16, RZ, RZ, R21.reuse ;  /* 0x000000ffff107224 */ /* 0x100fe200078e0015 */
[----:B------:R-:W-:Y:S01]  /*6c00*/  LOP3.LUT R5, R5, R8, RZ, 0x3c, !PT ;  /* 0x0000000805057212 */ /* 0x000fe200078e3cff */
[----:B------:R-:W-:Y:S02]  /*6c10*/  IMAD.SHL.U32 R8, R21, 0x10, RZ ;  /* 0x0000001015087824 */ /* 0x000fe400078e00ff */
[----:B------:R-:W-:Y:S01]  /*6c20*/  IMAD.MOV.U32 R11, RZ, RZ, R21 ;  /* 0x000000ffff0b7224 */ /* 0x000fe200078e0015 */
[C---:B------:R-:W-:Y:S01]  /*6c30*/  SHF.L.U32 R10, R5.reuse, 0x1, RZ ;  /* 0x00000001050a7819 */ /* 0x040fe200000006ff */
[----:B------:R-:W-:Y:S02]  /*6c40*/  IMAD.MOV.U32 R19, RZ, RZ, R6 ;  /* 0x000000ffff137224 */ /* 0x000fe400078e0006 */
[----:B------:R-:W-:Y:S01]  /*6c50*/  IMAD.MOV.U32 R13, RZ, RZ, R9 ;  /* 0x000000ffff0d7224 */ /* 0x000fe200078e0009 */
[----:B------:R-:W-:Y:S01]  /*6c60*/  LOP3.LUT R8, R5, R10, R8, 0x96, !PT ;  /* 0x0000000a05087212 */ /* 0x000fe200078e9608 */
[----:B------:R-:W-:-:S02]  /*6c70*/  IMAD.MOV.U32 R5, RZ, RZ, 0x40e00000 ;  /* 0x40e00000ff057424 */ /* 0x000fc400078e00ff */
[----:B------:R-:W-:Y:S01]  /*6c80*/  IMAD.MOV.U32 R10, RZ, RZ, R7 ;  /* 0x000000ffff0a7224 */ /* 0x000fe200078e0007 */
[----:B------:R-:W-:Y:S02]  /*6c90*/  LOP3.LUT R17, R8, R21, RZ, 0x3c, !PT ;  /* 0x0000001508117212 */ /* 0x000fe400078e3cff */
[----:B------:R-:W-:-:S03]  /*6ca0*/  MOV R8, R12 ;  /* 0x0000000c00087202 */ /* 0x000fc60000000f00 */
[----:B------:R-:W-:Y:S01]  /*6cb0*/  IMAD.IADD R4, R17, 0x1, R12 ;  /* 0x0000000111047824 */ /* 0x000fe200078e020c */
[----:B------:R1:W-:Y:S04]  /*6cc0*/  STG.E.64 desc[UR6][R34.64+0x10], R16 ;  /* 0x0000101022007986 */ /* 0x0003e8000c101b06 */
[----:B------:R-:W-:Y:S01]  /*6cd0*/  I2FP.F32.U32 R4, R4 ;  /* 0x0000000400047245 */ /* 0x000fe20000201000 */
[----:B------:R1:W-:Y:S04]  /*6ce0*/  STG.E.64 desc[UR6][R34.64], R8 ;  /* 0x0000000822007986 */ /* 0x0003e8000c101b06 */
[----:B------:R-:W-:-:S04]  /*6cf0*/  FFMA R4, R4, R15, 1.1641532182693481445e-10 ;  /* 0x2f00000004047423 */ /* 0x000fc8000000000f */
[----:B------:R-:W-:-:S04]  /*6d00*/  FFMA R5, R4, R5, 3 ;  /* 0x4040000004057423 */ /* 0x000fc80000000005 */
[----:B------:R-:W-:Y:S01]  /*6d10*/  FADD R18, R18, R5 ;  /* 0x0000000512127221 */ /* 0x000fe20000000000 */
[----:B------:R-:W-:-:S04]  /*6d20*/  HFMA2 R5, -RZ, RZ, 0, 1.78813934326171875e-07 ;  /* 0x00000003ff057431 */ /* 0x000fc800000001ff */
[----:B------:R1:W-:Y:S01]  /*6d30*/  STL [R1+0xe8], R18 ;  /* 0x0000e81201007387 */ /* 0x0003e20000100800 */
[----:B------:R-:W-:Y:S05]  /*6d40*/  BRA `(.L_x_107) ;  /* 0x0000000000487947 */ /* 0x000fea0003800000 */
.L_x_108:
[----:B------:R-:W-:Y:S01]  /*6d50*/  FADD R18, R18, 2 ;  /* 0x4000000012127421 */ /* 0x000fe20000000000 */
[----:B------:R-:W-:Y:S01]  /*6d60*/  IMAD.MOV.U32 R17, RZ, RZ, R21 ;  /* 0x000000ffff117224 */ /* 0x000fe200078e0015 */
[----:B------:R-:W-:Y:S01]  /*6d70*/  MOV R13, R8 ;  /* 0x00000008000d7202 */ /* 0x000fe20000000f00 */
[----:B------:R-:W-:Y:S02]  /*6d80*/  IMAD.MOV.U32 R11, RZ, RZ, R7 ;  /* 0x000000ffff0b7224 */ /* 0x000fe400078e0007 */
[----:B------:R0:W-:Y:S01]  /*6d90*/  STL [R1+0xe8], R18 ;  /* 0x0000e81201007387 */ /* 0x0001e20000100800 */
[----:B------:R-:W-:Y:S02]  /*6da0*/  IMAD.MOV.U32 R10, RZ, RZ, R6 ;  /* 0x000000ffff0a7224 */ /* 0x000fe400078e0006 */
[----:B------:R-:W-:Y:S02]  /*6db0*/  IMAD.MOV.U32 R19, RZ, RZ, R9 ;  /* 0x000000ffff137224 */ /* 0x000fe400078e0009 */
[----:B------:R-:W-:Y:S01]  /*6dc0*/  IMAD.MOV.U32 R5, RZ, RZ, 0x2 ;  /* 0x00000002ff057424 */ /* 0x000fe200078e00ff */
[----:B------:R-:W-:Y:S06]  /*6dd0*/  BRA `(.L_x_107) ;  /* 0x0000000000247947 */ /* 0x000fec0003800000 */
.L_x_106:
[----:B------:R2:W-:Y:S04]  /*6de0*/  STL.U8 [R16+0xa0], RZ ;  /* 0x0000a0ff10007387 */ /* 0x0005e80000100000 */
[----:B------:R2:W5:Y:S01]  /*6df0*/  LDL R2, [R1+0x1cc] ;  /* 0x0001cc0001027983 */ /* 0x0005620000100800 */
[----:B------:R-:W-:Y:S01]  /*6e00*/  VIADD R33, R33, 0xffffffff ;  /* 0xffffffff21217836 */ /* 0x000fe20000000000 */
[----:B------:R-:W-:Y:S01]  /*6e10*/  MOV R10, R6 ;  /* 0x00000006000a7202 */ /* 0x000fe20000000f00 */
[----:B------:R-:W-:Y:S02]  /*6e20*/  IMAD.MOV.U32 R17, RZ, RZ, R21 ;  /* 0x000000ffff117224 */ /* 0x000fe400078e0015 */
[----:B------:R-:W-:Y:S02]  /*6e30*/  IMAD.MOV.U32 R11, RZ, RZ, R7 ;  /* 0x000000ffff0b7224 */ /* 0x000fe400078e0007 */
[----:B------:R-:W-:-:S02]  /*6e40*/  IMAD.MOV.U32 R19, RZ, RZ, R9 ;  /* 0x000000ffff137224 */ /* 0x000fc400078e0009 */
[----:B------:R-:W-:Y:S02]  /*6e50*/  IMAD.MOV.U32 R13, RZ, RZ, R8 ;  /* 0x000000ffff0d7224 */ /* 0x000fe400078e0008 */
[----:B--2---:R-:W-:-:S07]  /*6e60*/  IMAD.MOV.U32 R5, RZ, RZ, RZ ;  /* 0x000000ffff057224 */ /* 0x004fce00078e00ff */
.L_x_107:
[----:B------:R-:W-:Y:S05]  /*6e70*/  BSYNC.RECONVERGENT B0 ;  /* 0x0000000000007941 */ /* 0x000fea0003800200 */
.L_x_105:
[----:B-----5:R-:W-:-:S13]  /*6e80*/  ISETP.GT.AND P0, PT, R2, 0x2f, PT ;  /* 0x0000002f0200780c */ /* 0x020fda0003f04270 */
[----:B------:R-:W-:Y:S05]  /*6e90*/  @P0 BRA `(.L_x_102) ;  /* 0x0000000000140947 */ /* 0x000fea0003800000 */
[----:B---3--:R-:W-:-:S05]  /*6ea0*/  LEA R4, R2, UR5, 0x2 ;  /* 0x0000000502047c11 */ /* 0x008fca000f8e10ff */
[----:B------:R2:W-:Y:S04]  /*6eb0*/  STL [R4+0x6c], R5 ;  /* 0x00006c0504007387 */ /* 0x0005e80000100800 */
[----:B------:R-:W3:Y:S02]  /*6ec0*/  LDL R2, [R1+0x1cc] ;  /* 0x0001cc0001027983 */ /* 0x000ee40000100800 */
[----:B---3--:R-:W-:-:S05]  /*6ed0*/  VIADD R2, R2, 0x1 ;  /* 0x0000000102027836 */ /* 0x008fca0000000000 */
[----:B------:R2:W-:Y:S02]  /*6ee0*/  STL [R1+0x1cc], R2 ;  /* 0x0001cc0201007387 */ /* 0x0005e40000100800 */
.L_x_102:
[----:B------:R-:W-:Y:S05]  /*6ef0*/  BSYNC.RECONVERGENT B5 ;  /* 0x0000000000057941 */ /* 0x000fea0003800200 */
.L_x_101:
[----:B------:R-:W-:Y:S01]  /*6f00*/  ISETP.GE.U32.AND P0, PT, R33, 0x2, PT ;  /* 0x000000022100780c */ /* 0x000fe20003f06070 */
[----:B-1-3--:R-:W-:Y:S01]  /*6f10*/  IMAD.MOV.U32 R7, RZ, RZ, R17 ;  /* 0x000000ffff077224 */ /* 0x00afe200078e0011 */
[----:B--2---:R-:W-:Y:S01]  /*6f20*/  MOV R4, R12 ;  /* 0x0000000c00047202 */ /* 0x004fe20000000f00 */
[----:B------:R-:W-:Y:S02]  /*6f30*/  IMAD.MOV.U32 R6, RZ, RZ, R11 ;  /* 0x000000ffff067224 */ /* 0x000fe400078e000b */
[----:B------:R-:W-:Y:S02]  /*6f40*/  IMAD.MOV.U32 R9, RZ, RZ, R10 ;  /* 0x000000ffff097224 */ /* 0x000fe400078e000a */
[----:B------:R-:W-:-:S06]  /*6f50*/  IMAD.MOV.U32 R8, RZ, RZ, R19 ;  /* 0x000000ffff087224 */ /* 0x000fcc00078e0013 */
[----:B------:R-:W-:Y:S05]  /*6f60*/  @!P0 BRA `(.L_x_100) ;  /* 0x00000028008c8947 */ /* 0x000fea0003800000 */
[----:B------:R-:W2:Y:S02]  /*6f70*/  LDL R24, [R1+0x1d4] ;  /* 0x0001d40001187983 */ /* 0x000ea40000100800 */
[----:B--2---:R-:W-:-:S05]  /*6f80*/  IADD3 R24, PT, PT, R24, 0x3, RZ ;  /* 0x0000000318187810 */ /* 0x004fca0007ffe0ff */
[----:B------:R-:W-:-:S05]  /*6f90*/  IMAD.HI R4, R24, 0x2aaaaaab, RZ ;  /* 0x2aaaaaab18047827 */ /* 0x000fca00078e02ff */
[----:B------:R-:W-:-:S05]  /*6fa0*/  LEA.HI R5, R4, R4, RZ, 0x1 ;  /* 0x0000000404057211 */ /* 0x000fca00078f08ff */
[----:B------:R-:W-:-:S05]  /*6fb0*/  IMAD R24, R5, -0x6, R24 ;  /* 0xfffffffa05187824 */ /* 0x000fca00078e0218 */
[----:B------:R-:W-:-:S05]  /*6fc0*/  IADD3 R16, PT, PT, R1, 0x64, R24 ;  /* 0x0000006401107810 */ /* 0x000fca0007ffe018 */
[----:B------:R-:W2:Y:S01]  /*6fd0*/  LDL.U8 R4, [R16+0xa0] ;  /* 0x0000a00010047983 */ /* 0x000ea20000100000 */
[----:B------:R-:W-:Y:S01]  /*6fe0*/  BSSY.RECONVERGENT B5, `(.L_x_110) ;  /* 0x00000a0000057945 */ /* 0x000fe20003800200 */
[----:B------:R-:W-:Y:S01]  /*6ff0*/  IMAD.MOV.U32 R7, RZ, RZ, R17 ;  /* 0x000000ffff077224 */ /* 0x000fe200078e0011 */
[----:B------:R-:W-:Y:S01]  /*7000*/  MOV R8, R19 ;  /* 0x0000001300087202 */ /* 0x000fe20000000f00 */
[----:B------:R-:W-:Y:S02]  /*7010*/  IMAD.MOV.U32 R6, RZ, RZ, R11 ;  /* 0x000000ffff067224 */ /* 0x000fe400078e000b */
[----:B------:R-:W-:Y:S01]  /*7020*/  IMAD.MOV.U32 R9, RZ, RZ, R10 ;  /* 0x000000ffff097224 */ /* 0x000fe200078e000a */
[----:B--2---:R-:W-:Y:S01]  /*7030*/  ISETP.NE.AND P0, PT, R4, RZ, PT ;  /* 0x000000ff0400720c */ /* 0x004fe20003f05270 */
[----:B------:R-:W-:-:S12]  /*7040*/  IMAD.MOV.U32 R4, RZ, RZ, R12 ;  /* 0x000000ffff047224 */ /* 0x000fd800078e000c */
[----:B------:R-:W-:Y:S05]  /*7050*/  @!P0 BRA `(.L_x_111) ;  /* 0x0000000800608947 */ /* 0x000fea0003800000 */
[----:B------:R-:W2:Y:S01]  /*7060*/  LDL R25, [R1+0xe8] ;  /* 0x0000e80001197983 */ /* 0x000ea20000100800 */
[----:B------:R-:W-:-:S06]  /*7070*/  IMAD R6, R24, 0x4, R1 ;  /* 0x0000000418067824 */ /* 0x000fcc00078e0201 */
[----:B------:R-:W5:Y:S01]  /*7080*/  LDL R6, [R6+0x88] ;  /* 0x0000880006067983 */ /* 0x000f620000100800 */
[----:B------:R-:W-:Y:S01]  /*7090*/  IMAD.MOV.U32 R4, RZ, RZ, 0x3c23d70a ;  /* 0x3c23d70aff047424 */ /* 0x000fe200078e00ff */
[----:B------:R-:W-:Y:S01]  /*70a0*/  BSSY.RECONVERGENT B6, `(.L_x_112) ;  /* 0x000000d000067945 */ /* 0x000fe20003800200 */
[----:B------:R-:W-:-:S04]  /*70b0*/  IMAD.MOV.U32 R5, RZ, RZ, 0x42c80000 ;  /* 0x42c80000ff057424 */ /* 0x000fc800078e00ff */
[----:B------:R-:W-:-:S04]  /*70c0*/  FFMA R5, -R5, R4, 1 ;  /* 0x3f80000005057423 */ /* 0x000fc80000000104 */
[----:B------:R-:W-:Y:S01]  /*70d0*/  FFMA R8, R5, R4, 0.0099999997764825820923 ;  /* 0x3c23d70a05087423 */ /* 0x000fe20000000004 */
[----:B--2---:R-:W1:Y:S03]  /*70e0*/  FCHK P0, R25, 100 ;  /* 0x42c8000019007902 */ /* 0x004e660000000000 */
[----:B------:R-:W-:-:S04]  /*70f0*/  FFMA R4, R8, R25, RZ ;  /* 0x0000001908047223 */ /* 0x000fc800000000ff */
[----:B------:R-:W-:-:S04]  /*7100*/  FFMA R5, R4, -100, R25 ;  /* 0xc2c8000004057823 */ /* 0x000fc80000000019 */
[----:B------:R-:W-:Y:S01]  /*7110*/  FFMA R5, R8, R5, R4 ;  /* 0x0000000508057223 */ /* 0x000fe20000000004 */
[----:B-1----:R-:W-:Y:S06]  /*7120*/  @!P0 BRA `(.L_x_113) ;  /* 0x0000000000108947 */ /* 0x002fec0003800000 */
[----:B------:R-:W-:Y:S02]  /*7130*/  HFMA2 R28, -RZ, RZ, 3.390625, 0 ;  /* 0x42c80000ff1c7431 */ /* 0x000fe400000001ff */
[----:B------:R-:W-:Y:S01]  /*7140*/  IMAD.MOV.U32 R5, RZ, RZ, R25 ;  /* 0x000000ffff057224 */ /* 0x000fe200078e0019 */
[----:B------:R-:W-:-:S07]  /*7150*/  MOV R20, 0x7170 ;  /* 0x0000717000147802 */ /* 0x000fce0000000f00 */
[----:B0----5:R-:W-:Y:S05]  /*7160*/  CALL.REL.NOINC `($__internal_0_$__cuda_sm3x_div_rn_noftz_f32_slowpath) ;  /* 0x0000006000707944 */ /* 0x021fea0003c00000 */
.L_x_113:
[----:B------:R-:W-:Y:S05]  /*7170*/  BSYNC.RECONVERGENT B6 ;  /* 0x0000000000067941 */ /* 0x000fea0003800200 */
.L_x_112:
[----:B------:R-:W-:Y:S01]  /*7180*/  SHF.R.U32.HI R4, RZ, 0x2, R13 ;  /* 0x00000002ff047819 */ /* 0x000fe2000001160d */
[----:B------:R-:W-:Y:S01]  /*7190*/  IMAD.MOV.U32 R15, RZ, RZ, 0x2f800000 ;  /* 0x2f800000ff0f7424 */ /* 0x000fe200078e00ff */
[----:B------:R-:W-:Y:S01]  /*71a0*/  FMNMX R5, R5, 0.30000001192092895508, PT ;  /* 0x3e99999a05057809 */ /* 0x000fe20003800000 */
[----:B------:R-:W-:Y:S01]  /*71b0*/  IMAD.MOV.U32 R20, RZ, RZ, R17 ;  /* 0x000000ffff147224 */ /* 0x000fe200078e0011 */
[----:B------:R-:W-:Y:S01]  /*71c0*/  LOP3.LUT R7, R4, R13, RZ, 0x3c, !PT ;  /* 0x0000000d04077212 */ /* 0x000fe200078e3cff */
[----:B------:R-:W-:Y:S01]  /*71d0*/  IMAD.SHL.U32 R4, R17, 0x10, RZ ;  /* 0x0000001011047824 */ /* 0x000fe200078e00ff */
[----:B------:R-:W-:Y:S01]  /*71e0*/  FMNMX R5, RZ, R5, !PT ;  /* 0x00000005ff057209 */ /* 0x000fe20007800000 */
[----:B------:R1:W-:Y:S01]  /*71f0*/  STG.E.64 desc[UR6][R34.64+0x8], R10 ;  /* 0x0000080a22007986 */ /* 0x0003e2000c101b06 */
[----:B------:R-:W-:Y:S01]  /*7200*/  BSSY.RECONVERGENT B0, `(.L_x_114) ;  /* 0x0000076000007945 */ /* 0x000fe20003800200 */
[----:B------:R-:W-:-:S05]  /*7210*/  IMAD.SHL.U32 R8, R7, 0x2, RZ ;  /* 0x0000000207087824 */ /* 0x000fca00078e00ff */
[----:B------:R-:W-:Y:S01]  /*7220*/  LOP3.LUT R8, R7, R8, R4, 0x96, !PT ;  /* 0x0000000807087212 */ /* 0x000fe200078e9604 */
[----:B------:R-:W-:Y:S02]  /*7230*/  IMAD.MOV.U32 R7, RZ, RZ, 0x3ecccccd ;  /* 0x3ecccccdff077424 */ /* 0x000fe400078e00ff */
[----:B------:R-:W-:Y:S01]  /*7240*/  VIADD R4, R12, 0x587c5 ;  /* 0x000587c50c047836 */ /* 0x000fe20000000000 */
[----:B------:R-:W-:Y:S01]  /*7250*/  LOP3.LUT R21, R8, R17, RZ, 0x3c, !PT ;  /* 0x0000001108157212 */ /* 0x000fe200078e3cff */
[----:B-----5:R-:W-:Y:S02]  /*7260*/  FFMA R8, R6, R7, 0.066666670143604278564 ;  /* 0x3d88888906087423 */ /* 0x020fe40000000007 */
[----:B0-----:R-:W-:Y:S01]  /*7270*/  IMAD.MOV.U32 R18, RZ, RZ, R4 ;  /* 0x000000ffff127224 */ /* 0x001fe200078e0004 */
[----:B------:R-:W-:Y:S01]  /*7280*/  IADD3 R6, PT, PT, R21, R4, RZ ;  /* 0x0000000415067210 */ /* 0x000fe20007ffe0ff */
[----:B------:R-:W-:Y:S01]  /*7290*/  FFMA R5, R5, 0.20000000298023223877, R8 ;  /* 0x3e4ccccd05057823 */ /* 0x000fe20000000008 */
[----:B------:R1:W-:Y:S02]  /*72a0*/  STG.E.64 desc[UR6][R34.64+0x10], R20 ;  /* 0x0000101422007986 */ /* 0x0003e4000c101b06 */
[----:B------:R-:W-:Y:S01]  /*72b0*/  I2FP.F32.U32 R6, R6 ;  /* 0x0000000600067245 */ /* 0x000fe20000201000 */
[----:B------:R-:W-:Y:S01]  /*72c0*/  FFMA R5, R32, 0.10000000149011611938, R5 ;  /* 0x3dcccccd20057823 */ /* 0x000fe20000000005 */
[----:B------:R1:W-:Y:S03]  /*72d0*/  STG.E.64 desc[UR6][R34.64], R18 ;  /* 0x0000001222007986 */ /* 0x0003e6000c101b06 */
[----:B------:R-:W-:-:S04]  /*72e0*/  FFMA R6, R6, R15, 1.1641532182693481445e-10 ;  /* 0x2f00000006067423 */ /* 0x000fc8000000000f */
[----:B------:R-:W-:-:S04]  /*72f0*/  FMUL R6, R6, 0.30000001192092895508 ;  /* 0x3e99999a06067820 */ /* 0x000fc80000400000 */
[----:B------:R-:W-:-:S05]  /*7300*/  FFMA R22, R6, 0.10000000149011611938, R5 ;  /* 0x3dcccccd06167823 */ /* 0x000fca0000000005 */
[----:B------:R-:W-:-:S13]  /*7310*/  FSETP.GEU.AND P0, PT, R22, 0.20000000298023223877, PT ;  /* 0x3e4ccccd1600780b */ /* 0x000fda0003f0e000 */
[----:B-1----:R-:W-:Y:S05]  /*7320*/  @!P0 BRA `(.L_x_115) ;  /* 0x0000000400688947 */ /* 0x002fea0003800000 */
        /* <DEDUP_REMOVED lines=13> */
[----:B------:R-:W-:-:S05]  /*7400*/  @P0 LEA R24, R24, R1, 0x2 ;  /* 0x0000000118180211 */ /* 0x000fca00078e10ff */
[----:B------:R-:W2:Y:S01]  /*7410*/  @P0 LDL R6, [R24+0xec] ;  /* 0x0000ec0018060983 */ /* 0x000ea20000100800 */
[----:B------:R-:W-:Y:S01]  /*7420*/  @!P0 SHF.R.U32.HI R8, RZ, 0x2, R19 ;  /* 0x00000002ff088819 */ /* 0x000fe20000011613 */
[----:B------:R-:W-:Y:S01]  /*7430*/  @!P0 IMAD.SHL.U32 R5, R21, 0x10, RZ ;  /* 0x0000001015058824 */ /* 0x000fe200078e00ff */
[----:B------:R-:W-:Y:S01]  /*7440*/  MOV R29, R10 ;  /* 0x0000000a001d7202 */ /* 0x000fe20000000f00 */
[----:B------:R-:W-:Y:S01]  /*7450*/  @P0 IMAD.MOV.U32 R7, RZ, RZ, R21 ;  /* 0x000000ffff070224 */ /* 0x000fe200078e0015 */
[----:B------:R-:W-:Y:S01]  /*7460*/  @!P0 LOP3.LUT R8, R8, R19, RZ, 0x3c, !PT ;  /* 0x0000001308088212 */ /* 0x000fe200078e3cff */
[----:B------:R-:W-:Y:S02]  /*7470*/  @!P0 VIADD R4, R12, 0xb0f8a ;  /* 0x000b0f8a0c048836 */ /* 0x000fe40000000000 */
[----:B------:R-:W-:Y:S02]  /*7480*/  IMAD.MOV.U32 R22, RZ, RZ, R11 ;  /* 0x000000ffff167224 */ /* 0x000fe400078e000b */
[----:B------:R-:W-:-:S02]  /*7490*/  @!P0 IMAD.SHL.U32 R9, R8, 0x2, RZ ;  /* 0x0000000208098824 */ /* 0x000fc400078e00ff */
[----:B------:R-:W-:Y:S02]  /*74a0*/  IMAD.MOV.U32 R23, RZ, RZ, R17 ;  /* 0x000000ffff177224 */ /* 0x000fe400078e0011 */
[----:B------:R-:W-:Y:S01]  /*74b0*/  IMAD.MOV.U32 R26, RZ, RZ, R21 ;  /* 0x000000ffff1a7224 */ /* 0x000fe200078e0015 */
[----:B------:R-:W-:Y:S01]  /*74c0*/  @!P0 LOP3.LUT R8, R8, R9, R5, 0x96, !PT ;  /* 0x0000000908088212 */ /* 0x000fe200078e9605 */
[----:B------:R-:W-:Y:S01]  /*74d0*/  IMAD.MOV.U32 R28, RZ, RZ, R4 ;  /* 0x000000ffff1c7224 */ /* 0x000fe200078e0004 */
[----:B------:R0:W-:Y:S01]  /*74e0*/  @!P0 STG.E.64 desc[UR6][R34.64+0x8], R22 ;  /* 0x0000081622008986 */ /* 0x0001e2000c101b06 */
[----:B------:R-:W-:Y:S01]  /*74f0*/  @P0 MOV R9, R11 ;  /* 0x0000000b00090202 */ /* 0x000fe20000000f00 */
[----:B------:R-:W-:Y:S01]  /*7500*/  @P0 IMAD.MOV.U32 R13, RZ, RZ, R19 ;  /* 0x000000ffff0d0224 */ /* 0x000fe200078e0013 */
[----:B------:R-:W-:Y:S01]  /*7510*/  @!P0 LOP3.LUT R7, R8, R21, RZ, 0x3c, !PT ;  /* 0x0000001508078212 */ /* 0x000fe200078e3cff */
[----:B------:R0:W-:Y:S01]  /*7520*/  @!P0 STG.E.64 desc[UR6][R34.64], R28 ;  /* 0x0000001c22008986 */ /* 0x0001e2000c101b06 */
[----:B------:R-:W-:-:S02]  /*7530*/  @!P0 IMAD.MOV.U32 R9, RZ, RZ, R17 ;  /* 0x000000ffff098224 */ /* 0x000fc400078e0011 */
[----:B------:R-:W-:Y:S01]  /*7540*/  @!P0 IADD3 R5, PT, PT, R7, R4, RZ ;  /* 0x0000000407058210 */ /* 0x000fe20007ffe0ff */
[----:B------:R-:W-:Y:S02]  /*7550*/  IMAD.MOV.U32 R27, RZ, RZ, R7 ;  /* 0x000000ffff1b7224 */ /* 0x000fe400078e0007 */
[----:B------:R-:W-:Y:S01]  /*7560*/  @!P0 IMAD.MOV.U32 R13, RZ, RZ, R10 ;  /* 0x000000ffff0d8224 */ /* 0x000fe200078e000a */
[----:B------:R-:W-:Y:S01]  /*7570*/  @!P0 I2FP.F32.U32 R8, R5 ;  /* 0x0000000500088245 */ /* 0x000fe20000201000 */
[----:B------:R-:W-:Y:S01]  /*7580*/  @!P0 IMAD.MOV.U32 R5, RZ, RZ, 0x41200000 ;  /* 0x41200000ff058424 */ /* 0x000fe200078e00ff */
[----:B------:R0:W-:Y:S03]  /*7590*/  @!P0 STG.E.64 desc[UR6][R34.64+0x10], R26 ;  /* 0x0000101a22008986 */ /* 0x0001e6000c101b06 */
[----:B------:R-:W-:-:S04]  /*75a0*/  @!P0 FFMA R8, R8, R15, 1.1641532182693481445e-10 ;  /* 0x2f00000008088423 */ /* 0x000fc8000000000f */
[----:B------:R-:W-:Y:S01]  /*75b0*/  @!P0 FFMA R8, R8, R5, 5 ;  /* 0x40a0000008088423 */ /* 0x000fe20000000005 */
[----:B------:R-:W-:Y:S02]  /*75c0*/  @P0 IMAD.MOV.U32 R5, RZ, RZ, 0x5 ;  /* 0x00000005ff050424 */ /* 0x000fe400078e00ff */
[----:B------:R-:W-:Y:S02]  /*75d0*/  @!P0 IMAD.MOV.U32 R5, RZ, RZ, 0x4 ;  /* 0x00000004ff058424 */ /* 0x000fe400078e00ff */
[C---:B------:R-:W-:Y:S01]  /*75e0*/  @!P0 FADD R16, R25.reuse, R8 ;  /* 0x0000000819108221 */ /* 0x040fe20000000000 */
[----:B------:R-:W-:Y:S01]  /*75f0*/  @P0 IMAD.MOV.U32 R8, RZ, RZ, R10 ;  /* 0x000000ffff080224 */ /* 0x000fe200078e000a */
[----:B------:R-:W-:Y:S01]  /*7600*/  @!P0 MOV R8, R11 ;  /* 0x0000000b00088202 */ /* 0x000fe20000000f00 */
[----:B--2---:R-:W-:Y:S01]  /*7610*/  @P0 FADD R12, R25, R6 ;  /* 0x00000006190c0221 */ /* 0x004fe20000000000 */
[----:B------:R-:W-:Y:S02]  /*7620*/  @P0 IMAD.MOV.U32 R6, RZ, RZ, R17 ;  /* 0x000000ffff060224 */ /* 0x000fe400078e0011 */
[----:B------:R-:W-:-:S02]  /*7630*/  @!P0 IMAD.MOV.U32 R6, RZ, RZ, R21 ;  /* 0x000000ffff068224 */ /* 0x000fc400078e0015 */
[----:B------:R0:W-:Y:S04]  /*7640*/  @P0 STL [R1+0xe8], R12 ;  /* 0x0000e80c01000387 */ /* 0x0001e80000100800 */
[----:B------:R0:W-:Y:S04]  /*7650*/  @P0 STL [R24+0xec], RZ ;  /* 0x0000ecff18000387 */ /* 0x0001e80000100800 */
[----:B------:R0:W-:Y:S01]  /*7660*/  @!P0 STL [R1+0xe8], R16 ;  /* 0x0000e81001008387 */ /* 0x0001e20000100800 */
[----:B------:R-:W-:Y:S05]  /*7670*/  BRA `(.L_x_116) ;  /* 0x0000000000b87947 */ /* 0x000fea0003800000 */
.L_x_118:
[----:B------:R-:W-:Y:S01]  /*7680*/  SHF.R.U32.HI R4, RZ, 0x2, R19 ;  /* 0x00000002ff047819 */ /* 0x000fe20000011613 */
[----:B------:R-:W-:Y:S01]  /*7690*/  IMAD.SHL.U32 R5, R21, 0x10, RZ ;  /* 0x0000001015057824 */ /* 0x000fe200078e00ff */
[----:B------:R-:W-:Y:S01]  /*76a0*/  MOV R23, R10 ;  /* 0x0000000a00177202 */ /* 0x000fe20000000f00 */
[----:B------:R-:W-:Y:S01]  /*76b0*/  IMAD.MOV.U32 R16, RZ, RZ, R11 ;  /* 0x000000ffff107224 */ /* 0x000fe200078e000b */
[----:B------:R-:W-:Y:S01]  /*76c0*/  LOP3.LUT R4, R4, R19, RZ, 0x3c, !PT ;  /* 0x0000001304047212 */ /* 0x000fe200078e3cff */
[----:B------:R-:W-:Y:S01]  /*76d0*/  IMAD.MOV.U32 R18, RZ, RZ, R21 ;  /* 0x000000ffff127224 */ /* 0x000fe200078e0015 */
[----:B------:R-:W-:Y:S01]  /*76e0*/  MOV R8, R11 ;  /* 0x0000000b00087202 */ /* 0x000fe20000000f00 */
[----:B------:R-:W-:Y:S01]  /*76f0*/  IMAD.MOV.U32 R9, RZ, RZ, R17 ;  /* 0x000000ffff097224 */ /* 0x000fe200078e0011 */
[----:B------:R1:W-:Y:S01]  /*7700*/  STG.E.64 desc[UR6][R34.64+0x8], R16 ;  /* 0x0000081022007986 */ /* 0x0003e2000c101b06 */
[----:B------:R-:W-:Y:S02]  /*7710*/  IMAD.SHL.U32 R6, R4, 0x2, RZ ;  /* 0x0000000204067824 */ /* 0x000fe400078e00ff */
[----:B------:R-:W-:-:S03]  /*7720*/  IMAD.MOV.U32 R13, RZ, RZ, R10 ;  /* 0x000000ffff0d7224 */ /* 0x000fc600078e000a */
[----:B------:R-:W-:Y:S02]  /*7730*/  LOP3.LUT R6, R4, R6, R5, 0x96, !PT ;  /* 0x0000000604067212 */ /* 0x000fe400078e9605 */
[----:B------:R-:W-:Y:S02]  /*7740*/  IADD3 R4, PT, PT, R12, 0xb0f8a, RZ ;  /* 0x000b0f8a0c047810 */ /* 0x000fe40007ffe0ff */
[----:B------:R-:W-:-:S03]  /*7750*/  LOP3.LUT R7, R6, R21, RZ, 0x3c, !PT ;  /* 0x0000001506077212 */ /* 0x000fc600078e3cff */
[--C-:B------:R-:W-:Y:S02]  /*7760*/  IMAD.MOV.U32 R22, RZ, RZ, R4.reuse ;  /* 0x000000ffff167224 */ /* 0x100fe400078e0004 */
[----:B------:R-:W-:Y:S02]  /*7770*/  IMAD.IADD R5, R7, 0x1, R4 ;  /* 0x0000000107057824 */ /* 0x000fe400078e0204 */
[----:B------:R-:W-:Y:S01]  /*7780*/  IMAD.MOV.U32 R19, RZ, RZ, R7 ;  /* 0x000000ffff137224 */ /* 0x000fe200078e0007 */
[----:B------:R1:W-:Y:S02]  /*7790*/  STG.E.64 desc[UR6][R34.64], R22 ;  /* 0x0000001622007986 */ /* 0x0003e4000c101b06 */
[----:B------:R-:W-:Y:S01]  /*77a0*/  I2FP.F32.U32 R6, R5 ;  /* 0x0000000500067245 */ /* 0x000fe20000201000 */
[----:B------:R-:W-:Y:S01]  /*77b0*/  IMAD.MOV.U32 R5, RZ, RZ, 0x40e00000 ;  /* 0x40e00000ff057424 */ /* 0x000fe200078e00ff */
[----:B------:R1:W-:Y:S03]  /*77c0*/  STG.E.64 desc[UR6][R34.64+0x10], R18 ;  /* 0x0000101222007986 */ /* 0x0003e6000c101b06 */
[----:B------:R-:W-:-:S04]  /*77d0*/  FFMA R6, R6, R15, 1.1641532182693481445e-10 ;  /* 0x2f00000006067423 */ /* 0x000fc8000000000f */
[----:B------:R-:W-:Y:S01]  /*77e0*/  FFMA R12, R6, R5, 3 ;  /* 0x40400000060c7423 */ /* 0x000fe20000000005 */
[----:B------:R-:W-:Y:S02]  /*77f0*/  IMAD.MOV.U32 R6, RZ, RZ, R21 ;  /* 0x000000ffff067224 */ /* 0x000fe400078e0015 */
[----:B------:R-:W-:Y:S02]  /*7800*/  IMAD.MOV.U32 R5, RZ, RZ, 0x3 ;  /* 0x00000003ff057424 */ /* 0x000fe400078e00ff */
[----:B------:R-:W-:-:S05]  /*7810*/  FADD R12, R25, R12 ;  /* 0x0000000c190c7221 */ /* 0x000fca0000000000 */
[----:B------:R1:W-:Y:S01]  /*7820*/  STL [R1+0xe8], R12 ;  /* 0x0000e80c01007387 */ /* 0x0003e20000100800 */
[----:B------:R-:W-:Y:S05]  /*7830*/  BRA `(.L_x_116) ;  /* 0x0000000000487947 */ /* 0x000fea0003800000 */
.L_x_117:
        /* <DEDUP_REMOVED lines=9> */
.L_x_115:
        /* <DEDUP_REMOVED lines=8> */
[----:B---3--:R-:W-:-:S07]  /*7950*/  IMAD.MOV.U32 R13, RZ, RZ, R19 ;  /* 0x000000ffff0d7224 */ /* 0x008fce00078e0013 */
.L_x_116:
[----:B------:R-:W-:Y:S05]  /*7960*/  BSYNC.RECONVERGENT B0 ;  /* 0x0000000000007941 */ /* 0x000fea0003800200 */
.L_x_114:
[----:B-----5:R-:W-:-:S13]  /*7970*/  ISETP.GT.AND P0, PT, R2, 0x2f, PT ;  /* 0x0000002f0200780c */ /* 0x020fda0003f04270 */
[----:B------:R-:W-:Y:S05]  /*7980*/  @P0 BRA `(.L_x_111) ;  /* 0x0000000000140947 */ /* 0x000fea0003800000 */
[----:B------:R-:W-:-:S05]  /*7990*/  LEA R10, R2, UR5, 0x2 ;  /* 0x00000005020a7c11 */ /* 0x000fca000f8e10ff */
[----:B------:R3:W-:Y:S04]  /*79a0*/  STL [R10+0x6c], R5 ;  /* 0x00006c050a007387 */ /* 0x0007e80000100800 */
[----:B------:R-:W4:Y:S02]  /*79b0*/  LDL R2, [R1+0x1cc] ;  /* 0x0001cc0001027983 */ /* 0x000f240000100800 */
[----:B----4-:R-:W-:-:S05]  /*79c0*/  VIADD R2, R2, 0x1 ;  /* 0x0000000102027836 */ /* 0x010fca0000000000 */
[----:B------:R3:W-:Y:S02]  /*79d0*/  STL [R1+0x1cc], R2 ;  /* 0x0001cc0201007387 */ /* 0x0007e40000100800 */
.L_x_111:
[----:B------:R-:W-:Y:S05]  /*79e0*/  BSYNC.RECONVERGENT B5 ;  /* 0x0000000000057941 */ /* 0x000fea0003800200 */
.L_x_110:
[----:B------:R-:W-:-:S13]  /*79f0*/  ISETP.GE.U32.AND P0, PT, R33, 0x2, PT ;  /* 0x000000022100780c */ /* 0x000fda0003f06070 */
[----:B------:R-:W-:Y:S05]  /*7a00*/  @!P0 BRA `(.L_x_100) ;  /* 0x0000001c00e48947 */ /* 0x000fea0003800000 */
[----:B01----:R-:W4:Y:S02]  /*7a10*/  LDL R16, [R1+0x1d4] ;  /* 0x0001d40001107983 */ /* 0x003f240000100800 */
[----:B----4-:R-:W-:-:S04]  /*7a20*/  VIADD R16, R16, 0x4 ;  /* 0x0000000410107836 */ /* 0x010fc80000000000 */
[----:B---3--:R-:W-:-:S05]  /*7a30*/  IMAD.HI R5, R16, 0x2aaaaaab, RZ ;  /* 0x2aaaaaab10057827 */ /* 0x008fca00078e02ff */
[----:B------:R-:W-:-:S05]  /*7a40*/  LEA.HI R5, R5, R5, RZ, 0x1 ;  /* 0x0000000505057211 */ /* 0x000fca00078f08ff */
[----:B------:R-:W-:-:S05]  /*7a50*/  IMAD R16, R5, -0x6, R16 ;  /* 0xfffffffa05107824 */ /* 0x000fca00078e0210 */
[----:B------:R-:W-:-:S05]  /*7a60*/  IADD3 R10, PT, PT, R1, 0x64, R16 ;  /* 0x00000064010a7810 */ /* 0x000fca0007ffe010 */
[----:B------:R-:W3:Y:S01]  /*7a70*/  LDL.U8 R5, [R10+0xa0] ;  /* 0x0000a0000a057983 */ /* 0x000ee20000100000 */
[----:B------:R-:W-:Y:S01]  /*7a80*/  BSSY.RECONVERGENT B5, `(.L_x_119) ;  /* 0x000009c000057945 */ /* 0x000fe20003800200 */
[----:B--2---:R-:W-:Y:S01]  /*7a90*/  IMAD.MOV.U32 R12, RZ, RZ, R4 ;  /* 0x000000ffff0c7224 */ /* 0x004fe200078e0004 */
[----:B------:R-:W-:Y:S01]  /*7aa0*/  MOV R19, R6 ;  /* 0x0000000600137202 */ /* 0x000fe20000000f00 */
[----:B------:R-:W-:Y:S02]  /*7ab0*/  IMAD.MOV.U32 R25, RZ, RZ, R7 ;  /* 0x000000ffff197224 */ /* 0x000fe400078e0007 */
[----:B------:R-:W-:Y:S02]  /*7ac0*/  IMAD.MOV.U32 R18, RZ, RZ, R9 ;  /* 0x000000ffff127224 */ /* 0x000fe400078e0009 */
[----:B------:R-:W-:Y:S01]  /*7ad0*/  IMAD.MOV.U32 R17, RZ, RZ, R8 ;  /* 0x000000ffff117224 */ /* 0x000fe200078e0008 */
[----:B---3--:R-:W-:-:S13]  /*7ae0*/  ISETP.NE.AND P0, PT, R5, RZ, PT ;  /* 0x000000ff0500720c */ /* 0x008fda0003f05270 */
        /* <DEDUP_REMOVED lines=18> */
.L_x_122:
[----:B------:R-:W-:Y:S05]  /*7c10*/  BSYNC.RECONVERGENT B6 ;  /* 0x0000000000067941 */ /* 0x000fea0003800200 */
.L_x_121:
[----:B------:R-:W-:Y:S01]  /*7c20*/  SHF.R.U32.HI R12, RZ, 0x2, R13 ;  /* 0x00000002ff0c7819 */ /* 0x000fe2000001160d */
[----:B------:R-:W-:Y:S01]  /*7c30*/  IMAD.MOV.U32 R20, RZ, RZ, R7 ;  /* 0x000000ffff147224 */ /* 0x000fe200078e0007 */
[----:B------:R-:W-:Y:S01]  /*7c40*/  MOV R24, 0x3dcccccd ;  /* 0x3dcccccd00187802 */ /* 0x000fe20000000f00 */
[----:B------:R-:W-:Y:S01]  /*7c50*/  BSSY.RECONVERGENT B0, `(.L_x_123) ;  /* 0x0000077000007945 */ /* 0x000fe20003800200 */
[----:B------:R-:W-:Y:S01]  /*7c60*/  LOP3.LUT R12, R12, R13, RZ, 0x3c, !PT ;  /* 0x0000000d0c0c7212 */ /* 0x000fe200078e3cff */
[----:B------:R-:W-:Y:S01]  /*7c70*/  IMAD.SHL.U32 R13, R7, 0x10, RZ ;  /* 0x00000010070d7824 */ /* 0x000fe200078e00ff */
[----:B------:R-:W-:Y:S01]  /*7c80*/  FMNMX R5, R5, 0.30000001192092895508, PT ;  /* 0x3e99999a05057809 */ /* 0x000fe20003800000 */
[----:B-----5:R-:W-:Y:S01]  /*7c90*/  FFMA R24, R17, 0.40000000596046447754, R24 ;  /* 0x3ecccccd11187823 */ /* 0x020fe20000000018 */
[----:B------:R-:W-:Y:S01]  /*7ca0*/  MOV R19, R6 ;  /* 0x0000000600137202 */ /* 0x000fe20000000f00 */
[----:B------:R-:W-:Y:S01]  /*7cb0*/  IMAD.SHL.U32 R15, R12, 0x2, RZ ;  /* 0x000000020c0f7824 */ /* 0x000fe200078e00ff */
[----:B------:R-:W-:-:S04]  /*7cc0*/  FMNMX R5, RZ, R5, !PT ;  /* 0x00000005ff057209 */ /* 0x000fc80007800000 */
[----:B------:R-:W-:Y:S01]  /*7cd0*/  LOP3.LUT R18, R12, R15, R13, 0x96, !PT ;  /* 0x0000000f0c127212 */ /* 0x000fe200078e960d */
[----:B------:R-:W-:Y:S02]  /*7ce0*/  VIADD R12, R4, 0x587c5 ;  /* 0x000587c5040c7836 */ /* 0x000fe40000000000 */
[----:B------:R-:W-:Y:S01]  /*7cf0*/  FFMA R5, R5, 0.20000000298023223877, R24 ;  /* 0x3e4ccccd05057823 */ /* 0x000fe20000000018 */
[----:B------:R-:W-:Y:S01]  /*7d00*/  IMAD.MOV.U32 R15, RZ, RZ, 0x2f800000 ;  /* 0x2f800000ff0f7424 */ /* 0x000fe200078e00ff */
[----:B------:R-:W-:Y:S01]  /*7d10*/  LOP3.LUT R21, R18, R7, RZ, 0x3c, !PT ;  /* 0x0000000712157212 */ /* 0x000fe200078e3cff */
[----:B------:R-:W-:Y:S02]  /*7d20*/  IMAD.MOV.U32 R18, RZ, RZ, R9 ;  /* 0x000000ffff127224 */ /* 0x000fe400078e0009 */
[----:B------:R-:W-:Y:S02]  /*7d30*/  FFMA R5, R32, 0.10000000149011611938, R5 ;  /* 0x3dcccccd20057823 */ /* 0x000fe40000000005 */
[----:B------:R-:W-:Y:S01]  /*7d40*/  IMAD.IADD R13, R12, 0x1, R21 ;  /* 0x000000010c0d7824 */ /* 0x000fe200078e0215 */
[----:B------:R0:W-:Y:S04]  /*7d50*/  STG.E.64 desc[UR6][R34.64+0x8], R18 ;  /* 0x0000081222007986 */ /* 0x0001e8000c101b06 */
[----:B------:R-:W-:Y:S01]  /*7d60*/  I2FP.F32.U32 R22, R13 ;  /* 0x0000000d00167245 */ /* 0x000fe20000201000 */
[----:B------:R-:W-:Y:S01]  /*7d70*/  IMAD.MOV.U32 R13, RZ, RZ, R8 ;  /* 0x000000ffff0d7224 */ /* 0x000fe200078e0008 */
[----:B------:R0:W-:Y:S03]  /*7d80*/  STG.E.64 desc[UR6][R34.64+0x10], R20 ;  /* 0x0000101422007986 */ /* 0x0001e6000c101b06 */
        /* <DEDUP_REMOVED lines=22> */
[----:B------:R-:W-:Y:S02]  /*7ef0*/  @P0 IMAD.MOV.U32 R25, RZ, RZ, R21 ;  /* 0x000000ffff190224 */ /* 0x000fe400078e0015 */
[----:B------:R-:W-:Y:S01]  /*7f00*/  @!P0 VIADD R12, R4, 0xb0f8a ;  /* 0x000b0f8a040c8836 */ /* 0x000fe20000000000 */
[----:B------:R-:W-:Y:S01]  /*7f10*/  @!P0 LOP3.LUT R16, R5, R8, RZ, 0x3c, !PT ;  /* 0x0000000805108212 */ /* 0x000fe200078e3cff */
[----:B------:R-:W-:Y:S01]  /*7f20*/  IMAD.MOV.U32 R23, RZ, RZ, R9 ;  /* 0x000000ffff177224 */ /* 0x000fe200078e0009 */
[----:B------:R-:W-:Y:S01]  /*7f30*/  @!P0 SHF.L.U32 R5, R21, 0x4, RZ ;  /* 0x0000000415058819 */ /* 0x000fe200000006ff */
[----:B------:R-:W-:Y:S01]  /*7f40*/  IMAD.MOV.U32 R22, RZ, RZ, R12 ;  /* 0x000000ffff167224 */ /* 0x000fe200078e000c */
[----:B------:R0:W-:Y:S01]  /*7f50*/  @!P0 STG.E.64 desc[UR6][R34.64+0x8], R6 ;  /* 0x0000080622008986 */ /* 0x0001e2000c101b06 */
[----:B------:R-:W-:-:S02]  /*7f60*/  @!P0 IMAD.SHL.U32 R13, R16, 0x2, RZ ;  /* 0x00000002100d8824 */ /* 0x000fc400078e00ff */
[----:B------:R-:W-:Y:S01]  /*7f70*/  IMAD.MOV.U32 R24, RZ, RZ, R21 ;  /* 0x000000ffff187224 */ /* 0x000fe200078e0015 */
[----:B------:R0:W-:Y:S01]  /*7f80*/  @!P0 STG.E.64 desc[UR6][R34.64], R22 ;  /* 0x0000001622008986 */ /* 0x0001e2000c101b06 */
[----:B------:R-:W-:Y:S01]  /*7f90*/  @P0 IMAD.MOV.U32 R19, RZ, RZ, R7 ;  /* 0x000000ffff130224 */ /* 0x000fe200078e0007 */
[----:B------:R-:W-:Y:S01]  /*7fa0*/  @!P0 LOP3.LUT R16, R16, R13, R5, 0x96, !PT ;  /* 0x0000000d10108212 */ /* 0x000fe200078e9605 */
[----:B------:R-:W-:Y:S01]  /*7fb0*/  @P0 IMAD.MOV.U32 R18, RZ, RZ, R6 ;  /* 0x000000ffff120224 */ /* 0x000fe200078e0006 */
[----:B------:R-:W-:Y:S01]  /*7fc0*/  @!P0 MOV R5, 0x41200000 ;  /* 0x4120000000058802 */ /* 0x000fe20000000f00 */
[----:B------:R-:W-:Y:S01]  /*7fd0*/  @P0 IMAD.MOV.U32 R17, RZ, RZ, R9 ;  /* 0x000000ffff110224 */ /* 0x000fe200078e0009 */
[-C--:B------:R-:W-:Y:S01]  /*7fe0*/  @!P0 LOP3.LUT R25, R16, R21.reuse, RZ, 0x3c, !PT ;  /* 0x0000001510198212 */ /* 0x080fe200078e3cff */
[----:B------:R-:W-:Y:S01]  /*7ff0*/  @P0 IMAD.MOV.U32 R13, RZ, RZ, R8 ;  /* 0x000000ffff0d0224 */ /* 0x000fe200078e0008 */
[----:B------:R-:W-:Y:S01]  /*8000*/  @!P0 MOV R19, R21 ;  /* 0x0000001500138202 */ /* 0x000fe20000000f00 */
[----:B------:R-:W-:Y:S01]  /*8010*/  @!P0 IMAD.MOV.U32 R17, RZ, RZ, R6 ;  /* 0x000000ffff118224 */ /* 0x000fe200078e0006 */
[----:B------:R-:W-:Y:S01]  /*8020*/  @!P0 MOV R18, R7 ;  /* 0x0000000700128202 */ /* 0x000fe20000000f00 */
[----:B------:R-:W-:Y:S01]  /*8030*/  @!P0 IMAD.IADD R4, R12, 0x1, R25 ;  /* 0x000000010c048824 */ /* 0x000fe200078e0219 */
[----:B------:R0:W-:Y:S01]  /*8040*/  @!P0 STG.E.64 desc[UR6][R34.64+0x10], R24 ;  /* 0x0000101822008986 */ /* 0x0001e2000c101b06 */
[----:B------:R-:W-:-:S03]  /*8050*/  @!P0 IMAD.MOV.U32 R13, RZ, RZ, R9 ;  /* 0x000000ffff0d8224 */ /* 0x000fc600078e0009 */
[----:B------:R-:W-:-:S05]  /*8060*/  @!P0 I2FP.F32.U32 R4, R4 ;  /* 0x0000000400048245 */ /* 0x000fca0000201000 */
[----:B------:R-:W-:-:S04]  /*8070*/  @!P0 FFMA R4, R4, R15, 1.1641532182693481445e-10 ;  /* 0x2f00000004048423 */ /* 0x000fc8000000000f */
[----:B------:R-:W-:Y:S01]  /*8080*/  @!P0 FFMA R16, R4, R5, 5 ;  /* 0x40a0000004108423 */ /* 0x000fe20000000005 */
[----:B------:R-:W-:Y:S02]  /*8090*/  @P0 IMAD.MOV.U32 R5, RZ, RZ, 0x5 ;  /* 0x00000005ff050424 */ /* 0x000fe400078e00ff */
[----:B------:R-:W-:Y:S02]  /*80a0*/  @!P0 IMAD.MOV.U32 R5, RZ, RZ, 0x4 ;  /* 0x00000004ff058424 */ /* 0x000fe400078e00ff */
[C---:B--2---:R-:W-:Y:S01]  /*80b0*/  @P0 FADD R4, R11.reuse, R10 ;  /* 0x0000000a0b040221 */ /* 0x044fe20000000000 */
[----:B------:R-:W-:-:S04]  /*80c0*/  @!P0 FADD R10, R11, R16 ;  /* 0x000000100b0a8221 */ /* 0x000fc80000000000 */
[----:B------:R0:W-:Y:S04]  /*80d0*/  @P0 STL [R1+0xe8], R4 ;  /* 0x0000e80401000387 */ /* 0x0001e80000100800 */
[----:B------:R0:W-:Y:S04]  /*80e0*/  @P0 STL [R20+0xec], RZ ;  /* 0x0000ecff14000387 */ /* 0x0001e80000100800 */
[----:B------:R0:W-:Y:S01]  /*80f0*/  @!P0 STL [R1+0xe8], R10 ;  /* 0x0000e80a01008387 */ /* 0x0001e20000100800 */
[----:B------:R-:W-:Y:S05]  /*8100*/  BRA `(.L_x_125) ;  /* 0x0000000000ac7947 */ /* 0x000fea0003800000 */
.L_x_127:
        /* <DEDUP_REMOVED lines=20> */
[----:B------:R-:W-:Y:S01]  /*8250*/  FFMA R4, R4, R5, 3 ;  /* 0x4040000004047423 */ /* 0x000fe20000000005 */
[----:B------:R-:W-:-:S03]  /*8260*/  HFMA2 R5, -RZ, RZ, 0, 1.78813934326171875e-07 ;  /* 0x00000003ff057431 */ /* 0x000fc600000001ff */
[----:B------:R-:W-:-:S05]  /*8270*/  FADD R4, R11, R4 ;  /* 0x000000040b047221 */ /* 0x000fca0000000000 */
[----:B------:R1:W-:Y:S01]  /*8280*/  STL [R1+0xe8], R4 ;  /* 0x0000e80401007387 */ /* 0x0003e20000100800 */
[----:B------:R-:W-:Y:S05]  /*8290*/  BRA `(.L_x_125) ;  /* 0x0000000000487947 */ /* 0x000fea0003800000 */
.L_x_126:
        /* <DEDUP_REMOVED lines=9> */
.L_x_124:
        /* <DEDUP_REMOVED lines=8> */
[----:B---3--:R-:W-:-:S07]  /*83b0*/  IMAD.MOV.U32 R5, RZ, RZ, RZ ;  /* 0x000000ffff057224 */ /* 0x008fce00078e00ff */
.L_x_125:
[----:B------:R-:W-:Y:S05]  /*83c0*/  BSYNC.RECONVERGENT B0 ;  /* 0x0000000000007941 */ /* 0x000fea0003800200 */
.L_x_123:
[----:B-----5:R-:W-:-:S13]  /*83d0*/  ISETP.GT.AND P0, PT, R2, 0x2f, PT ;  /* 0x0000002f0200780c */ /* 0x020fda0003f04270 */
[----:B------:R-:W-:Y:S05]  /*83e0*/  @P0 BRA `(.L_x_120) ;  /* 0x0000000000140947 */ /* 0x000fea0003800000 */
[----:B012---:R-:W-:-:S05]  /*83f0*/  LEA R4, R2, UR5, 0x2 ;  /* 0x0000000502047c11 */ /* 0x007fca000f8e10ff */
[----:B------:R3:W-:Y:S04]  /*8400*/  STL [R4+0x6c], R5 ;  /* 0x00006c0504007387 */ /* 0x0007e80000100800 */
[----:B------:R-:W2:Y:S02]  /*8410*/  LDL R2, [R1+0x1cc] ;  /* 0x0001cc0001027983 */ /* 0x000ea40000100800 */
[----:B--2---:R-:W-:-:S05]  /*8420*/  VIADD R2, R2, 0x1 ;  /* 0x0000000102027836 */ /* 0x004fca0000000000 */
[----:B------:R3:W-:Y:S02]  /*8430*/  STL [R1+0x1cc], R2 ;  /* 0x0001cc0201007387 */ /* 0x0007e40000100800 */
.L_x_120:
[----:B------:R-:W-:Y:S05]  /*8440*/  BSYNC.RECONVERGENT B5 ;  /* 0x0000000000057941 */ /* 0x000fea0003800200 */
.L_x_119:
[----:B------:R-:W-:Y:S01]  /*8450*/  ISETP.GE.U32.AND P0, PT, R33, 0x2, PT ;  /* 0x000000022100780c */ /* 0x000fe20003f06070 */
[----:B01----:R-:W-:Y:S01]  /*8460*/  IMAD.MOV.U32 R7, RZ, RZ, R25 ;  /* 0x000000ffff077224 */ /* 0x003fe200078e0019 */
[----:B--23--:R-:W-:Y:S01]  /*8470*/  MOV R4, R12 ;  /* 0x0000000c00047202 */ /* 0x00cfe20000000f00 */
        /* <DEDUP_REMOVED lines=15> */
[----:B------:R-:W-:Y:S02]  /*8570*/  IMAD.MOV.U32 R11, RZ, RZ, R19 ;  /* 0x000000ffff0b7224 */ /* 0x000fe400078e0013 */
[----:B------:R-:W-:Y:S01]  /*8580*/  IMAD.MOV.U32 R10, RZ, RZ, R18 ;  /* 0x000000ffff0a7224 */ /* 0x000fe200078e0012 */
[----:B--2---:R-:W-:-:S13]  /*8590*/  ISETP.NE.AND P0, PT, R5, RZ, PT ;  /* 0x000000ff0500720c */ /* 0x004fda0003f05270 */
        /* <DEDUP_REMOVED lines=14> */
[----:B------:R-:W-:Y:S02]  /*8680*/  HFMA2 R28, -RZ, RZ, 3.390625, 0 ;  /* 0x42c80000ff1c7431 */ /* 0x000fe400000001ff */
[----:B------:R-:W-:Y:S01]  /*8690*/  IMAD.MOV.U32 R5, RZ, RZ, R6 ;  /* 0x000000ffff057224 */ /* 0x000fe200078e0006 */
[----:B------:R-:W-:-:S07]  /*86a0*/  MOV R20, 0x86c0 ;  /* 0x000086c000147802 */ /* 0x000fce0000000f00 */
[----:B-----5:R-:W-:Y:S05]  /*86b0*/  CALL.REL.NOINC `($__internal_0_$__cuda_sm3x_div_rn_noftz_f32_slowpath) ;  /* 0x0000004c001c7944 */ /* 0x020fea0003c00000 */
.L_x_131:
[----:B------:R-:W-:Y:S05]  /*86c0*/  BSYNC.RECONVERGENT B6 ;  /* 0x0000000000067941 */ /* 0x000fea0003800200 */
.L_x_130:
[----:B------:R-:W-:Y:S01]  /*86d0*/  SHF.R.U32.HI R10, RZ, 0x2, R13 ;  /* 0x00000002ff0a7819 */ /* 0x000fe2000001160d */
[----:B------:R-:W-:Y:S01]  /*86e0*/  IMAD.SHL.U32 R9, R25, 0x10, RZ ;  /* 0x0000001019097824 */ /* 0x000fe200078e00ff */
[----:B------:R-:W-:Y:S01]  /*86f0*/  FMNMX R5, R5, 0.30000001192092895508, PT ;  /* 0x3e99999a05057809 */ /* 0x000fe20003800000 */
[----:B------:R-:W-:Y:S01]  /*8700*/  VIADD R16, R12, 0x587c5 ;  /* 0x000587c50c107836 */ /* 0x000fe20000000000 */
[----:B------:R-:W-:Y:S01]  /*8710*/  LOP3.LUT R10, R10, R13, RZ, 0x3c, !PT ;  /* 0x0000000d0a0a7212 */ /* 0x000fe200078e3cff */
[----:B------:R-:W-:Y:S01]  /*8720*/  IMAD.MOV.U32 R22, RZ, RZ, 0x3ecccccd ;  /* 0x3ecccccdff167424 */ /* 0x000fe200078e00ff */
[----:B------:R-:W-:Y:S01]  /*8730*/  FMNMX R5, RZ, R5, !PT ;  /* 0x00000005ff057209 */ /* 0x000fe20007800000 */
[----:B------:R-:W-:Y:S01]  /*8740*/  IMAD.MOV.U32 R20, RZ, RZ, R25 ;  /* 0x000000ffff147224 */ /* 0x000fe200078e0019 */
[----:B------:R0:W-:Y:S01]  /*8750*/  STG.E.64 desc[UR6][R34.64+0x8], R18 ;  /* 0x0000081222007986 */ /* 0x0001e2000c101b06 */
[C---:B------:R-:W-:Y:S02]  /*8760*/  IMAD.SHL.U32 R11, R10.reuse, 0x2, RZ ;  /* 0x000000020a0b7824 */ /* 0x040fe400078e00ff */
[----:B-----5:R-:W-:Y:S01]  /*8770*/  FFMA R22, R7, R22, 0.17333333194255828857 ;  /* 0x3e317e4b07167423 */ /* 0x020fe20000000016 */
[----:B------:R-:W-:Y:S01]  /*8780*/  IMAD.MOV.U32 R7, RZ, RZ, 0x2f800000 ;  /* 0x2f800000ff077424 */ /* 0x000fe200078e00ff */
[----:B------:R0:W-:Y:S01]  /*8790*/  STG.E.64 desc[UR6][R34.64], R16 ;  /* 0x0000001022007986 */ /* 0x0001e2000c101b06 */
[----:B------:R-:W-:Y:S01]  /*87a0*/  BSSY.RECONVERGENT B0, `(.L_x_132) ;  /* 0x000006c000007945 */ /* 0x000fe20003800200 */
[----:B------:R-:W-:Y:S01]  /*87b0*/  LOP3.LUT R10, R10, R11, R9, 0x96, !PT ;  /* 0x0000000b0a0a7212 */ /* 0x000fe200078e9609 */
[----:B------:R-:W-:-:S03]  /*87c0*/  FFMA R5, R5, 0.20000000298023223877, R22 ;  /* 0x3e4ccccd05057823 */ /* 0x000fc60000000016 */
[----:B------:R-:W-:Y:S01]  /*87d0*/  LOP3.LUT R21, R10, R25, RZ, 0x3c, !PT ;  /* 0x000000190a157212 */ /* 0x000fe200078e3cff */
[----:B------:R-:W-:-:S03]  /*87e0*/  FFMA R5, R32, 0.10000000149011611938, R5 ;  /* 0x3dcccccd20057823 */ /* 0x000fc60000000005 */
[----:B------:R-:W-:Y:S01]  /*87f0*/  IADD3 R9, PT, PT, R21, R16, RZ ;  /* 0x0000001015097210 */ /* 0x000fe20007ffe0ff */
[----:B------:R0:W-:Y:S03]  /*8800*/  STG.E.64 desc[UR6][R34.64+0x10], R20 ;  /* 0x0000101422007986 */ /* 0x0001e6000c101b06 */
[----:B------:R-:W-:-:S05]  /*8810*/  I2FP.F32.U32 R10, R9 ;  /* 0x00000009000a7245 */ /* 0x000fca0000201000 */
[----:B------:R-:W-:-:S04]  /*8820*/  FFMA R10, R10, R7, 1.1641532182693481445e-10 ;  /* 0x2f0000000a0a7423 */ /* 0x000fc80000000007 */
        /* <DEDUP_REMOVED lines=25> */
[----:B------:R-:W-:Y:S01]  /*89c0*/  @P0 MOV R11, R25 ;  /* 0x00000019000b0202 */ /* 0x000fe20000000f00 */
[----:B------:R-:W-:Y:S02]  /*89d0*/  IMAD.MOV.U32 R26, RZ, RZ, R21 ;  /* 0x000000ffff1a7224 */ /* 0x000fe400078e0015 */
[----:B------:R-:W-:Y:S01]  /*89e0*/  @!P0 IMAD.SHL.U32 R8, R4, 0x2, RZ ;  /* 0x0000000204088824 */ /* 0x000fe200078e00ff */
[----:B------:R1:W-:Y:S01]  /*89f0*/  @!P0 STG.E.64 desc[UR6][R34.64+0x8], R24 ;  /* 0x0000081822008986 */ /* 0x0003e2000c101b06 */
[----:B------:R-:W-:-:S02]  /*8a00*/  @P0 IMAD.MOV.U32 R10, RZ, RZ, R19 ;  /* 0x000000ffff0a0224 */ /* 0x000fc400078e0013 */
[----:B------:R-:W-:Y:S01]  /*8a10*/  @P0 IMAD.MOV.U32 R29, RZ, RZ, R18 ;  /* 0x000000ffff1d0224 */ /* 0x000fe200078e0012 */
[----:B------:R-:W-:Y:S01]  /*8a20*/  @!P0 LOP3.LUT R8, R4, R8, R9, 0x96, !PT ;  /* 0x0000000804088212 */ /* 0x000fe200078e9609 */
[----:B------:R-:W-:Y:S01]  /*8a30*/  @P0 IMAD.MOV.U32 R13, RZ, RZ, R17 ;  /* 0x000000ffff0d0224 */ /* 0x000fe200078e0011 */
[----:B------:R-:W-:Y:S01]  /*8a40*/  @!P0 MOV R9, 0x41200000 ;  /* 0x4120000000098802 */ /* 0x000fe20000000f00 */
[----:B------:R-:W-:Y:S01]  /*8a50*/  @!P0 IMAD.MOV.U32 R11, RZ, RZ, R21 ;  /* 0x000000ffff0b8224 */ /* 0x000fe200078e0015 */
[----:B------:R-:W-:Y:S01]  /*8a60*/  @!P0 LOP3.LUT R27, R8, R21, RZ, 0x3c, !PT ;  /* 0x00000015081b8212 */ /* 0x000fe200078e3cff */
[--C-:B------:R-:W-:Y:S02]  /*8a70*/  IMAD.MOV.U32 R8, RZ, RZ, R16.reuse ;  /* 0x000000ffff087224 */ /* 0x100fe400078e0010 */
[----:B------:R-:W-:Y:S02]  /*8a80*/  @!P0 IMAD.MOV.U32 R10, RZ, RZ, R25 ;  /* 0x000000ffff0a8224 */ /* 0x000fe400078e0019 */
[----:B------:R-:W-:Y:S01]  /*8a90*/  @!P0 IMAD.IADD R4, R27, 0x1, R16 ;  /* 0x000000011b048824 */ /* 0x000fe200078e0210 */
[----:B------:R1:W-:Y:S01]  /*8aa0*/  @!P0 STG.E.64 desc[UR6][R34.64+0x10], R26 ;  /* 0x0000101a22008986 */ /* 0x0003e2000c101b06 */
[----:B------:R-:W-:-:S02]  /*8ab0*/  @!P0 IMAD.MOV.U32 R29, RZ, RZ, R19 ;  /* 0x000000ffff1d8224 */ /* 0x000fc400078e0013 */
[----:B------:R-:W-:Y:S01]  /*8ac0*/  @!P0 IMAD.MOV.U32 R13, RZ, RZ, R18 ;  /* 0x000000ffff0d8224 */ /* 0x000fe200078e0012 */
[----:B------:R-:W-:-:S05]  /*8ad0*/  @!P0 I2FP.F32.U32 R4, R4 ;  /* 0x0000000400048245 */ /* 0x000fca0000201000 */
[----:B------:R-:W-:-:S04]  /*8ae0*/  @!P0 FFMA R4, R4, R7, 1.1641532182693481445e-10 ;  /* 0x2f00000004048423 */ /* 0x000fc80000000007 */
[----:B------:R-:W-:Y:S01]  /*8af0*/  @!P0 FFMA R7, R4, R9, 5 ;  /* 0x40a0000004078423 */ /* 0x000fe20000000009 */
[----:B------:R-:W-:-:S05]  /*8b00*/  IMAD.MOV.U32 R9, RZ, RZ, R18 ;  /* 0x000000ffff097224 */ /* 0x000fca00078e0012 */
[----:B------:R1:W-:Y:S01]  /*8b10*/  @!P0 STG.E.64 desc[UR6][R34.64], R8 ;  /* 0x0000000822008986 */ /* 0x0003e2000c101b06 */
[C---:B--2---:R-:W-:Y:S01]  /*8b20*/  @P0 FADD R4, R6.reuse, R5 ;  /* 0x0000000506040221 */ /* 0x044fe20000000000 */
[----:B------:R-:W-:Y:S01]  /*8b30*/  @!P0 FADD R6, R6, R7 ;  /* 0x0000000706068221 */ /* 0x000fe20000000000 */
[----:B------:R-:W-:Y:S01]  /*8b40*/  @P0 MOV R5, 0x5 ;  /* 0x0000000500050802 */ /* 0x000fe20000000f00 */
[----:B------:R-:W-:Y:S02]  /*8b50*/  @!P0 IMAD.MOV.U32 R5, RZ, RZ, 0x4 ;  /* 0x00000004ff058424 */ /* 0x000fe400078e00ff */
[----:B------:R1:W-:Y:S04]  /*8b60*/  @P0 STL [R1+0xe8], R4 ;  /* 0x0000e80401000387 */ /* 0x0003e80000100800 */
[----:B------:R1:W-:Y:S04]  /*8b70*/  @P0 STL [R15+0xec], RZ ;  /* 0x0000ecff0f000387 */ /* 0x0003e80000100800 */
[----:B------:R1:W-:Y:S01]  /*8b80*/  @!P0 STL [R1+0xe8], R6 ;  /* 0x0000e80601008387 */ /* 0x0003e20000100800 */
[----:B------:R-:W-:Y:S05]  /*8b90*/  BRA `(.L_x_134) ;  /* 0x0000000000b07947 */ /* 0x000fea0003800000 */
.L_x_136:
[----:B------:R-:W-:Y:S01]  /*8ba0*/  SHF.R.U32.HI R4, RZ, 0x2, R17 ;  /* 0x00000002ff047819 */ /* 0x000fe20000011611 */
[----:B------:R-:W-:Y:S01]  /*8bb0*/  VIADD R16, R12, 0xb0f8a ;  /* 0x000b0f8a0c107836 */ /* 0x000fe20000000000 */
[----:B------:R-:W-:Y:S01]  /*8bc0*/  SHF.L.U32 R5, R21, 0x4, RZ ;  /* 0x0000000415057819 */ /* 0x000fe200000006ff */
[--C-:B------:R-:W-:Y:S01]  /*8bd0*/  IMAD.MOV.U32 R26, RZ, RZ, R21.reuse ;  /* 0x000000ffff1a7224 */ /* 0x100fe200078e0015 */
[----:B------:R-:W-:Y:S01]  /*8be0*/  LOP3.LUT R4, R4, R17, RZ, 0x3c, !PT ;  /* 0x0000001104047212 */ /* 0x000fe200078e3cff */
[----:B------:R-:W-:Y:S01]  /*8bf0*/  IMAD.MOV.U32 R17, RZ, RZ, R18 ;  /* 0x000000ffff117224 */ /* 0x000fe200078e0012 */
[-C--:B------:R-:W-:Y:S01]  /*8c00*/  MOV R24, R19.reuse ;  /* 0x0000001300187202 */ /* 0x080fe20000000f00 */
[----:B------:R-:W-:Y:S01]  /*8c10*/  IMAD.MOV.U32 R11, RZ, RZ, R21 ;  /* 0x000000ffff0b7224 */ /* 0x000fe200078e0015 */
[----:B------:R-:W-:Y:S01]  /*8c20*/  MOV R29, R19 ;  /* 0x00000013001d7202 */ /* 0x000fe20000000f00 */
[----:B------:R-:W-:Y:S01]  /*8c30*/  IMAD.SHL.U32 R8, R4, 0x2, RZ ;  /* 0x0000000204087824 */ /* 0x000fe200078e00ff */
[----:B------:R2:W-:Y:S01]  /*8c40*/  STG.E.64 desc[UR6][R34.64], R16 ;  /* 0x0000001022007986 */ /* 0x0005e2000c101b06 */
[----:B------:R-:W-:-:S02]  /*8c50*/  IMAD.MOV.U32 R10, RZ, RZ, R25 ;  /* 0x000000ffff0a7224 */ /* 0x000fc400078e0019 */
[----:B------:R-:W-:Y:S01]  /*8c60*/  IMAD.MOV.U32 R13, RZ, RZ, R18 ;  /* 0x000000ffff0d7224 */ /* 0x000fe200078e0012 */
[----:B------:R-:W-:Y:S01]  /*8c70*/  LOP3.LUT R8, R4, R8, R5, 0x96, !PT ;  /* 0x0000000804087212 */ /* 0x000fe200078e9605 */
[----:B------:R-:W-:Y:S01]  /*8c80*/  IMAD.MOV.U32 R5, RZ, RZ, 0x40e00000 ;  /* 0x40e00000ff057424 */ /* 0x000fe200078e00ff */
[----:B------:R2:W-:Y:S02]  /*8c90*/  STG.E.64 desc[UR6][R34.64+0x8], R24 ;  /* 0x0000081822007986 */ /* 0x0005e4000c101b06 */
[----:B------:R-:W-:-:S05]  /*8ca0*/  LOP3.LUT R27, R8, R21, RZ, 0x3c, !PT ;  /* 0x00000015081b7212 */ /* 0x000fca00078e3cff */
[----:B------:R-:W-:Y:S01]  /*8cb0*/  IMAD.IADD R4, R27, 0x1, R16 ;  /* 0x000000011b047824 */ /* 0x000fe200078e0210 */
[----:B------:R2:W-:Y:S04]  /*8cc0*/  STG.E.64 desc[UR6][R34.64+0x10], R26 ;  /* 0x0000101a22007986 */ /* 0x0005e8000c101b06 */
[----:B------:R-:W-:-:S05]  /*8cd0*/  I2FP.F32.U32 R4, R4 ;  /* 0x0000000400047245 */ /* 0x000fca0000201000 */
[----:B------:R-:W-:-:S04]  /*8ce0*/  FFMA R4, R4, R7, 1.1641532182693481445e-10 ;  /* 0x2f00000004047423 */ /* 0x000fc80000000007 */
[----:B------:R-:W-:-:S04]  /*8cf0*/  FFMA R5, R4, R5, 3 ;  /* 0x4040000004057423 */ /* 0x000fc80000000005 */
[----:B------:R-:W-:Y:S01]  /*8d00*/  FADD R6, R6, R5 ;  /* 0x0000000506067221 */ /* 0x000fe20000000000 */
[----:B------:R-:W-:-:S04]  /*8d10*/  IMAD.MOV.U32 R5, RZ, RZ, 0x3 ;  /* 0x00000003ff057424 */ /* 0x000fc800078e00ff */
[----:B------:R2:W-:Y:S01]  /*8d20*/  STL [R1+0xe8], R6 ;  /* 0x0000e80601007387 */ /* 0x0005e20000100800 */
[----:B------:R-:W-:Y:S05]  /*8d30*/  BRA `(.L_x_134) ;  /* 0x0000000000487947 */ /* 0x000fea0003800000 */
.L_x_135:
[----:B------:R-:W-:Y:S01]  /*8d40*/  FADD R6, R6, 2 ;  /* 0x4000000006067421 */ /* 0x000fe20000000000 */
[----:B------:R-:W-:Y:S01]  /*8d50*/  IMAD.MOV.U32 R27, RZ, RZ, R21 ;  /* 0x000000ffff1b7224 */ /* 0x000fe200078e0015 */
[----:B------:R-:W-:Y:S01]  /*8d60*/  MOV R10, R19 ;  /* 0x00000013000a7202 */ /* 0x000fe20000000f00 */
[----:B------:R-:W-:Y:S02]  /*8d70*/  IMAD.MOV.U32 R11, RZ, RZ, R25 ;  /* 0x000000ffff0b7224 */ /* 0x000fe400078e0019 */
[----:B------:R0:W-:Y:S01]  /*8d80*/  STL [R1+0xe8], R6 ;  /* 0x0000e80601007387 */ /* 0x0001e20000100800 */
[----:B------:R-:W-:Y:S02]  /*8d90*/  IMAD.MOV.U32 R29, RZ, RZ, R18 ;  /* 0x000000ffff1d7224 */ /* 0x000fe400078e0012 */
[----:B------:R-:W-:Y:S02]  /*8da0*/  IMAD.MOV.U32 R5, RZ, RZ, 0x2 ;  /* 0x00000002ff057424 */ /* 0x000fe400078e00ff */
[----:B------:R-:W-:Y:S01]  /*8db0*/  IMAD.MOV.U32 R13, RZ, RZ, R17 ;  /* 0x000000ffff0d7224 */ /* 0x000fe200078e0011 */
[----:B------:R-:W-:Y:S06]  /*8dc0*/  BRA `(.L_x_134) ;  /* 0x0000000000247947 */ /* 0x000fec0003800000 */
.L_x_133:
[----:B------:R3:W-:Y:S04]  /*8dd0*/  STL.U8 [R4+0xa0], RZ ;  /* 0x0000a0ff04007387 */ /* 0x0007e80000100000 */
[----:B------:R3:W5:Y:S01]  /*8de0*/  LDL R2, [R1+0x1cc] ;  /* 0x0001cc0001027983 */ /* 0x0007620000100800 */
[----:B------:R-:W-:Y:S01]  /*8df0*/  VIADD R33, R33, 0xffffffff ;  /* 0xffffffff21217836 */ /* 0x000fe20000000000 */
[----:B------:R-:W-:Y:S01]  /*8e00*/  MOV R27, R21 ;  /* 0x00000015001b7202 */ /* 0x000fe20000000f00 */
[----:B------:R-:W-:Y:S01]  /*8e10*/  IMAD.MOV.U32 R11, RZ, RZ, R25 ;  /* 0x000000ffff0b7224 */ /* 0x000fe200078e0019 */
[----:B------:R-:W-:Y:S01]  /*8e20*/  MOV R13, R17 ;  /* 0x00000011000d7202 */ /* 0x000fe20000000f00 */
[----:B------:R-:W-:Y:S02]  /*8e30*/  IMAD.MOV.U32 R10, RZ, RZ, R19 ;  /* 0x000000ffff0a7224 */ /* 0x000fe400078e0013 */
[----:B------:R-:W-:-:S02]  /*8e40*/  IMAD.MOV.U32 R29, RZ, RZ, R18 ;  /* 0x000000ffff1d7224 */ /* 0x000fc400078e0012 */
[----:B---3--:R-:W-:-:S07]  /*8e50*/  IMAD.MOV.U32 R5, RZ, RZ, RZ ;  /* 0x000000ffff057224 */ /* 0x008fce00078e00ff */
.L_x_134:
[----:B------:R-:W-:Y:S05]  /*8e60*/  BSYNC.RECONVERGENT B0 ;  /* 0x0000000000007941 */ /* 0x000fea0003800200 */
.L_x_132:
[----:B-----5:R-:W-:-:S13]  /*8e70*/  ISETP.GT.AND P0, PT, R2, 0x2f, PT ;  /* 0x0000002f0200780c */ /* 0x020fda0003f04270 */
[----:B------:R-:W-:Y:S05]  /*8e80*/  @P0 BRA `(.L_x_129) ;  /* 0x0000000000140947 */ /* 0x000fea0003800000 */
[----:B-1----:R-:W-:-:S05]  /*8e90*/  LEA R4, R2, UR5, 0x2 ;  /* 0x0000000502047c11 */ /* 0x002fca000f8e10ff */
[----:B------:R3:W-:Y:S04]  /*8ea0*/  STL [R4+0x6c], R5 ;  /* 0x00006c0504007387 */ /* 0x0007e80000100800 */
[----:B------:R-:W4:Y:S02]  /*8eb0*/  LDL R2, [R1+0x1cc] ;  /* 0x0001cc0001027983 */ /* 0x000f240000100800 */
[----:B----4-:R-:W-:-:S05]  /*8ec0*/  VIADD R2, R2, 0x1 ;  /* 0x0000000102027836 */ /* 0x010fca0000000000 */
[----:B------:R3:W-:Y:S02]  /*8ed0*/  STL [R1+0x1cc], R2 ;  /* 0x0001cc0201007387 */ /* 0x0007e40000100800 */
.L_x_129:
[----:B------:R-:W-:Y:S05]  /*8ee0*/  BSYNC.RECONVERGENT B5 ;  /* 0x0000000000057941 */ /* 0x000fea0003800200 */
.L_x_128:
[----:B------:R-:W-:Y:S01]  /*8ef0*/  ISETP.GE.U32.AND P0, PT, R33, 0x2, PT ;  /* 0x000000022100780c */ /* 0x000fe20003f06070 */
[----:B-1-3--:R-:W-:Y:S01]  /*8f00*/  IMAD.MOV.U32 R4, RZ, RZ, R16 ;  /* 0x000000ffff047224 */ /* 0x00afe200078e0010 */
[----:B------:R-:W-:Y:S01]  /*8f10*/  MOV R9, R10 ;  /* 0x0000000a00097202 */ /* 0x000fe20000000f00 */
[----:B------:R-:W-:Y:S02]  /*8f20*/  IMAD.MOV.U32 R7, RZ, RZ, R27 ;  /* 0x000000ffff077224 */ /* 0x000fe400078e001b */
[----:B0-2---:R-:W-:Y:S02]  /*8f30*/  IMAD.MOV.U32 R6, RZ, RZ, R11 ;  /* 0x000000ffff067224 */ /* 0x005fe400078e000b */
[----:B------:R-:W-:-:S06]  /*8f40*/  IMAD.MOV.U32 R8, RZ, RZ, R29 ;  /* 0x000000ffff087224 */ /* 0x000fcc00078e001d */
        /* <DEDUP_REMOVED lines=32> */
.L_x_138:
[----:B------:R-:W-:Y:S05]  /*9150*/  BSYNC.RECONVERGENT B5 ;  /* 0x0000000000057941 */ /* 0x000fea0003800200 */
.L_x_137:
[----:B------:R-:W-:Y:S01]  /*9160*/  SHF.R.U32.HI R4, RZ, 0x2, R13 ;  /* 0x00000002ff047819 */ /* 0x000fe2000001160d */
[----:B------:R-:W-:Y:S01]  /*9170*/  IMAD.MOV.U32 R15, RZ, RZ, 0x2f800000 ;  /* 0x2f800000ff0f7424 */ /* 0x000fe200078e00ff */
[----:B------:R-:W-:Y:S01]  /*9180*/  FMNMX R5, R5, 0.30000001192092895508, PT ;  /* 0x3e99999a05057809 */ /* 0x000fe20003800000 */
[----:B------:R0:W-:Y:S01]  /*9190*/  STG.E.64 desc[UR6][R34.64+0x8], R10 ;  /* 0x0000080a22007986 */ /* 0x0001e2000c101b06 */
[----:B------:R-:W-:Y:S01]  /*91a0*/  LOP3.LUT R7, R4, R13, RZ, 0x3c, !PT ;  /* 0x0000000d04077212 */ /* 0x000fe200078e3cff */
[----:B------:R-:W-:Y:S01]  /*91b0*/  IMAD.SHL.U32 R4, R27, 0x10, RZ ;  /* 0x000000101b047824 */ /* 0x000fe200078e00ff */
[----:B------:R-:W-:Y:S01]  /*91c0*/  FMNMX R5, RZ, R5, !PT ;  /* 0x00000005ff057209 */ /* 0x000fe20007800000 */
[----:B------:R-:W-:Y:S01]  /*91d0*/  BSSY.RECONVERGENT B0, `(.L_x_139) ;  /* 0x0000075000007945 */ /* 0x000fe20003800200 */
[----:B------:R-:W-:Y:S01]  /*91e0*/  MOV R20, R27 ;  /* 0x0000001b00147202 */ /* 0x000fe20000000f00 */
[----:B------:R-:W-:-:S05]  /*91f0*/  IMAD.SHL.U32 R8, R7, 0x2, RZ ;  /* 0x0000000207087824 */ /* 0x000fca00078e00ff */
[----:B------:R-:W-:Y:S01]  /*9200*/  LOP3.LUT R8, R7, R8, R4, 0x96, !PT ;  /* 0x0000000807087212 */ /* 0x000fe200078e9604 */
[----:B------:R-:W-:Y:S01]  /*9210*/  VIADD R4, R16, 0x587c5 ;  /* 0x000587c510047836 */ /* 0x000fe20000000000 */
[----:B------:R-:W-:Y:S02]  /*9220*/  MOV R7, 0x3ecccccd ;  /* 0x3ecccccd00077802 */ /* 0x000fe40000000f00 */
[----:B------:R-:W-:Y:S01]  /*9230*/  LOP3.LUT R21, R8, R27, RZ, 0x3c, !PT ;  /* 0x0000001b08157212 */ /* 0x000fe200078e3cff */
[--C-:B------:R-:W-:Y:S02]  /*9240*/  IMAD.MOV.U32 R28, RZ, RZ, R4.reuse ;  /* 0x000000ffff1c7224 */ /* 0x100fe400078e0004 */
[----:B-----5:R-:W-:Y:S02]  /*9250*/  FFMA R8, R6, R7, 0.20666666328907012939 ;  /* 0x3e53a06d06087423 */ /* 0x020fe40000000007 */
[----:B------:R-:W-:Y:S01]  /*9260*/  IMAD.IADD R6, R21, 0x1, R4 ;  /* 0x0000000115067824 */ /* 0x000fe200078e0204 */
[----:B------:R0:W-:Y:S01]  /*9270*/  STG.E.64 desc[UR6][R34.64], R28 ;  /* 0x0000001c22007986 */ /* 0x0001e2000c101b06 */
[----:B------:R-:W-:-:S03]  /*9280*/  FFMA R5, R5, 0.20000000298023223877, R8 ;  /* 0x3e4ccccd05057823 */ /* 0x000fc60000000008 */
[----:B------:R-:W-:Y:S01]  /*9290*/  I2FP.F32.U32 R6, R6 ;  /* 0x0000000600067245 */ /* 0x000fe20000201000 */
[----:B------:R-:W-:Y:S01]  /*92a0*/  FFMA R5, R32, 0.10000000149011611938, R5 ;  /* 0x3dcccccd20057823 */ /* 0x000fe20000000005 */
[----:B------:R0:W-:Y:S03]  /*92b0*/  STG.E.64 desc[UR6][R34.64+0x10], R20 ;  /* 0x0000101422007986 */ /* 0x0001e6000c101b06 */
        /* <DEDUP_REMOVED lines=21> */
[----:B------:R-:W-:Y:S01]  /*9410*/  @!P0 IMAD.SHL.U32 R5, R21, 0x10, RZ ;  /* 0x0000001015058824 */ /* 0x000fe200078e00ff */
[----:B------:R-:W-:Y:S01]  /*9420*/  @P0 MOV R7, R21 ;  /* 0x0000001500070202 */ /* 0x000fe20000000f00 */
[----:B------:R-:W-:Y:S01]  /*9430*/  @!P0 VIADD R4, R16, 0xb0f8a ;  /* 0x000b0f8a10048836 */ /* 0x000fe20000000000 */
[----:B------:R-:W-:Y:S01]  /*9440*/  @!P0 LOP3.LUT R6, R6, R29, RZ, 0x3c, !PT ;  /* 0x0000001d06068212 */ /* 0x000fe200078e3cff */
[----:B------:R-:W-:Y:S01]  /*9450*/  IMAD.MOV.U32 R26, RZ, RZ, R11 ;  /* 0x000000ffff1a7224 */ /* 0x000fe200078e000b */
[----:B------:R-:W-:Y:S01]  /*9460*/  MOV R22, R21 ;  /* 0x0000001500167202 */ /* 0x000fe20000000f00 */
[----:B------:R-:W-:Y:S02]  /*9470*/  IMAD.MOV.U32 R25, RZ, RZ, R10 ;  /* 0x000000ffff197224 */ /* 0x000fe400078e000a */
[----:B------:R-:W-:Y:S01]  /*9480*/  @!P0 IMAD.SHL.U32 R8, R6, 0x2, RZ ;  /* 0x0000000206088824 */ /* 0x000fe200078e00ff */
[----:B------:R0:W-:Y:S01]  /*9490*/  @!P0 STG.E.64 desc[UR6][R34.64+0x8], R26 ;  /* 0x0000081a22008986 */ /* 0x0001e2000c101b06 */
[----:B------:R-:W-:-:S02]  /*94a0*/  IMAD.MOV.U32 R24, RZ, RZ, R4 ;  /* 0x000000ffff187224 */ /* 0x000fc400078e0004 */
[----:B------:R-:W-:Y:S01]  /*94b0*/  @P0 IMAD.MOV.U32 R9, RZ, RZ, R11 ;  /* 0x000000ffff090224 */ /* 0x000fe200078e000b */
[----:B------:R-:W-:Y:S01]  /*94c0*/  @!P0 LOP3.LUT R8, R6, R8, R5, 0x96, !PT ;  /* 0x0000000806088212 */ /* 0x000fe200078e9605 */
[----:B------:R-:W-:Y:S01]  /*94d0*/  @P0 IMAD.MOV.U32 R13, RZ, RZ, R29 ;  /* 0x000000ffff0d0224 */ /* 0x000fe200078e001d */
[----:B------:R0:W-:Y:S01]  /*94e0*/  @!P0 STG.E.64 desc[UR6][R34.64], R24 ;  /* 0x0000001822008986 */ /* 0x0001e2000c101b06 */
[----:B------:R-:W-:Y:S01]  /*94f0*/  @!P0 MOV R9, R27 ;  /* 0x0000001b00098202 */ /* 0x000fe20000000f00 */
[--C-:B------:R-:W-:Y:S01]  /*9500*/  @!P0 IMAD.MOV.U32 R13, RZ, RZ, R10.reuse ;  /* 0x000000ffff0d8224 */ /* 0x100fe200078e000a */
[----:B------:R-:W-:Y:S01]  /*9510*/  @!P0 LOP3.LUT R7, R8, R21, RZ, 0x3c, !PT ;  /* 0x0000001508078212 */ /* 0x000fe200078e3cff */
[----:B------:R-:W-:Y:S02]  /*9520*/  @P0 IMAD.MOV.U32 R8, RZ, RZ, R10 ;  /* 0x000000ffff080224 */ /* 0x000fe400078e000a */
[----:B------:R-:W-:Y:S02]  /*9530*/  @!P0 IMAD.MOV.U32 R8, RZ, RZ, R11 ;  /* 0x000000ffff088224 */ /* 0x000fe400078e000b */
[----:B------:R-:W-:-:S02]  /*9540*/  @!P0 IMAD.IADD R5, R7, 0x1, R4 ;  /* 0x0000000107058824 */ /* 0x000fc400078e0204 */
[----:B------:R-:W-:-:S03]  /*9550*/  IMAD.MOV.U32 R23, RZ, RZ, R7 ;  /* 0x000000ffff177224 */ /* 0x000fc600078e0007 */
        /* <DEDUP_REMOVED lines=10> */
[----:B--2---:R-:W-:-:S05]  /*9600*/  @P0 FADD R12, R17, R12 ;  /* 0x0000000c110c0221 */ /* 0x004fca0000000000 */
[----:B------:R0:W-:Y:S04]  /*9610*/  @P0 STL [R1+0xe8], R12 ;  /* 0x0000e80c01000387 */ /* 0x0001e80000100800 */
[----:B------:R0:W-:Y:S04]  /*9620*/  @P0 STL [R18+0xec], RZ ;  /* 0x0000ecff12000387 */ /* 0x0001e80000100800 */
[----:B------:R0:W-:Y:S01]  /*9630*/  @!P0 STL [R1+0xe8], R16 ;  /* 0x0000e81001008387 */ /* 0x0001e20000100800 */
[----:B------:R-:W-:Y:S05]  /*9640*/  BRA `(.L_x_141) ;  /* 0x0000000000b47947 */ /* 0x000fea0003800000 */
.L_x_143:
[----:B------:R-:W-:Y:S01]  /*9650*/  SHF.R.U32.HI R4, RZ, 0x2, R29 ;  /* 0x00000002ff047819 */ /* 0x000fe2000001161d */
[----:B------:R-:W-:Y:S01]  /*9660*/  IMAD.SHL.U32 R5, R21, 0x10, RZ ;  /* 0x0000001015057824 */ /* 0x000fe200078e00ff */
[----:B------:R-:W-:Y:S01]  /*9670*/  MOV R18, R21 ;  /* 0x0000001500127202 */ /* 0x000fe20000000f00 */
[--C-:B------:R-:W-:Y:S01]  /*9680*/  IMAD.MOV.U32 R26, RZ, RZ, R11.reuse ;  /* 0x000000ffff1a7224 */ /* 0x100fe200078e000b */
[----:B------:R-:W-:Y:S01]  /*9690*/  LOP3.LUT R4, R4, R29, RZ, 0x3c, !PT ;  /* 0x0000001d04047212 */ /* 0x000fe200078e3cff */
[--C-:B------:R-:W-:Y:S01]  /*96a0*/  IMAD.MOV.U32 R23, RZ, RZ, R10.reuse ;  /* 0x000000ffff177224 */ /* 0x100fe200078e000a */
[----:B------:R-:W-:Y:S01]  /*96b0*/  MOV R9, R27 ;  /* 0x0000001b00097202 */ /* 0x000fe20000000f00 */
[----:B------:R-:W-:Y:S01]  /*96c0*/  IMAD.MOV.U32 R8, RZ, RZ, R11 ;  /* 0x000000ffff087224 */ /* 0x000fe200078e000b */
[----:B------:R-:W-:Y:S01]  /*96d0*/  SHF.L.U32 R6, R4, 0x1, RZ ;  /* 0x0000000104067819 */ /* 0x000fe200000006ff */
[----:B------:R1:W-:Y:S01]  /*96e0*/  STG.E.64 desc[UR6][R34.64+0x8], R26 ;  /* 0x0000081a22007986 */ /* 0x0003e2000c101b06 */
[----:B------:R-:W-:-:S02]  /*96f0*/  IMAD.MOV.U32 R13, RZ, RZ, R10 ;  /* 0x000000ffff0d7224 */ /* 0x000fc400078e000a */
        /* <DEDUP_REMOVED lines=17> */
.L_x_142:
        /* <DEDUP_REMOVED lines=9> */
.L_x_140:
[----:B------:R0:W-:Y:S04]  /*98a0*/  STL.U8 [R12+0xa0], RZ ;  /* 0x0000a0ff0c007387 */ /* 0x0001e80000100000 */
[----:B------:R0:W5:Y:S01]  /*98b0*/  LDL R2, [R1+0x1cc] ;  /* 0x0001cc0001027983 */ /* 0x0001620000100800 */
[----:B------:R-:W-:Y:S01]  /*98c0*/  HFMA2 R5, -RZ, RZ, 0, 0 ;  /* 0x00000000ff057431 */ /* 0x000fe200000001ff */
[----:B------:R-:W-:Y:S01]  /*98d0*/  MOV R7, R21 ;  /* 0x0000001500077202 */ /* 0x000fe20000000f00 */
[----:B------:R-:W-:Y:S02]  /*98e0*/  IMAD.MOV.U32 R6, RZ, RZ, R27 ;  /* 0x000000ffff067224 */ /* 0x000fe400078e001b */
[----:B------:R-:W-:Y:S02]  /*98f0*/  IMAD.MOV.U32 R9, RZ, RZ, R11 ;  /* 0x000000ffff097224 */ /* 0x000fe400078e000b */
[----:B------:R-:W-:-:S02]  /*9900*/  IMAD.MOV.U32 R8, RZ, RZ, R10 ;  /* 0x000000ffff087224 */ /* 0x000fc400078e000a */
[----:B0-----:R-:W-:-:S07]  /*9910*/  IMAD.MOV.U32 R13, RZ, RZ, R29 ;  /* 0x000000ffff0d7224 */ /* 0x001fce00078e001d */
.L_x_141:
[----:B------:R-:W-:Y:S05]  /*9920*/  BSYNC.RECONVERGENT B0 ;  /* 0x0000000000007941 */ /* 0x000fea0003800200 */
.L_x_139:
[----:B-----5:R-:W-:-:S13]  /*9930*/  ISETP.GT.AND P0, PT, R2, 0x2f, PT ;  /* 0x0000002f0200780c */ /* 0x020fda0003f04270 */
[----:B------:R-:W-:Y:S05]  /*9940*/  @P0 BRA `(.L_x_100) ;  /* 0x0000000000140947 */ /* 0x000fea0003800000 */
[----:B------:R-:W-:-:S05]  /*9950*/  LEA R10, R2, UR5, 0x2 ;  /* 0x00000005020a7c11 */ /* 0x000fca000f8e10ff */
[----:B------:R3:W-:Y:S04]  /*9960*/  STL [R10+0x6c], R5 ;  /* 0x00006c050a007387 */ /* 0x0007e80000100800 */
[----:B------:R-:W4:Y:S02]  /*9970*/  LDL R2, [R1+0x1cc] ;  /* 0x0001cc0001027983 */ /* 0x000f240000100800 */
[----:B----4-:R-:W-:-:S05]  /*9980*/  VIADD R2, R2, 0x1 ;  /* 0x0000000102027836 */ /* 0x010fca0000000000 */
[----:B------:R3:W-:Y:S02]  /*9990*/  STL [R1+0x1cc], R2 ;  /* 0x0001cc0201007387 */ /* 0x0007e40000100800 */
.L_x_100:
[----:B------:R-:W-:Y:S05]  /*99a0*/  BSYNC.RECONVERGENT B4 ;  /* 0x0000000000047941 */ /* 0x000fea0003800200 */
.L_x_99:
[----:B------:R-:W-:-:S05]  /*99b0*/  VIADD R14, R14, 0x1 ;  /* 0x000000010e0e7836 */ /* 0x000fca0000000000 */
[----:B------:R-:W-:-:S13]  /*99c0*/  ISETP.NE.AND P0, PT, R14, 0x4, PT ;  /* 0x000000040e00780c */ /* 0x000fda0003f05270 */
[----:B------:R-:W-:Y:S05]  /*99d0*/  @P0 BRA `(.L_x_144) ;  /* 0xffffff8c00940947 */ /* 0x000fea000383ffff */
[----:B------:R-:W-:Y:S05]  /*99e0*/  BSYNC.RELIABLE B2 ;  /* 0x0000000000027941 */ /* 0x000fea0003800100 */
.L_x_37:
[----:B---34-:R-:W3:Y:S04]  /*99f0*/  LDL.U16 R5, [R1+0x108] ;  /* 0x0001080001057983 */ /* 0x018ee80000100400 */
[----:B------:R-:W0:Y:S01]  /*9a00*/  LDL R7, [R1+0x104] ;  /* 0x0001040001077983 */ /* 0x000e220000100800 */
[C---:B---3--:R-:W-:Y:S02]  /*9a10*/  PRMT R4, R5.reuse, 0x7770, RZ ;  /* 0x0000777005047816 */ /* 0x048fe400000000ff */
[----:B------:R-:W-:Y:S02]  /*9a20*/  PRMT R5, R5, 0x7771, RZ ;  /* 0x0000777105057816 */ /* 0x000fe400000000ff */
[C---:B012---:R-:W-:Y:S02]  /*9a30*/  PRMT R10, R7.reuse, 0x7770, RZ ;  /* 0x00007770070a7816 */ /* 0x047fe400000000ff */
[----:B------:R-:W-:-:S02]  /*9a40*/  PRMT R9, R7, 0x7771, RZ ;  /* 0x0000777107097816 */ /* 0x000fc400000000ff */
[C---:B------:R-:W-:Y:S02]  /*9a50*/  PRMT R8, R7.reuse, 0x7772, RZ ;  /* 0x0000777207087816 */ /* 0x040fe400000000ff */
[----:B------:R-:W-:Y:S02]  /*9a60*/  PRMT R6, R4, 0x7610, R6 ;  /* 0x0000761004067816 */ /* 0x000fe40000000006 */
[----:B------:R-:W-:Y:S02]  /*9a70*/  PRMT R7, R7, 0x7773, RZ ;  /* 0x0000777307077816 */ /* 0x000fe400000000ff */
[----:B------:R-:W-:-:S07]  /*9a80*/  PRMT R4, R5, 0x7610, R4 ;  /* 0x0000761005047816 */ /* 0x000fce0000000004 */
.L_x_89:
[----:B------:R-:W-:Y:S05]  /*9a90*/  BSYNC.RECONVERGENT B3 ;  /* 0x0000000000037941 */ /* 0x000fea0003800200 */
.L_x_36:
[----:B------:R-:W-:Y:S05]  /*9aa0*/  WARPSYNC.ALL ;  /* 0x0000000000007948 */ /* 0x000fea0003800000 */
[----:B------:R-:W-:Y:S01]  /*9ab0*/  LOP3.LUT P1, R9, R9, 0xff, RZ, 0xc0, !PT ;  /* 0x000000ff09097812 */ /* 0x000fe2000782c0ff */
[----:B------:R-:W-:Y:S01]  /*9ac0*/  IMAD.MOV.U32 R11, RZ, RZ, 0x2 ;  /* 0x00000002ff0b7424 */ /* 0x000fe200078e00ff */
[----:B------:R-:W-:Y:S01]  /*9ad0*/  LOP3.LUT P0, R10, R10, 0xff, RZ, 0xc0, !PT ;  /* 0x000000ff0a0a7812 */ /* 0x000fe2000780c0ff */
[----:B------:R-:W-:Y:S01]  /*9ae0*/  BSSY.RECONVERGENT B3, `(.L_x_145) ;  /* 0x00002b6000037945 */ /* 0x000fe20003800200 */
[----:B------:R-:W-:Y:S02]  /*9af0*/  LOP3.LUT P2, R8, R8, 0xff, RZ, 0xc0, !PT ;  /* 0x000000ff08087812 */ /* 0x000fe4000784c0ff */
[----:B------:R-:W-:-:S07]  /*9b00*/  SEL R5, RZ, 0x1, !P1 ;  /* 0x00000001ff057807 */ /* 0x000fce0004800000 */
[----:B------:R-:W-:Y:S01]  /*9b10*/  @!P1 IMAD.MOV R11, RZ, RZ, 0x1 ;  /* 0x00000001ff0b9424 */ /* 0x000fe200078e02ff */
[----:B------:R-:W-:Y:S02]  /*9b20*/  LOP3.LUT P1, R6, R6, 0xff, RZ, 0xc0, !PT ;  /* 0x000000ff06067812 */ /* 0x000fe4000782c0ff */
[----:B------:R-:W-:Y:S02]  /*9b30*/  @!P0 IADD3 R11, PT, PT, R5, RZ, RZ ;  /* 0x000000ff050b8210 */ /* 0x000fe40007ffe0ff */
[----:B------:R-:W-:-:S03]  /*9b40*/  LOP3.LUT P0, R7, R7, 0xff, RZ, 0xc0, !PT ;  /* 0x000000ff07077812 */ /* 0x000fc6000780c0ff */
[----:B------:R-:W-:Y:S02]  /*9b50*/  VIADD R5, R11, 0x1 ;  /* 0x000000010b057836 */ /* 0x000fe40000000000 */
[----:B------:R-:W-:-:S04]  /*9b60*/  @!P2 IMAD.MOV R5, RZ, RZ, R11 ;  /* 0x000000ffff05a224 */ /* 0x000fc800078e020b */
[----:B------:R-:W-:-:S04]  /*9b70*/  VIADD R11, R5, 0x1 ;  /* 0x00000001050b7836 */ /* 0x000fc80000000000 */
[----:B------:R-:W-:Y:S01]  /*9b80*/  @!P0 IMAD.MOV R11, RZ, RZ, R5 ;  /* 0x000000ffff0b8224 */ /* 0x000fe200078e0205 */
[----:B------:R-:W-:-:S04]  /*9b90*/  LOP3.LUT P0, R4, R4, 0xff, RZ, 0xc0, !PT ;  /* 0x000000ff04047812 */ /* 0x000fc8000780c0ff */
[----:B------:R-:W-:Y:S01]  /*9ba0*/  IADD3 R5, PT, PT, R11, 0x1, RZ ;  /* 0x000000010b057810 */ /* 0x000fe20007ffe0ff */
[----:B------:R-:W-:-:S04]  /*9bb0*/  @!P1 IMAD.MOV R5, RZ, RZ, R11 ;  /* 0x000000ffff059224 */ /* 0x000fc800078e020b */
[----:B------:R-:W-:-:S04]  /*9bc0*/  VIADD R11, R5, 0x1 ;  /* 0x00000001050b7836 */ /* 0x000fc80000000000 */
[----:B------:R-:W-:-:S05]  /*9bd0*/  @!P0 IMAD.MOV R11, RZ, RZ, R5 ;  /* 0x000000ffff0b8224 */ /* 0x000fca00078e0205 */
[----:B------:R-:W-:-:S13]  /*9be0*/  ISETP.GE.U32.AND P0, PT, R11, 0x2, PT ;  /* 0x000000020b00780c */ /* 0x000fda0003f06070 */
[----:B------:R-:W-:Y:S05]  /*9bf0*/  @!P0 BRA `(.L_x_146) ;  /* 0x0000002400ec8947 */ /* 0x000fea0003800000 */
[----:B------:R-:W2:Y:S04]  /*9c00*/  LDL.128 R16, [R1+0xd0] ;  /* 0x0000d00001107983 */ /* 0x000ea80000100c00 */
[----:B------:R-:W3:Y:S01]  /*9c10*/  LDL R42, [R1+0xe0] ;  /* 0x0000e000012a7983 */ /* 0x000ee20000100800 */
[----:B------:R-:W-:Y:S02]  /*9c20*/  IMAD.MOV.U32 R4, RZ, RZ, R1 ;  /* 0x000000ffff047224 */ /* 0x000fe400078e0001 */
[----:B------:R-:W-:Y:S02]  /*9c30*/  IMAD.MOV.U32 R6, RZ, RZ, -0x40800000 ;  /* 0xbf800000ff067424 */ /* 0x000fe400078e00ff */
[----:B------:R-:W-:Y:S02]  /*9c40*/  IMAD.MOV.U32 R34, RZ, RZ, -0x6 ;  /* 0xfffffffaff227424 */ /* 0x000fe400078e00ff */
[----:B------:R-:W-:-:S02]  /*9c50*/  IMAD.U32 R33, RZ, RZ, UR5 ;  /* 0x00000005ff217e24 */ /* 0x000fc4000f8e00ff */
[----:B--2---:R-:W-:Y:S01]  /*9c60*/  IMAD.SHL.U32 R8, R17, 0x4, RZ ;  /* 0x0000000411087824 */ /* 0x004fe200078e00ff */
[----:B------:R-:W-:Y:S02]  /*9c70*/  SHF.L.U32 R5, R16, 0x2, RZ ;  /* 0x0000000210057819 */ /* 0x000fe400000006ff */
[----:B------:R-:W-:Y:S01]  /*9c80*/  SHF.R.S32.HI R28, RZ, 0x2, R17 ;  /* 0x00000002ff1c7819 */ /* 0x000fe20000011411 */
[----:B---3--:R-:W-:Y:S01]  /*9c90*/  IMAD.SHL.U32 R30, R42, 0x4, RZ ;  /* 0x000000042a1e7824 */ /* 0x008fe200078e00ff */
[----:B------:R-:W-:Y:S02]  /*9ca0*/  SHF.R.S32.HI R7, RZ, 0x2, R42 ;  /* 0x00000002ff077819 */ /* 0x000fe4000001142a */
[----:B------:R-:W-:Y:S01]  /*9cb0*/  SHF.R.S32.HI R29, RZ, 0x2, R16 ;  /* 0x00000002ff1d7819 */ /* 0x000fe20000011410 */
[--C-:B------:R-:W-:Y:S01]  /*9cc0*/  IMAD R28, R28, 0x4, R4.reuse ;  /* 0x000000041c1c7824 */ /* 0x100fe200078e0204 */
[----:B------:R-:W-:Y:S01]  /*9cd0*/  LOP3.LUT R8, R8, 0xc, RZ, 0xc0, !PT ;  /* 0x0000000c08087812 */ /* 0x000fe200078ec0ff */
[----:B------:R-:W-:Y:S01]  /*9ce0*/  IMAD R7, R7, 0x4, R4 ;  /* 0x0000000407077824 */ /* 0x000fe200078e0204 */
[----:B------:R-:W-:-:S02]  /*9cf0*/  LOP3.LUT R30, R30, 0xc, RZ, 0xc0, !PT ;  /* 0x0000000c1e1e7812 */ /* 0x000fc400078ec0ff */
[----:B------:R-:W-:Y:S01]  /*9d00*/  LOP3.LUT R32, R5, 0xc, RZ, 0xc0, !PT ;  /* 0x0000000c05207812 */ /* 0x000fe200078ec0ff */
[----:B------:R-:W-:Y:S01]  /*9d10*/  IMAD.IADD R31, R1, 0x1, R8 ;  /* 0x00000001011f7824 */ /* 0x000fe200078e0208 */
[----:B------:R-:W-:Y:S01]  /*9d20*/  LEA R29, R29, R4, 0x2 ;  /* 0x000000041d1d7211 */ /* 0x000fe200078e10ff */
[----:B------:R-:W-:Y:S01]  /*9d30*/  IMAD.MOV.U32 R4, RZ, RZ, -0x1 ;  /* 0xffffffffff047424 */ /* 0x000fe200078e00ff */
[C---:B------:R-:W-:Y:S01]  /*9d40*/  IADD3 R32, PT, PT, R1.reuse, R32, RZ ;  /* 0x0000002001207210 */ /* 0x040fe20007ffe0ff */
[----:B------:R-:W-:-:S07]  /*9d50*/  IMAD.IADD R30, R1, 0x1, R30 ;  /* 0x00000001011e7824 */ /* 0x000fce00078e021e */
.L_x_183:
[----:B------:R-:W2:Y:S01]  /*9d60*/  LDL.U8 R5, [R33+0x64] ;  /* 0x0000640021057983 */ /* 0x000ea20000100000 */
[----:B------:R-:W-:Y:S01]  /*9d70*/  BSSY.RECONVERGENT B0, `(.L_x_147) ;  /* 0x0000237000007945 */ /* 0x000fe20003800200 */
[----:B--2---:R-:W-:-:S13]  /*9d80*/  ISETP.NE.AND P0, PT, R5, RZ, PT ;  /* 0x000000ff0500720c */ /* 0x004fda0003f05270 */
[----:B------:R-:W-:Y:S05]  /*9d90*/  @!P0 BRA `(.L_x_148) ;  /* 0x0000002000d08947 */ /* 0x000fea0003800000 */
[----:B------:R-:W2:Y:S04]  /*9da0*/  LDL R9, [R0+-0x4] ;  /* 0xfffffc0000097983 */ /* 0x000ea80000100800 */
[----:B------:R-:W3:Y:S04]  /*9db0*/  LDL R11, [R0] ;  /* 0x00000000000b7983 */ /* 0x000ee80000100800 */
        /* <DEDUP_REMOVED lines=20> */
[----:B------:R-:W-:-:S05]  /*9f00*/  LOP3.LUT R14, R14, 0xc, RZ, 0xc0, !PT ;  /* 0x0000000c0e0e7812 */ /* 0x000fca00078ec0ff */
[----:B------:R-:W-:Y:S01]  /*9f10*/  IMAD.IADD R14, R1, 0x1, R14 ;  /* 0x00000001010e7824 */ /* 0x000fe200078e020e */
[----:B--2---:R-:W-:-:S05]  /*9f20*/  IADD3 R13, PT, PT, R13, 0x1, RZ ;  /* 0x000000010d0d7810 */ /* 0x004fca0007ffe0ff */
[----:B------:R2:W-:Y:S04]  /*9f30*/  STL [R10], R13 ;  /* 0x0000000d0a007387 */ /* 0x0005e80000100800 */
[----:B0-----:R-:W3:Y:S02]  /*9f40*/  LDL R5, [R14+0x40] ;  /* 0x000040000e057983 */ /* 0x001ee40000100800 */
[----:B---3--:R-:W-:-:S05]  /*9f50*/  VIADD R5, R5, 0x1 ;  /* 0x0000000105057836 */ /* 0x008fca0000000000 */
[----:B------:R0:W-:Y:S04]  /*9f60*/  STL [R14+0x40], R5 ;  /* 0x000040050e007387 */ /* 0x0001e80000100800 */
[----:B------:R-:W3:Y:S02]  /*9f70*/  LDL R8, [R29] ;  /* 0x000000001d087983 */ /* 0x000ee40000100800 */
[----:B---3--:R-:W-:-:S05]  /*9f80*/  VIADD R8, R8, 0x1 ;  /* 0x0000000108087836 */ /* 0x008fca0000000000 */
[----:B------:R3:W-:Y:S04]  /*9f90*/  STL [R29], R8 ;  /* 0x000000081d007387 */ /* 0x0007e80000100800 */
[----:B-1----:R-:W4:Y:S02]  /*9fa0*/  LDL R9, [R32+0x40] ;  /* 0x0000400020097983 */ /* 0x002f240000100800 */
[----:B----4-:R-:W-:-:S05]  /*9fb0*/  VIADD R9, R9, 0x1 ;  /* 0x0000000109097836 */ /* 0x010fca0000000000 */
[----:B------:R1:W-:Y:S04]  /*9fc0*/  STL [R32+0x40], R9 ;  /* 0x0000400920007387 */ /* 0x0003e80000100800 */
[----:B------:R-:W4:Y:S02]  /*9fd0*/  LDL R11, [R28] ;  /* 0x000000001c0b7983 */ /* 0x000f240000100800 */
[----:B----4-:R-:W-:-:S05]  /*9fe0*/  IADD3 R11, PT, PT, R11, 0x1, RZ ;  /* 0x000000010b0b7810 */ /* 0x010fca0007ffe0ff */
[----:B------:R-:W-:Y:S04]  /*9ff0*/  STL [R28], R11 ;  /* 0x0000000b1c007387 */ /* 0x000fe80000100800 */
[----:B--2---:R-:W2:Y:S01]  /*a000*/  LDL R10, [R31+0x40] ;  /* 0x000040001f0a7983 */ /* 0x004ea20000100800 */
[----:B------:R-:W-:-:S05]  /*a010*/  SHF.R.S32.HI R12, RZ, 0x2, R18 ;  /* 0x00000002ff0c7819 */ /* 0x000fca0000011412 */
[----:B------:R-:W-:Y:S02]  /*a020*/  IMAD R12, R12, 0x4, R1 ;  /* 0x000000040c0c7824 */ /* 0x000fe400078e0201 */
[----:B--2---:R-:W-:-:S05]  /*a030*/  VIADD R10, R10, 0x1 ;  /* 0x000000010a0a7836 */ /* 0x004fca0000000000 */
[----:B------:R2:W-:Y:S04]  /*a040*/  STL [R31+0x40], R10 ;  /* 0x0000400a1f007387 */ /* 0x0005e80000100800 */
[----:B0-----:R-:W4:Y:S01]  /*a050*/  LDL R5, [R12] ;  /* 0x000000000c057983 */ /* 0x001f220000100800 */
[----:B---3--:R-:W-:-:S05]  /*a060*/  IMAD.SHL.U32 R8, R18, 0x4, RZ ;  /* 0x0000000412087824 */ /* 0x008fca00078e00ff */
[----:B------:R-:W-:-:S04]  /*a070*/  LOP3.LUT R8, R8, 0xc, RZ, 0xc0, !PT ;  /* 0x0000000c08087812 */ /* 0x000fc800078ec0ff */
[----:B------:R-:W-:Y:S01]  /*a080*/  IADD3 R20, PT, PT, R1, R8, RZ ;  /* 0x0000000801147210 */ /* 0x000fe20007ffe0ff */
[----:B----4-:R-:W-:-:S05]  /*a090*/  VIADD R5, R5, 0x1 ;  /* 0x0000000105057836 */ /* 0x010fca0000000000 */
[----:B------:R0:W-:Y:S04]  /*a0a0*/  STL [R12], R5 ;  /* 0x000000050c007387 */ /* 0x0001e80000100800 */
[----:B------:R-:W1:Y:S01]  /*a0b0*/  LDL R8, [R20+0x40] ;  /* 0x0000400014087983 */ /* 0x000e620000100800 */
[----:B------:R-:W-:-:S05]  /*a0c0*/  SHF.R.S32.HI R14, RZ, 0x2, R19 ;  /* 0x00000002ff0e7819 */ /* 0x000fca0000011413 */
[----:B------:R-:W-:Y:S02]  /*a0d0*/  IMAD R14, R14, 0x4, R1 ;  /* 0x000000040e0e7824 */ /* 0x000fe400078e0201 */
[----:B-1----:R-:W-:-:S05]  /*a0e0*/  VIADD R9, R8, 0x1 ;  /* 0x0000000108097836 */ /* 0x002fca0000000000 */
[----:B------:R1:W-:Y:S04]  /*a0f0*/  STL [R20+0x40], R9 ;  /* 0x0000400914007387 */ /* 0x0003e80000100800 */
[----:B--2---:R-:W2:Y:S01]  /*a100*/  LDL R10, [R14] ;  /* 0x000000000e0a7983 */ /* 0x004ea20000100800 */
        /* <DEDUP_REMOVED lines=8> */
[----:B------:R-:W3:Y:S02]  /*a190*/  LDL R5, [R7] ;  /* 0x0000000007057983 */ /* 0x000ee40000100800 */
[----:B---3--:R-:W-:-:S05]  /*a1a0*/  VIADD R26, R5, 0x1 ;  /* 0x00000001051a7836 */ /* 0x008fca0000000000 */
[----:B------:R3:W-:Y:S04]  /*a1b0*/  STL [R7], R26 ;  /* 0x0000001a07007387 */ /* 0x0007e80000100800 */
[----:B------:R-:W4:Y:S02]  /*a1c0*/  LDL R5, [R30+0x40] ;  /* 0x000040001e057983 */ /* 0x000f240000100800 */
[----:B----4-:R-:W-:-:S05]  /*a1d0*/  VIADD R25, R5, 0x1 ;  /* 0x0000000105197836 */ /* 0x010fca0000000000 */
[----:B------:R4:W-:Y:S04]  /*a1e0*/  STL [R30+0x40], R25 ;  /* 0x000040191e007387 */ /* 0x0009e80000100800 */
[----:B-1----:R-:W5:Y:S04]  /*a1f0*/  LDL.128 R20, [R1] ;  /* 0x0000000001147983 */ /* 0x002f680000100c00 */
[----:B--2---:R-:W2:Y:S04]  /*a200*/  LDL.128 R12, [R1+0x10] ;  /* 0x00001000010c7983 */ /* 0x004ea80000100c00 */
[----:B------:R-:W3:Y:S04]  /*a210*/  LDL.128 R8, [R1+0x20] ;  /* 0x0000200001087983 */ /* 0x000ee80000100c00 */
[----:B------:R-:W4:Y:S01]  /*a220*/  LDL R5, [R1+0x30] ;  /* 0x0000300001057983 */ /* 0x000f220000100800 */
[----:B0-----:R-:W-:Y:S01]  /*a230*/  IMAD.MOV.U32 R24, RZ, RZ, -0x1 ;  /* 0xffffffffff187424 */ /* 0x001fe200078e00ff */
[----:B-----5:R-:W-:-:S02]  /*a240*/  ISETP.NE.AND P2, PT, R22, RZ, PT ;  /* 0x000000ff1600720c */ /* 0x020fc40003f45270 */
[----:B--2---:R-:W-:Y:S02]  /*a250*/  ISETP.NE.AND P0, PT, R12, RZ, PT ;  /* 0x000000ff0c00720c */ /* 0x004fe40003f05270 */
[----:B------:R-:W-:Y:S02]  /*a260*/  ISETP.NE.AND P2, PT, R21, RZ, P2 ;  /* 0x000000ff1500720c */ /* 0x000fe40001745270 */
[----:B------:R-:W-:Y:S02]  /*a270*/  ISETP.NE.AND P1, PT, R23, RZ, P0 ;  /* 0x000000ff1700720c */ /* 0x000fe40000725270 */
[----:B------:R-:W-:Y:S02]  /*a280*/  ISETP.NE.AND P0, PT, R20, RZ, P2 ;  /* 0x000000ff1400720c */ /* 0x000fe40001705270 */
[----:B------:R-:W-:Y:S02]  /*a290*/  ISETP.NE.AND P3, PT, R13, RZ, P1 ;  /* 0x000000ff0d00720c */ /* 0x000fe40000f65270 */
[----:B------:R-:W-:-:S02]  /*a2a0*/  PLOP3.LUT P4, PT, P1, P0, PT, 0x80, 0x8 ;  /* 0x000000000008781c */ /* 0x000fc40000f81070 */
[----:B------:R-:W-:Y:S02]  /*a2b0*/  PLOP3.LUT P0, PT, P3, P2, PT, 0x80, 0x8 ;  /* 0x000000000008781c */ /* 0x000fe40001f05070 */
[----:B------:R-:W-:Y:S02]  /*a2c0*/  SEL R24, R24, 0x4, !P4 ;  /* 0x0000000418187807 */ /* 0x000fe40006000000 */
[----:B---3--:R-:W-:Y:S02]  /*a2d0*/  ISETP.NE.AND P1, PT, R9, RZ, PT ;  /* 0x000000ff0900720c */ /* 0x008fe40003f25270 */
[----:B------:R-:W-:Y:S02]  /*a2e0*/  P2R R27, PR, RZ, 0x10 ;  /* 0x00000010ff1b7803 */ /* 0x000fe40000000000 */
        /* <DEDUP_REMOVED lines=10> */
[----:B----4-:R-:W-:Y:S02]  /*a390*/  VIMNMX3 R35, R5, R20, R21, PT ;  /* 0x000000140523720f */ /* 0x010fe40003800115 */
        /* <DEDUP_REMOVED lines=51> */
[----:B------:R-:W-:Y:S01]  /*a6d0*/  HFMA2 R38, -RZ, RZ, 0, 0 ;  /* 0x00000000ff267431 */ /* 0x000fe200000001ff */
[----:B------:R-:W-:Y:S01]  /*a6e0*/  MOV R27, RZ ;  /* 0x000000ff001b7202 */ /* 0x000fe20000000f00 */
[----:B------:R-:W-:Y:S02]  /*a6f0*/  IMAD.MOV.U32 R35, RZ, RZ, 0x1 ;  /* 0x00000001ff237424 */ /* 0x000fe400078e00ff */
[----:B------:R-:W-:Y:S02]  /*a700*/  IMAD.MOV.U32 R36, RZ, RZ, -0x1 ;  /* 0xffffffffff247424 */ /* 0x000fe400078e00ff */
[----:B------:R-:W-:Y:S02]  /*a710*/  IMAD.MOV.U32 R37, RZ, RZ, 0xc ;  /* 0x0000000cff257424 */ /* 0x000fe400078e00ff */
[----:B------:R-:W-:-:S04]  /*a720*/  IMAD.MOV.U32 R39, RZ, RZ, -0x1 ;  /* 0xffffffffff277424 */ /* 0x000fc800078e00ff */
[----:B------:R-:W-:Y:S05]  /*a730*/  @!P1 BRA `(.L_x_151) ;  /* 0x00000000003c9947 */ /* 0x000fea0003800000 */
[----:B------:R-:W-:Y:S01]  /*a740*/  IMAD.MOV.U32 R39, RZ, RZ, 0xc ;  /* 0x0000000cff277424 */ /* 0x000fe200078e00ff */
[----:B------:R-:W-:Y:S01]  /*a750*/  ISETP.NE.AND P1, PT, R5, 0x2, PT ;  /* 0x000000020500780c */ /* 0x000fe20003f25270 */
[----:B------:R-:W-:Y:S01]  /*a760*/  IMAD.MOV.U32 R35, RZ, RZ, RZ ;  /* 0x000000ffff237224 */ /* 0x000fe200078e00ff */
[----:B------:R-:W-:Y:S01]  /*a770*/  MOV R27, RZ ;  /* 0x000000ff001b7202 */ /* 0x000fe20000000f00 */
[----:B------:R-:W-:Y:S01]  /*a780*/  IMAD.MOV.U32 R37, RZ, RZ, -0x1 ;  /* 0xffffffffff257424 */ /* 0x000fe200078e00ff */
[----:B------:R-:W-:Y:S01]  /*a790*/  SEL R39, R39, 0xffffffff, !P1 ;  /* 0xffffffff27277807 */ /* 0x000fe20004800000 */
[----:B------:R-:W-:Y:S01]  /*a7a0*/  IMAD.MOV.U32 R36, RZ, RZ, -0x1 ;  /* 0xffffffffff247424 */ /* 0x000fe200078e00ff */
[----:B------:R-:W-:Y:S01]  /*a7b0*/  SEL R38, RZ, 0x1, P1 ;  /* 0x00000001ff267807 */ /* 0x000fe20000800000 */
[----:B------:R-:W-:Y:S06]  /*a7c0*/  BRA `(.L_x_151) ;  /* 0x0000000000187947 */ /* 0x000fec0003800000 */
.L_x_150:
[----:B------:R-:W-:Y:S01]  /*a7d0*/  IMAD.MOV.U32 R27, RZ, RZ, 0x1 ;  /* 0x00000001ff1b7424 */ /* 0x000fe200078e00ff */
[----:B------:R-:W-:Y:S01]  /*a7e0*/  MOV R39, 0xffffffff ;  /* 0xffffffff00277802 */ /* 0x000fe20000000f00 */
[----:B------:R-:W-:Y:S02]  /*a7f0*/  IMAD.MOV.U32 R35, RZ, RZ, RZ ;  /* 0x000000ffff237224 */ /* 0x000fe400078e00ff */
[----:B------:R-:W-:Y:S02]  /*a800*/  IMAD.MOV.U32 R36, RZ, RZ, 0xc ;  /* 0x0000000cff247424 */ /* 0x000fe400078e00ff */
[----:B------:R-:W-:Y:S02]  /*a810*/  IMAD.MOV.U32 R37, RZ, RZ, -0x1 ;  /* 0xffffffffff257424 */ /* 0x000fe400078e00ff */
[----:B------:R-:W-:-:S07]  /*a820*/  IMAD.MOV.U32 R38, RZ, RZ, RZ ;  /* 0x000000ffff267224 */ /* 0x000fce00078e00ff */
.L_x_151:
[----:B------:R-:W-:Y:S05]  /*a830*/  BSYNC.RECONVERGENT B1 ;  /* 0x0000000000017941 */ /* 0x000fea0003800200 */
.L_x_149:
[----:B------:R-:W-:Y:S01]  /*a840*/  IMAD.MOV.U32 R40, RZ, RZ, 0x2 ;  /* 0x00000002ff287424 */ /* 0x000fe200078e00ff */
[----:B------:R-:W-:Y:S04]  /*a850*/  BSSY.RECONVERGENT B1, `(.L_x_152) ;  /* 0x0000012000017945 */ /* 0x000fe80003800200 */
[----:B------:R-:W-:-:S05]  /*a860*/  VIADDMNMX.U32 R24, R11, 0xfffffffd, R40, PT ;  /* 0xfffffffd0b187846 */ /* 0x000fca0003800028 */
[----:B------:R-:W-:-:S04]  /*a870*/  IMAD.SHL.U32 R41, R24, 0x4, RZ ;  /* 0x0000000418297824 */ /* 0x000fc800078e00ff */
[----:B------:R-:W0:Y:S02]  /*a880*/  LDC R24, c[0x2][R41+0x9c] ;  /* 0x0080270029187b82 */ /* 0x000e240000000800 */
[----:B0-----:R-:W-:-:S04]  /*a890*/  SHF.R.S32.HI R25, RZ, 0x1f, R24 ;  /* 0x0000001fff197819 */ /* 0x001fc80000011418 */
.L_x_253:
[----:B------:R-:W-:Y:S05]  /*a8a0*/  BRX R24 -0xa8b0                                                                            (*"BRANCH_TARGETS .L_x_254,.L_x_255,.L_x_256"*) ;  /* 0xffffff5418d47949 */ /* 0x000fea000383ffff */
.L_x_256:
[----:B------:R-:W-:Y:S01]  /*a8b0*/  ISETP.NE.AND P1, PT, R11, 0x2, PT ;  /* 0x000000020b00780c */ /* 0x000fe20003f25270 */
[----:B------:R-:W-:Y:S01]  /*a8c0*/  VIADD R24, R38, 0x1 ;  /* 0x0000000126187836 */ /* 0x000fe20000000000 */
[----:B------:R-:W-:-:S11]  /*a8d0*/  ISETP.NE.AND P2, PT, R39, -0x1, PT ;  /* 0xffffffff2700780c */ /* 0x000fd60003f45270 */
[----:B------:R-:W-:Y:S02]  /*a8e0*/  @P1 IADD3 R24, PT, PT, R38, RZ, RZ ;  /* 0x000000ff26181210 */ /* 0x000fe40007ffe0ff */
[----:B------:R-:W-:-:S03]  /*a8f0*/  @!P1 SEL R39, R39, 0xb, P2 ;  /* 0x0000000b27279807 */ /* 0x000fc60001000000 */
[----:B------:R-:W-:Y:S01]  /*a900*/  IMAD.MOV.U32 R38, RZ, RZ, R24 ;  /* 0x000000ffff267224 */ /* 0x000fe200078e0018 */
[----:B------:R-:W-:Y:S06]  /*a910*/  BRA `(.L_x_153) ;  /* 0x0000000000147947 */ /* 0x000fec0003800000 */
.L_x_254:
[----:B------:R-:W-:Y:S02]  /*a920*/  VIADD R27, R27, 0x1 ;  /* 0x000000011b1b7836 */ /* 0x000fe40000000000 */
[----:B------:R-:W-:Y:S01]  /*a930*/  IMAD.MOV.U32 R36, RZ, RZ, 0xb ;  /* 0x0000000bff247424 */ /* 0x000fe200078e00ff */
[----:B------:R-:W-:Y:S06]  /*a940*/  BRA `(.L_x_153) ;  /* 0x0000000000087947 */ /* 0x000fec0003800000 */
.L_x_255:
[----:B------:R-:W-:Y:S02]  /*a950*/  HFMA2 R37, -RZ, RZ, 0, 6.55651092529296875e-07 ;  /* 0x0000000bff257431 */ /* 0x000fe400000001ff */
[----:B------:R-:W-:-:S07]  /*a960*/  VIADD R35, R35, 0x1 ;  /* 0x0000000123237836 */ /* 0x000fce0000000000 */
.L_x_153:
[----:B------:R-:W-:Y:S05]  /*a970*/  BSYNC.RECONVERGENT B1 ;  /* 0x0000000000017941 */ /* 0x000fea0003800200 */
.L_x_152:
[----:B------:R-:W-:Y:S01]  /*a980*/  VIADDMNMX.U32 R24, R10, 0xfffffffd, R40, PT ;  /* 0xfffffffd0a187846 */ /* 0x000fe20003800028 */
[----:B------:R-:W-:Y:S04]  /*a990*/  BSSY.RECONVERGENT B1, `(.L_x_154) ;  /* 0x0000011000017945 */ /* 0x000fe80003800200 */
[----:B------:R-:W-:-:S04]  /*a9a0*/  IMAD.SHL.U32 R41, R24, 0x4, RZ ;  /* 0x0000000418297824 */ /* 0x000fc800078e00ff */
[----:B------:R-:W0:Y:S02]  /*a9b0*/  LDC R24, c[0x2][R41+0xa8] ;  /* 0x00802a0029187b82 */ /* 0x000e240000000800 */
[----:B0-----:R-:W-:-:S04]  /*a9c0*/  SHF.R.S32.HI R25, RZ, 0x1f, R24 ;  /* 0x0000001fff197819 */ /* 0x001fc80000011418 */
.L_x_257:
[----:B------:R-:W-:Y:S05]  /*a9d0*/  BRX R24 -0xa9e0                                                                            (*"BRANCH_TARGETS .L_x_258,.L_x_259,.L_x_260"*) ;  /* 0xffffff5418887949 */ /* 0x000fea000383ffff */
.L_x_260:
[----:B------:R-:W-:Y:S01]  /*a9e0*/  ISETP.NE.AND P1, PT, R10, 0x2, PT ;  /* 0x000000020a00780c */ /* 0x000fe20003f25270 */
[----:B------:R-:W-:Y:S01]  /*a9f0*/  VIADD R24, R38, 0x1 ;  /* 0x0000000126187836 */ /* 0x000fe20000000000 */
[----:B------:R-:W-:-:S11]  /*aa00*/  ISETP.NE.AND P2, PT, R39, -0x1, PT ;  /* 0xffffffff2700780c */ /* 0x000fd60003f45270 */
[----:B------:R-:W-:Y:S01]  /*aa10*/  @P1 IMAD.MOV R24, RZ, RZ, R38 ;  /* 0x000000ffff181224 */ /* 0x000fe200078e0226 */
[----:B------:R-:W-:-:S03]  /*aa20*/  @!P1 SEL R39, R39, 0xa, P2 ;  /* 0x0000000a27279807 */ /* 0x000fc60001000000 */
[----:B------:R-:W-:Y:S01]  /*aa30*/  IMAD.MOV.U32 R38, RZ, RZ, R24 ;  /* 0x000000ffff267224 */ /* 0x000fe200078e0018 */
[----:B------:R-:W-:Y:S06]  /*aa40*/  BRA `(.L_x_155) ;  /* 0x0000000000147947 */ /* 0x000fec0003800000 */
.L_x_258:
[----:B------:R-:W-:Y:S01]  /*aa50*/  IADD3 R27, PT, PT, R27, 0x1, RZ ;  /* 0x000000011b1b7810 */ /* 0x000fe20007ffe0ff */
[----:B------:R-:W-:Y:S01]  /*aa60*/  IMAD.MOV.U32 R36, RZ, RZ, 0xa ;  /* 0x0000000aff247424 */ /* 0x000fe200078e00ff */
[----:B------:R-:W-:Y:S06]  /*aa70*/  BRA `(.L_x_155) ;  /* 0x0000000000087947 */ /* 0x000fec0003800000 */
.L_x_259:
[----:B------:R-:W-:Y:S02]  /*aa80*/  VIADD R35, R35, 0x1 ;  /* 0x0000000123237836 */ /* 0x000fe40000000000 */
[----:B------:R-:W-:-:S07]  /*aa90*/  IMAD.MOV.U32 R37, RZ, RZ, 0xa ;  /* 0x0000000aff257424 */ /* 0x000fce00078e00ff */
.L_x_155:
[----:B------:R-:W-:Y:S05]  /*aaa0*/  BSYNC.RECONVERGENT B1 ;  /* 0x0000000000017941 */ /* 0x000fea0003800200 */
.L_x_154:
[----:B------:R-:W-:Y:S01]  /*aab0*/  VIADDMNMX.U32 R24, R9, 0xfffffffd, R40, PT ;  /* 0xfffffffd09187846 */ /* 0x000fe20003800028 */
[----:B------:R-:W-:Y:S04]  /*aac0*/  BSSY.RECONVERGENT B1, `(.L_x_156) ;  /* 0x0000011000017945 */ /* 0x000fe80003800200 */
[----:B------:R-:W-:-:S04]  /*aad0*/  IMAD.SHL.U32 R41, R24, 0x4, RZ ;  /* 0x0000000418297824 */ /* 0x000fc800078e00ff */
[----:B------:R-:W0:Y:S02]  /*aae0*/  LDC R24, c[0x2][R41+0xb4] ;  /* 0x00802d0029187b82 */ /* 0x000e240000000800 */
[----:B0-----:R-:W-:-:S04]  /*aaf0*/  SHF.R.S32.HI R25, RZ, 0x1f, R24 ;  /* 0x0000001fff197819 */ /* 0x001fc80000011418 */
.L_x_261:
[----:B------:R-:W-:Y:S05]  /*ab00*/  BRX R24 -0xab10                                                                            (*"BRANCH_TARGETS .L_x_262,.L_x_263,.L_x_264"*) ;  /* 0xffffff54183c7949 */ /* 0x000fea000383ffff */
.L_x_264:
[----:B------:R-:W-:Y:S02]  /*ab10*/  ISETP.NE.AND P1, PT, R9, 0x2, PT ;  /* 0x000000020900780c */ /* 0x000fe40003f25270 */
[----:B------:R-:W-:Y:S02]  /*ab20*/  IADD3 R24, PT, PT, R38, 0x1, RZ ;  /* 0x0000000126187810 */ /* 0x000fe40007ffe0ff */
[----:B------:R-:W-:-:S09]  /*ab30*/  ISETP.NE.AND P2, PT, R39, -0x1, PT ;  /* 0xffffffff2700780c */ /* 0x000fd20003f45270 */
[----:B------:R-:W-:Y:S01]  /*ab40*/  @P1 IMAD.MOV R24, RZ, RZ, R38 ;  /* 0x000000ffff181224 */ /* 0x000fe200078e0226 */
[----:B------:R-:W-:-:S03]  /*ab50*/  @!P1 SEL R39, R39, 0x9, P2 ;  /* 0x0000000927279807 */ /* 0x000fc60001000000 */
[----:B------:R-:W-:Y:S01]  /*ab60*/  IMAD.MOV.U32 R38, RZ, RZ, R24 ;  /* 0x000000ffff267224 */ /* 0x000fe200078e0018 */
[----:B------:R-:W-:Y:S06]  /*ab70*/  BRA `(.L_x_157) ;  /* 0x0000000000147947 */ /* 0x000fec0003800000 */
.L_x_262:
[----:B------:R-:W-:Y:S02]  /*ab80*/  VIADD R27, R27, 0x1 ;  /* 0x000000011b1b7836 */ /* 0x000fe40000000000 */
[----:B------:R-:W-:Y:S01]  /*ab90*/  IMAD.MOV.U32 R36, RZ, RZ, 0x9 ;  /* 0x00000009ff247424 */ /* 0x000fe200078e00ff */
[----:B------:R-:W-:Y:S06]  /*aba0*/  BRA `(.L_x_157) ;  /* 0x0000000000087947 */ /* 0x000fec0003800000 */
.L_x_263:
[----:B------:R-:W-:Y:S01]  /*abb0*/  IADD3 R35, PT, PT, R35, 0x1, RZ ;  /* 0x0000000123237810 */ /* 0x000fe20007ffe0ff */
[----:B------:R-:W-:-:S07]  /*abc0*/  IMAD.MOV.U32 R37, RZ, RZ, 0x9 ;  /* 0x00000009ff257424 */ /* 0x000fce00078e00ff */
.L_x_157:
[----:B------:R-:W-:Y:S05]  /*abd0*/  BSYNC.RECONVERGENT B1 ;  /* 0x0000000000017941 */ /* 0x000fea0003800200 */
.L_x_156:
[----:B------:R-:W-:Y:S01]  /*abe0*/  VIADDMNMX.U32 R24, R8, 0xfffffffd, R40, PT ;  /* 0xfffffffd08187846 */ /* 0x000fe20003800028 */
[----:B------:R-:W-:Y:S04]  /*abf0*/  BSSY.RECONVERGENT B1, `(.L_x_158) ;  /* 0x0000011000017945 */ /* 0x000fe80003800200 */
[----:B------:R-:W-:-:S04]  /*ac00*/  IMAD.SHL.U32 R41, R24, 0x4, RZ ;  /* 0x0000000418297824 */ /* 0x000fc800078e00ff */
[----:B------:R-:W0:Y:S02]  /*ac10*/  LDC R24, c[0x2][R41+0xc0] ;  /* 0x0080300029187b82 */ /* 0x000e240000000800 */
[----:B0-----:R-:W-:-:S04]  /*ac20*/  SHF.R.S32.HI R25, RZ, 0x1f, R24 ;  /* 0x0000001fff197819 */ /* 0x001fc80000011418 */
.L_x_265:
[----:B------:R-:W-:Y:S05]  /*ac30*/  BRX R24 -0xac40                                                                            (*"BRANCH_TARGETS .L_x_266,.L_x_267,.L_x_268"*) ;  /* 0xffffff5018f07949 */ /* 0x000fea000383ffff */
.L_x_268:
[----:B------:R-:W-:Y:S01]  /*ac40*/  ISETP.NE.AND P1, PT, R8, 0x2, PT ;  /* 0x000000020800780c */ /* 0x000fe20003f25270 */
[----:B------:R-:W-:Y:S01]  /*ac50*/  VIADD R24, R38, 0x1 ;  /* 0x0000000126187836 */ /* 0x000fe20000000000 */
[----:B------:R-:W-:-:S11]  /*ac60*/  ISETP.NE.AND P2, PT, R39, -0x1, PT ;  /* 0xffffffff2700780c */ /* 0x000fd60003f45270 */
[----:B------:R-:W-:Y:S01]  /*ac70*/  @P1 IMAD.MOV R24, RZ, RZ, R38 ;  /* 0x000000ffff181224 */ /* 0x000fe200078e0226 */
[----:B------:R-:W-:-:S04]  /*ac80*/  @!P1 SEL R39, R39, 0x8, P2 ;  /* 0x0000000827279807 */ /* 0x000fc80001000000 */
[----:B------:R-:W-:Y:S01]  /*ac90*/  MOV R38, R24 ;  /* 0x0000001800267202 */ /* 0x000fe20000000f00 */
[----:B------:R-:W-:Y:S06]  /*aca0*/  BRA `(.L_x_159) ;  /* 0x0000000000147947 */ /* 0x000fec0003800000 */
.L_x_266:
[----:B------:R-:W-:Y:S02]  /*acb0*/  VIADD R27, R27, 0x1 ;  /* 0x000000011b1b7836 */ /* 0x000fe40000000000 */
[----:B------:R-:W-:Y:S01]  /*acc0*/  IMAD.MOV.U32 R36, RZ, RZ, 0x8 ;  /* 0x00000008ff247424 */ /* 0x000fe200078e00ff */
[----:B------:R-:W-:Y:S06]  /*acd0*/  BRA `(.L_x_159) ;  /* 0x0000000000087947 */ /* 0x000fec0003800000 */
.L_x_267:
[----:B------:R-:W-:Y:S02]  /*ace0*/  VIADD R35, R35, 0x1 ;  /* 0x0000000123237836 */ /* 0x000fe40000000000 */
[----:B------:R-:W-:-:S07]  /*acf0*/  IMAD.MOV.U32 R37, RZ, RZ, 0x8 ;  /* 0x00000008ff257424 */ /* 0x000fce00078e00ff */
.L_x_159:
[----:B------:R-:W-:Y:S05]  /*ad00*/  BSYNC.RECONVERGENT B1 ;  /* 0x0000000000017941 */ /* 0x000fea0003800200 */
.L_x_158:
[----:B------:R-:W-:Y:S01]  /*ad10*/  VIADDMNMX.U32 R24, R15, 0xfffffffd, R40, PT ;  /* 0xfffffffd0f187846 */ /* 0x000fe20003800028 */
[----:B------:R-:W-:Y:S03]  /*ad20*/  BSSY.RECONVERGENT B1, `(.L_x_160) ;  /* 0x0000011000017945 */ /* 0x000fe60003800200 */
[----:B------:R-:W-:-:S04]  /*ad30*/  SHF.L.U32 R41, R24, 0x2, RZ ;  /* 0x0000000218297819 */ /* 0x000fc800000006ff */
[----:B------:R-:W0:Y:S02]  /*ad40*/  LDC R24, c[0x2][R41+0xcc] ;  /* 0x0080330029187b82 */ /* 0x000e240000000800 */
[----:B0-----:R-:W-:-:S04]  /*ad50*/  SHF.R.S32.HI R25, RZ, 0x1f, R24 ;  /* 0x0000001fff197819 */ /* 0x001fc80000011418 */
.L_x_269:
[----:B------:R-:W-:Y:S05]  /*ad60*/  BRX R24 -0xad70                                                                            (*"BRANCH_TARGETS .L_x_270,.L_x_271,.L_x_272"*) ;  /* 0xffffff5018a47949 */ /* 0x000fea000383ffff */
.L_x_272:
[----:B------:R-:W-:Y:S01]  /*ad70*/  ISETP.NE.AND P1, PT, R15, 0x2, PT ;  /* 0x000000020f00780c */ /* 0x000fe20003f25270 */
[----:B------:R-:W-:Y:S01]  /*ad80*/  VIADD R24, R38, 0x1 ;  /* 0x0000000126187836 */ /* 0x000fe20000000000 */
[----:B------:R-:W-:-:S11]  /*ad90*/  ISETP.NE.AND P2, PT, R39, -0x1, PT ;  /* 0xffffffff2700780c */ /* 0x000fd60003f45270 */
[----:B------:R-:W-:Y:S01]  /*ada0*/  @P1 IMAD.MOV R24, RZ, RZ, R38 ;  /* 0x000000ffff181224 */ /* 0x000fe200078e0226 */
[----:B------:R-:W-:-:S03]  /*adb0*/  @!P1 SEL R39, R39, 0x7, P2 ;  /* 0x0000000727279807 */ /* 0x000fc60001000000 */
[----:B------:R-:W-:Y:S01]  /*adc0*/  IMAD.MOV.U32 R38, RZ, RZ, R24 ;  /* 0x000000ffff267224 */ /* 0x000fe200078e0018 */
[----:B------:R-:W-:Y:S06]  /*add0*/  BRA `(.L_x_161) ;  /* 0x0000000000147947 */ /* 0x000fec0003800000 */
.L_x_270:
[----:B------:R-:W-:Y:S02]  /*ade0*/  HFMA2 R36, -RZ, RZ, 0, 4.17232513427734375e-07 ;  /* 0x00000007ff247431 */ /* 0x000fe400000001ff */
[----:B------:R-:W-:Y:S01]  /*adf0*/  VIADD R27, R27, 0x1 ;  /* 0x000000011b1b7836 */ /* 0x000fe20000000000 */
[----:B------:R-:W-:Y:S06]  /*ae00*/  BRA `(.L_x_161) ;  /* 0x0000000000087947 */ /* 0x000fec0003800000 */
.L_x_271:
[----:B------:R-:W-:Y:S02]  /*ae10*/  VIADD R35, R35, 0x1 ;  /* 0x0000000123237836 */ /* 0x000fe40000000000 */
[----:B------:R-:W-:-:S07]  /*ae20*/  IMAD.MOV.U32 R37, RZ, RZ, 0x7 ;  /* 0x00000007ff257424 */ /* 0x000fce00078e00ff */
.L_x_161:
[----:B------:R-:W-:Y:S05]  /*ae30*/  BSYNC.RECONVERGENT B1 ;  /* 0x0000000000017941 */ /* 0x000fea0003800200 */
.L_x_160:
[----:B------:R-:W-:Y:S01]  /*ae40*/  VIADDMNMX.U32 R24, R14, 0xfffffffd, R40, PT ;  /* 0xfffffffd0e187846 */ /* 0x000fe20003800028 */
[----:B------:R-:W-:Y:S04]  /*ae50*/  BSSY.RECONVERGENT B1, `(.L_x_162) ;  /* 0x0000011000017945 */ /* 0x000fe80003800200 */
[----:B------:R-:W-:-:S04]  /*ae60*/  IMAD.SHL.U32 R41, R24, 0x4, RZ ;  /* 0x0000000418297824 */ /* 0x000fc800078e00ff */
[----:B------:R-:W0:Y:S02]  /*ae70*/  LDC R24, c[0x2][R41+0xd8] ;  /* 0x0080360029187b82 */ /* 0x000e240000000800 */
[----:B0-----:R-:W-:-:S04]  /*ae80*/  SHF.R.S32.HI R25, RZ, 0x1f, R24 ;  /* 0x0000001fff197819 */ /* 0x001fc80000011418 */
.L_x_273:
[----:B------:R-:W-:Y:S05]  /*ae90*/  BRX R24 -0xaea0                                                                            (*"BRANCH_TARGETS .L_x_274,.L_x_275,.L_x_276"*) ;  /* 0xffffff5018587949 */ /* 0x000fea000383ffff */
.L_x_276:
[----:B------:R-:W-:Y:S01]  /*aea0*/  ISETP.NE.AND P1, PT, R14, 0x2, PT ;  /* 0x000000020e00780c */ /* 0x000fe20003f25270 */
[----:B------:R-:W-:Y:S01]  /*aeb0*/  VIADD R24, R38, 0x1 ;  /* 0x0000000126187836 */ /* 0x000fe20000000000 */
[----:B------:R-:W-:-:S11]  /*aec0*/  ISETP.NE.AND P2, PT, R39, -0x1, PT ;  /* 0xffffffff2700780c */ /* 0x000fd60003f45270 */
[----:B------:R-:W-:Y:S02]  /*aed0*/  @P1 IADD3 R24, PT, PT, R38, RZ, RZ ;  /* 0x000000ff26181210 */ /* 0x000fe40007ffe0ff */
[----:B------:R-:W-:-:S03]  /*aee0*/  @!P1 SEL R39, R39, 0x6, P2 ;  /* 0x0000000627279807 */ /* 0x000fc60001000000 */
[----:B------:R-:W-:Y:S01]  /*aef0*/  IMAD.MOV.U32 R38, RZ, RZ, R24 ;  /* 0x000000ffff267224 */ /* 0x000fe200078e0018 */
[----:B------:R-:W-:Y:S06]  /*af00*/  BRA `(.L_x_163) ;  /* 0x0000000000147947 */ /* 0x000fec0003800000 */
.L_x_274:
[----:B------:R-:W-:Y:S02]  /*af10*/  VIADD R27, R27, 0x1 ;  /* 0x000000011b1b7836 */ /* 0x000fe40000000000 */
[----:B------:R-:W-:Y:S01]  /*af20*/  IMAD.MOV.U32 R36, RZ, RZ, 0x6 ;  /* 0x00000006ff247424 */ /* 0x000fe200078e00ff */
[----:B------:R-:W-:Y:S06]  /*af30*/  BRA `(.L_x_163) ;  /* 0x0000000000087947 */ /* 0x000fec0003800000 */
.L_x_275:
[----:B------:R-:W-:Y:S02]  /*af40*/  HFMA2 R37, -RZ, RZ, 0, 3.5762786865234375e-07 ;  /* 0x00000006ff257431 */ /* 0x000fe400000001ff */
[----:B------:R-:W-:-:S07]  /*af50*/  VIADD R35, R35, 0x1 ;  /* 0x0000000123237836 */ /* 0x000fce0000000000 */
.L_x_163:
[----:B------:R-:W-:Y:S05]  /*af60*/  BSYNC.RECONVERGENT B1 ;  /* 0x0000000000017941 */ /* 0x000fea0003800200 */
.L_x_162:
[----:B------:R-:W-:Y:S01]  /*af70*/  VIADDMNMX.U32 R24, R13, 0xfffffffd, R40, PT ;  /* 0xfffffffd0d187846 */ /* 0x000fe20003800028 */
[----:B------:R-:W-:Y:S04]  /*af80*/  BSSY.RECONVERGENT B1, `(.L_x_164) ;  /* 0x0000011000017945 */ /* 0x000fe80003800200 */
[----:B------:R-:W-:-:S04]  /*af90*/  IMAD.SHL.U32 R41, R24, 0x4, RZ ;  /* 0x0000000418297824 */ /* 0x000fc800078e00ff */
[----:B------:R-:W0:Y:S02]  /*afa0*/  LDC R24, c[0x2][R41+0xe4] ;  /* 0x0080390029187b82 */ /* 0x000e240000000800 */
[----:B0-----:R-:W-:-:S04]  /*afb0*/  SHF.R.S32.HI R25, RZ, 0x1f, R24 ;  /* 0x0000001fff197819 */ /* 0x001fc80000011418 */
.L_x_277:
[----:B------:R-:W-:Y:S05]  /*afc0*/  BRX R24 -0xafd0                                                                            (*"BRANCH_TARGETS .L_x_278,.L_x_279,.L_x_280"*) ;  /* 0xffffff50180c7949 */ /* 0x000fea000383ffff */
.L_x_280:
[----:B------:R-:W-:Y:S01]  /*afd0*/  ISETP.NE.AND P1, PT, R13, 0x2, PT ;  /* 0x000000020d00780c */ /* 0x000fe20003f25270 */
[----:B------:R-:W-:Y:S01]  /*afe0*/  VIADD R24, R38, 0x1 ;  /* 0x0000000126187836 */ /* 0x000fe20000000000 */
[----:B------:R-:W-:-:S11]  /*aff0*/  ISETP.NE.AND P2, PT, R39, -0x1, PT ;  /* 0xffffffff2700780c */ /* 0x000fd60003f45270 */
[----:B------:R-:W-:Y:S01]  /*b000*/  @P1 IMAD.MOV R24, RZ, RZ, R38 ;  /* 0x000000ffff181224 */ /* 0x000fe200078e0226 */
[----:B------:R-:W-:-:S03]  /*b010*/  @!P1 SEL R39, R39, 0x5, P2 ;  /* 0x0000000527279807 */ /* 0x000fc60001000000 */
[----:B------:R-:W-:Y:S01]  /*b020*/  IMAD.MOV.U32 R38, RZ, RZ, R24 ;  /* 0x000000ffff267224 */ /* 0x000fe200078e0018 */
[----:B------:R-:W-:Y:S06]  /*b030*/  BRA `(.L_x_165) ;  /* 0x0000000000147947 */ /* 0x000fec0003800000 */
.L_x_278:
[----:B------:R-:W-:Y:S01]  /*b040*/  IADD3 R27, PT, PT, R27, 0x1, RZ ;  /* 0x000000011b1b7810 */ /* 0x000fe20007ffe0ff */
[----:B------:R-:W-:Y:S01]  /*b050*/  IMAD.MOV.U32 R36, RZ, RZ, 0x5 ;  /* 0x00000005ff247424 */ /* 0x000fe200078e00ff */
[----:B------:R-:W-:Y:S06]  /*b060*/  BRA `(.L_x_165) ;  /* 0x0000000000087947 */ /* 0x000fec0003800000 */
.L_x_279:
[----:B------:R-:W-:Y:S02]  /*b070*/  VIADD R35, R35, 0x1 ;  /* 0x0000000123237836 */ /* 0x000fe40000000000 */
[----:B------:R-:W-:-:S07]  /*b080*/  IMAD.MOV.U32 R37, RZ, RZ, 0x5 ;  /* 0x00000005ff257424 */ /* 0x000fce00078e00ff */
.L_x_165:
[----:B------:R-:W-:Y:S05]  /*b090*/  BSYNC.RECONVERGENT B1 ;  /* 0x0000000000017941 */ /* 0x000fea0003800200 */
.L_x_164:
[----:B------:R-:W-:Y:S01]  /*b0a0*/  VIADDMNMX.U32 R24, R12, 0xfffffffd, R40, PT ;  /* 0xfffffffd0c187846 */ /* 0x000fe20003800028 */
[----:B------:R-:W-:Y:S04]  /*b0b0*/  BSSY.RECONVERGENT B1, `(.L_x_166) ;  /* 0x0000011000017945 */ /* 0x000fe80003800200 */
[----:B------:R-:W-:-:S04]  /*b0c0*/  IMAD.SHL.U32 R41, R24, 0x4, RZ ;  /* 0x0000000418297824 */ /* 0x000fc800078e00ff */
[----:B------:R-:W0:Y:S02]  /*b0d0*/  LDC R24, c[0x2][R41+0xf0] ;  /* 0x00803c0029187b82 */ /* 0x000e240000000800 */
[----:B0-----:R-:W-:-:S04]  /*b0e0*/  SHF.R.S32.HI R25, RZ, 0x1f, R24 ;  /* 0x0000001fff197819 */ /* 0x001fc80000011418 */
.L_x_281:
[----:B------:R-:W-:Y:S05]  /*b0f0*/  BRX R24 -0xb100                                                                            (*"BRANCH_TARGETS .L_x_282,.L_x_283,.L_x_284"*) ;  /* 0xffffff4c18c07949 */ /* 0x000fea000383ffff */
.L_x_284:
[----:B------:R-:W-:Y:S02]  /*b100*/  ISETP.NE.AND P1, PT, R12, 0x2, PT ;  /* 0x000000020c00780c */ /* 0x000fe40003f25270 */
[----:B------:R-:W-:Y:S02]  /*b110*/  IADD3 R24, PT, PT, R38, 0x1, RZ ;  /* 0x0000000126187810 */ /* 0x000fe40007ffe0ff */
[----:B------:R-:W-:-:S09]  /*b120*/  ISETP.NE.AND P2, PT, R39, -0x1, PT ;  /* 0xffffffff2700780c */ /* 0x000fd20003f45270 */
[----:B------:R-:W-:Y:S01]  /*b130*/  @P1 IMAD.MOV R24, RZ, RZ, R38 ;  /* 0x000000ffff181224 */ /* 0x000fe200078e0226 */
[----:B------:R-:W-:-:S03]  /*b140*/  @!P1 SEL R39, R39, 0x4, P2 ;  /* 0x0000000427279807 */ /* 0x000fc60001000000 */
[----:B------:R-:W-:Y:S01]  /*b150*/  IMAD.MOV.U32 R38, RZ, RZ, R24 ;  /* 0x000000ffff267224 */ /* 0x000fe200078e0018 */
[----:B------:R-:W-:Y:S06]  /*b160*/  BRA `(.L_x_167) ;  /* 0x0000000000147947 */ /* 0x000fec0003800000 */
.L_x_282:
[----:B------:R-:W-:Y:S02]  /*b170*/  VIADD R27, R27, 0x1 ;  /* 0x000000011b1b7836 */ /* 0x000fe40000000000 */
[----:B------:R-:W-:Y:S01]  /*b180*/  IMAD.MOV.U32 R36, RZ, RZ, 0x4 ;  /* 0x00000004ff247424 */ /* 0x000fe200078e00ff */
[----:B------:R-:W-:Y:S06]  /*b190*/  BRA `(.L_x_167) ;  /* 0x0000000000087947 */ /* 0x000fec0003800000 */
.L_x_283:
[----:B------:R-:W-:Y:S01]  /*b1a0*/  IADD3 R35, PT, PT, R35, 0x1, RZ ;  /* 0x0000000123237810 */ /* 0x000fe20007ffe0ff */
[----:B------:R-:W-:-:S07]  /*b1b0*/  IMAD.MOV.U32 R37, RZ, RZ, 0x4 ;  /* 0x00000004ff257424 */ /* 0x000fce00078e00ff */
.L_x_167:
[----:B------:R-:W-:Y:S05]  /*b1c0*/  BSYNC.RECONVERGENT B1 ;  /* 0x0000000000017941 */ /* 0x000fea0003800200 */
.L_x_166:
[----:B------:R-:W-:Y:S01]  /*b1d0*/  VIADDMNMX.U32 R24, R23, 0xfffffffd, R40, PT ;  /* 0xfffffffd17187846 */ /* 0x000fe20003800028 */
[----:B------:R-:W-:Y:S04]  /*b1e0*/  BSSY.RECONVERGENT B1, `(.L_x_168) ;  /* 0x0000011000017945 */ /* 0x000fe80003800200 */
[----:B------:R-:W-:-:S04]  /*b1f0*/  IMAD.SHL.U32 R41, R24, 0x4, RZ ;  /* 0x0000000418297824 */ /* 0x000fc800078e00ff */
[----:B------:R-:W0:Y:S02]  /*b200*/  LDC R24, c[0x2][R41+0xfc] ;  /* 0x00803f0029187b82 */ /* 0x000e240000000800 */
[----:B0-----:R-:W-:-:S04]  /*b210*/  SHF.R.S32.HI R25, RZ, 0x1f, R24 ;  /* 0x0000001fff197819 */ /* 0x001fc80000011418 */
.L_x_285:
[----:B------:R-:W-:Y:S05]  /*b220*/  BRX R24 -0xb230                                                                            (*"BRANCH_TARGETS .L_x_286,.L_x_287,.L_x_288"*) ;  /* 0xffffff4c18747949 */ /* 0x000fea000383ffff */
.L_x_288:
[----:B------:R-:W-:Y:S01]  /*b230*/  ISETP.NE.AND P1, PT, R23, 0x2, PT ;  /* 0x000000021700780c */ /* 0x000fe20003f25270 */
[----:B------:R-:W-:Y:S01]  /*b240*/  VIADD R24, R38, 0x1 ;  /* 0x0000000126187836 */ /* 0x000fe20000000000 */
[----:B------:R-:W-:-:S11]  /*b250*/  ISETP.NE.AND P2, PT, R39, -0x1, PT ;  /* 0xffffffff2700780c */ /* 0x000fd60003f45270 */
[----:B------:R-:W-:Y:S01]  /*b260*/  @P1 IMAD.MOV R24, RZ, RZ, R38 ;  /* 0x000000ffff181224 */ /* 0x000fe200078e0226 */
[----:B------:R-:W-:-:S04]  /*b270*/  @!P1 SEL R39, R39, 0x3, P2 ;  /* 0x0000000327279807 */ /* 0x000fc80001000000 */
[----:B------:R-:W-:Y:S01]  /*b280*/  MOV R38, R24 ;  /* 0x0000001800267202 */ /* 0x000fe20000000f00 */
[----:B------:R-:W-:Y:S06]  /*b290*/  BRA `(.L_x_169) ;  /* 0x0000000000147947 */ /* 0x000fec0003800000 */
.L_x_286:
[----:B------:R-:W-:Y:S02]  /*b2a0*/  VIADD R27, R27, 0x1 ;  /* 0x000000011b1b7836 */ /* 0x000fe40000000000 */
[----:B------:R-:W-:Y:S01]  /*b2b0*/  IMAD.MOV.U32 R36, RZ, RZ, 0x3 ;  /* 0x00000003ff247424 */ /* 0x000fe200078e00ff */
[----:B------:R-:W-:Y:S06]  /*b2c0*/  BRA `(.L_x_169) ;  /* 0x0000000000087947 */ /* 0x000fec0003800000 */
.L_x_287:
[----:B------:R-:W-:Y:S02]  /*b2d0*/  VIADD R35, R35, 0x1 ;  /* 0x0000000123237836 */ /* 0x000fe40000000000 */
[----:B------:R-:W-:-:S07]  /*b2e0*/  IMAD.MOV.U32 R37, RZ, RZ, 0x3 ;  /* 0x00000003ff257424 */ /* 0x000fce00078e00ff */
.L_x_169:
[----:B------:R-:W-:Y:S05]  /*b2f0*/  BSYNC.RECONVERGENT B1 ;  /* 0x0000000000017941 */ /* 0x000fea0003800200 */
.L_x_168:
[----:B------:R-:W-:Y:S01]  /*b300*/  VIADDMNMX.U32 R24, R22, 0xfffffffd, R40, PT ;  /* 0xfffffffd16187846 */ /* 0x000fe20003800028 */
[----:B------:R-:W-:Y:S03]  /*b310*/  BSSY.RECONVERGENT B1, `(.L_x_170) ;  /* 0x0000011000017945 */ /* 0x000fe60003800200 */
[----:B------:R-:W-:-:S04]  /*b320*/  SHF.L.U32 R41, R24, 0x2, RZ ;  /* 0x0000000218297819 */ /* 0x000fc800000006ff */
[----:B------:R-:W0:Y:S02]  /*b330*/  LDC R24, c[0x2][R41+0x108] ;  /* 0x0080420029187b82 */ /* 0x000e240000000800 */
[----:B0-----:R-:W-:-:S04]  /*b340*/  SHF.R.S32.HI R25, RZ, 0x1f, R24 ;  /* 0x0000001fff197819 */ /* 0x001fc80000011418 */
.L_x_289:
[----:B------:R-:W-:Y:S05]  /*b350*/  BRX R24 -0xb360                                                                            (*"BRANCH_TARGETS .L_x_290,.L_x_291,.L_x_292"*) ;  /* 0xffffff4c18287949 */ /* 0x000fea000383ffff */
.L_x_292:
[----:B------:R-:W-:Y:S01]  /*b360*/  ISETP.NE.AND P1, PT, R22, 0x2, PT ;  /* 0x000000021600780c */ /* 0x000fe20003f25270 */
[----:B------:R-:W-:Y:S01]  /*b370*/  VIADD R24, R38, 0x1 ;  /* 0x0000000126187836 */ /* 0x000fe20000000000 */
[----:B------:R-:W-:-:S11]  /*b380*/  ISETP.NE.AND P2, PT, R39, -0x1, PT ;  /* 0xffffffff2700780c */ /* 0x000fd60003f45270 */
[----:B------:R-:W-:Y:S01]  /*b390*/  @P1 IMAD.MOV R24, RZ, RZ, R38 ;  /* 0x000000ffff181224 */ /* 0x000fe200078e0226 */
[----:B------:R-:W-:-:S03]  /*b3a0*/  @!P1 SEL R39, R39, 0x2, P2 ;  /* 0x0000000227279807 */ /* 0x000fc60001000000 */
[----:B------:R-:W-:Y:S01]  /*b3b0*/  IMAD.MOV.U32 R38, RZ, RZ, R24 ;  /* 0x000000ffff267224 */ /* 0x000fe200078e0018 */
[----:B------:R-:W-:Y:S06]  /*b3c0*/  BRA `(.L_x_171) ;  /* 0x0000000000147947 */ /* 0x000fec0003800000 */
.L_x_290:
[----:B------:R-:W-:Y:S02]  /*b3d0*/  HFMA2 R36, -RZ, RZ, 0, 1.1920928955078125e-07 ;  /* 0x00000002ff247431 */ /* 0x000fe400000001ff */
[----:B------:R-:W-:Y:S01]  /*b3e0*/  VIADD R27, R27, 0x1 ;  /* 0x000000011b1b7836 */ /* 0x000fe20000000000 */
[----:B------:R-:W-:Y:S06]  /*b3f0*/  BRA `(.L_x_171) ;  /* 0x0000000000087947 */ /* 0x000fec0003800000 */
.L_x_291:
[----:B------:R-:W-:Y:S02]  /*b400*/  VIADD R35, R35, 0x1 ;  /* 0x0000000123237836 */ /* 0x000fe40000000000 */
[----:B------:R-:W-:-:S07]  /*b410*/  IMAD.MOV.U32 R37, RZ, RZ, 0x2 ;  /* 0x00000002ff257424 */ /* 0x000fce00078e00ff */
.L_x_171:
[----:B------:R-:W-:Y:S05]  /*b420*/  BSYNC.RECONVERGENT B1 ;  /* 0x0000000000017941 */ /* 0x000fea0003800200 */
.L_x_170:
[----:B------:R-:W-:Y:S01]  /*b430*/  VIADDMNMX.U32 R24, R21, 0xfffffffd, R40, PT ;  /* 0xfffffffd15187846 */ /* 0x000fe20003800028 */
[----:B------:R-:W-:Y:S04]  /*b440*/  BSSY.RECONVERGENT B1, `(.L_x_172) ;  /* 0x0000011000017945 */ /* 0x000fe80003800200 */
[----:B------:R-:W-:-:S04]  /*b450*/  IMAD.SHL.U32 R41, R24, 0x4, RZ ;  /* 0x0000000418297824 */ /* 0x000fc800078e00ff */
[----:B------:R-:W0:Y:S02]  /*b460*/  LDC R24, c[0x2][R41+0x114] ;  /* 0x0080450029187b82 */ /* 0x000e240000000800 */
[----:B0-----:R-:W-:-:S04]  /*b470*/  SHF.R.S32.HI R25, RZ, 0x1f, R24 ;  /* 0x0000001fff197819 */ /* 0x001fc80000011418 */
.L_x_293:
[----:B------:R-:W-:Y:S05]  /*b480*/  BRX R24 -0xb490                                                                            (*"BRANCH_TARGETS .L_x_294,.L_x_295,.L_x_296"*) ;  /* 0xffffff4818dc7949 */ /* 0x000fea000383ffff */
.L_x_296:
[----:B------:R-:W-:Y:S01]  /*b490*/  ISETP.NE.AND P1, PT, R21, 0x2, PT ;  /* 0x000000021500780c */ /* 0x000fe20003f25270 */
[----:B------:R-:W-:Y:S01]  /*b4a0*/  VIADD R24, R38, 0x1 ;  /* 0x0000000126187836 */ /* 0x000fe20000000000 */
[----:B------:R-:W-:-:S11]  /*b4b0*/  ISETP.NE.AND P2, PT, R39, -0x1, PT ;  /* 0xffffffff2700780c */ /* 0x000fd60003f45270 */
[----:B------:R-:W-:Y:S02]  /*b4c0*/  @P1 IADD3 R24, PT, PT, R38, RZ, RZ ;  /* 0x000000ff26181210 */ /* 0x000fe40007ffe0ff */
[----:B------:R-:W-:-:S03]  /*b4d0*/  @!P1 SEL R39, R39, 0x1, P2 ;  /* 0x0000000127279807 */ /* 0x000fc60001000000 */
[----:B------:R-:W-:Y:S01]  /*b4e0*/  IMAD.MOV.U32 R38, RZ, RZ, R24 ;  /* 0x000000ffff267224 */ /* 0x000fe200078e0018 */
[----:B------:R-:W-:Y:S06]  /*b4f0*/  BRA `(.L_x_173) ;  /* 0x0000000000147947 */ /* 0x000fec0003800000 */
.L_x_294:
[----:B------:R-:W-:Y:S02]  /*b500*/  VIADD R27, R27, 0x1 ;  /* 0x000000011b1b7836 */ /* 0x000fe40000000000 */
[----:B------:R-:W-:Y:S01]  /*b510*/  IMAD.MOV.U32 R36, RZ, RZ, 0x1 ;  /* 0x00000001ff247424 */ /* 0x000fe200078e00ff */
[----:B------:R-:W-:Y:S06]  /*b520*/  BRA `(.L_x_173) ;  /* 0x0000000000087947 */ /* 0x000fec0003800000 */
.L_x_295:
[----:B------:R-:W-:Y:S02]  /*b530*/  HFMA2 R37, -RZ, RZ, 0, 5.9604644775390625e-08 ;  /* 0x00000001ff257431 */ /* 0x000fe400000001ff */
[----:B------:R-:W-:-:S07]  /*b540*/  VIADD R35, R35, 0x1 ;  /* 0x0000000123237836 */ /* 0x000fce0000000000 */
.L_x_173:
[----:B------:R-:W-:Y:S05]  /*b550*/  BSYNC.RECONVERGENT B1 ;  /* 0x0000000000017941 */ /* 0x000fea0003800200 */
.L_x_172:
[----:B------:R-:W-:Y:S01]  /*b560*/  VIADDMNMX.U32 R40, R20, 0xfffffffd, R40, PT ;  /* 0xfffffffd14287846 */ /* 0x000fe20003800028 */
[----:B------:R-:W-:Y:S04]  /*b570*/  BSSY.RECONVERGENT B1, `(.L_x_174) ;  /* 0x0000011000017945 */ /* 0x000fe80003800200 */
[----:B------:R-:W-:-:S04]  /*b580*/  IMAD.SHL.U32 R40, R40, 0x4, RZ ;  /* 0x0000000428287824 */ /* 0x000fc800078e00ff */
[----:B------:R-:W0:Y:S02]  /*b590*/  LDC R24, c[0x2][R40+0x120] ;  /* 0x0080480028187b82 */ /* 0x000e240000000800 */
[----:B0-----:R-:W-:-:S04]  /*b5a0*/  SHF.R.S32.HI R25, RZ, 0x1f, R24 ;  /* 0x0000001fff197819 */ /* 0x001fc80000011418 */
.L_x_297:
[----:B------:R-:W-:Y:S05]  /*b5b0*/  BRX R24 -0xb5c0                                                                            (*"BRANCH_TARGETS .L_x_298,.L_x_299,.L_x_300"*) ;  /* 0xffffff4818907949 */ /* 0x000fea000383ffff */
.L_x_300:
[----:B------:R-:W-:Y:S01]  /*b5c0*/  ISETP.NE.AND P1, PT, R20, 0x2, PT ;  /* 0x000000021400780c */ /* 0x000fe20003f25270 */
[----:B------:R-:W-:Y:S01]  /*b5d0*/  VIADD R24, R38, 0x1 ;  /* 0x0000000126187836 */ /* 0x000fe20000000000 */
[----:B------:R-:W-:-:S11]  /*b5e0*/  ISETP.NE.AND P2, PT, R39, -0x1, PT ;  /* 0xffffffff2700780c */ /* 0x000fd60003f45270 */
[----:B------:R-:W-:Y:S01]  /*b5f0*/  @P1 IMAD.MOV R24, RZ, RZ, R38 ;  /* 0x000000ffff181224 */ /* 0x000fe200078e0226 */
[----:B------:R-:W-:-:S03]  /*b600*/  @!P1 SEL R39, R39, RZ, P2 ;  /* 0x000000ff27279207 */ /* 0x000fc60001000000 */
[----:B------:R-:W-:Y:S01]  /*b610*/  IMAD.MOV.U32 R38, RZ, RZ, R24 ;  /* 0x000000ffff267224 */ /* 0x000fe200078e0018 */
[----:B------:R-:W-:Y:S06]  /*b620*/  BRA `(.L_x_175) ;  /* 0x0000000000147947 */ /* 0x000fec0003800000 */
.L_x_298:
[----:B------:R-:W-:Y:S01]  /*b630*/  IADD3 R27, PT, PT, R27, 0x1, RZ ;  /* 0x000000011b1b7810 */ /* 0x000fe20007ffe0ff */
[----:B------:R-:W-:Y:S01]  /*b640*/  IMAD.MOV.U32 R36, RZ, RZ, RZ ;  /* 0x000000ffff247224 */ /* 0x000fe200078e00ff */
[----:B------:R-:W-:Y:S06]  /*b650*/  BRA `(.L_x_175) ;  /* 0x0000000000087947 */ /* 0x000fec0003800000 */
.L_x_299:
[----:B------:R-:W-:Y:S02]  /*b660*/  VIADD R35, R35, 0x1 ;  /* 0x0000000123237836 */ /* 0x000fe40000000000 */
[----:B------:R-:W-:-:S07]  /*b670*/  IMAD.MOV.U32 R37, RZ, RZ, RZ ;  /* 0x000000ffff257224 */ /* 0x000fce00078e00ff */
.L_x_175:
[----:B------:R-:W-:Y:S05]  /*b680*/  BSYNC.RECONVERGENT B1 ;  /* 0x0000000000017941 */ /* 0x000fea0003800200 */
.L_x_174:
[----:B------:R-:W-:Y:S01]  /*b690*/  PLOP3.LUT P1, PT, P4, P0, PT, 0x80, 0x8 ;  /* 0x000000000008781c */ /* 0x000fe20002721070 */
[----:B------:R-:W-:-:S12]  /*b6a0*/  BSSY.RECONVERGENT B1, `(.L_x_176) ;  /* 0x000009f000017945 */ /* 0x000fd80003800200 */
[----:B------:R-:W-:Y:S05]  /*b6b0*/  @!P1 BRA `(.L_x_177) ;  /* 0x0000000000189947 */ /* 0x000fea0003800000 */
[----:B------:R-:W-:Y:S01]  /*b6c0*/  ISETP.NE.AND P0, PT, R26, 0xc, PT ;  /* 0x0000000c1a00780c */ /* 0x000fe20003f05270 */
[----:B------:R-:W-:-:S12]  /*b6d0*/  IMAD.MOV.U32 R37, RZ, RZ, 0x89543f ;  /* 0x0089543fff257424 */ /* 0x000fd800078e00ff */
[----:B------:R-:W-:Y:S05]  /*b6e0*/  @!P0 BRA `(.L_x_178) ;  /* 0x0000000800688947 */ /* 0x000fea0003800000 */
[----:B------:R-:W-:-:S05]  /*b6f0*/  HFMA2 R37, -RZ, RZ, 0, 5.9604644775390625e-05 ;  /* 0x000003e8ff257431 */ /* 0x000fca00000001ff */
[----:B------:R-:W-:Y:S01]  /*b700*/  IMAD R37, R26, R37, 0x7a1200 ;  /* 0x007a12001a257424 */ /* 0x000fe200078e0225 */
[----:B------:R-:W-:Y:S06]  /*b710*/  BRA `(.L_x_178) ;  /* 0x00000008005c7947 */ /* 0x000fec0003800000 */
.L_x_177:
[----:B------:R-:W-:-:S13]  /*b720*/  ISETP.NE.AND P1, PT, R35, 0x1, PT ;  /* 0x000000012300780c */ /* 0x000fda0003f25270 */
[----:B------:R-:W-:-:S04]  /*b730*/  @!P1 IMAD.MOV.U32 R24, RZ, RZ, 0x3e8 ;  /* 0x000003e8ff189424 */ /* 0x000fc800078e00ff */
        /* <DEDUP_REMOVED lines=47> */
.L_x_179:
[----:B------:R-:W-:-:S04]  /*ba30*/  @P0 IMAD.MOV.U32 R37, RZ, RZ, 0x3e8 ;  /* 0x000003e8ff250424 */ /* 0x000fc800078e00ff */
[----:B------:R-:W-:Y:S01]  /*ba40*/  @P0 IMAD R37, R26, R37, 0x3d0900 ;  /* 0x003d09001a250424 */ /* 0x000fe200078e0225 */
[----:B------:R-:W-:Y:S06]  /*ba50*/  @P0 BRA `(.L_x_178) ;  /* 0x00000004008c0947 */ /* 0x000fec0003800000 */
[----:B------:R-:W-:-:S05]  /*ba60*/  @!P1 MOV R37, 0x3e8 ;  /* 0x000003e800259802 */ /* 0x000fca0000000f00 */
[----:B------:R-:W-:Y:S01]  /*ba70*/  @!P1 IMAD R37, R36, R37, 0x2dc6c0 ;  /* 0x002dc6c024259424 */ /* 0x000fe200078e0225 */
[----:B------:R-:W-:Y:S06]  /*ba80*/  @!P1 BRA `(.L_x_178) ;  /* 0x0000000400809947 */ /* 0x000fec0003800000 */
[----:B------:R-:W-:-:S13]  /*ba90*/  ISETP.GE.U32.AND P0, PT, R38, 0x2, PT ;  /* 0x000000022600780c */ /* 0x000fda0003f06070 */
[----:B------:R-:W-:Y:S05]  /*baa0*/  @!P0 BRA `(.L_x_180) ;  /* 0x0000000000dc8947 */ /* 0x000fea0003800000 */
[----:B------:R-:W-:Y:S01]  /*bab0*/  ISETP.EQ.AND P1, PT, R5, 0x2, PT ;  /* 0x000000020500780c */ /* 0x000fe20003f22270 */
[----:B------:R-:W-:Y:S01]  /*bac0*/  BSSY.RECONVERGENT B4, `(.L_x_181) ;  /* 0x0000032000047945 */ /* 0x000fe20003800200 */
[----:B------:R-:W-:Y:S01]  /*bad0*/  ISETP.NE.AND P0, PT, R39, 0xc, PT ;  /* 0x0000000c2700780c */ /* 0x000fe20003f05270 */
[----:B------:R-:W-:-:S12]  /*bae0*/  IMAD.MOV.U32 R24, RZ, RZ, 0xc ;  /* 0x0000000cff187424 */ /* 0x000fd800078e00ff */
        /* <DEDUP_REMOVED lines=14> */
[----:B------:R-:W-:Y:S01]  /*bbd0*/  HFMA2 R24, -RZ, RZ, 0, 4.76837158203125e-07 ;  /* 0x00000008ff187431 */ /* 0x000fe200000001ff */
        /* <DEDUP_REMOVED lines=32> */
.L_x_182:
[----:B------:R-:W-:Y:S05]  /*bde0*/  BSYNC.RECONVERGENT B4 ;  /* 0x0000000000047941 */ /* 0x000fea0003800200 */
.L_x_181:
[----:B------:R-:W-:-:S04]  /*bdf0*/  IMAD R24, R39, 0x3e8, R24 ;  /* 0x000003e827187824 */ /* 0x000fc800078e0218 */
[----:B------:R-:W-:Y:S01]  /*be00*/  VIADD R37, R24, 0x1e8480 ;  /* 0x001e848018257836 */ /* 0x000fe20000000000 */
[----:B------:R-:W-:Y:S06]  /*be10*/  BRA `(.L_x_178) ;  /* 0x00000000009c7947 */ /* 0x000fec0003800000 */
.L_x_180:
[----:B------:R-:W-:-:S13]  /*be20*/  ISETP.NE.AND P0, PT, R38, 0x1, PT ;  /* 0x000000012600780c */ /* 0x000fda0003f05270 */
[----:B------:R-:W-:-:S04]  /*be30*/  @!P0 IMAD.MOV.U32 R24, RZ, RZ, 0x3e8 ;  /* 0x000003e8ff188424 */ /* 0x000fc800078e00ff */
[----:B------:R-:W-:Y:S01]  /*be40*/  @!P0 IMAD R37, R39, R24, 0xf4240 ;  /* 0x000f424027258424 */ /* 0x000fe200078e0218 */
[----:B------:R-:W-:Y:S06]  /*be50*/  @!P0 BRA `(.L_x_178) ;  /* 0x00000000008c8947 */ /* 0x000fec0003800000 */
[----:B------:R-:W-:Y:S01]  /*be60*/  ISETP.GT.AND P0, PT, R5, RZ, PT ;  /* 0x000000ff0500720c */ /* 0x000fe20003f04270 */
[----:B------:R-:W-:-:S12]  /*be70*/  HFMA2 R37, -RZ, RZ, 0, 0.107421875 ;  /* 0x00002ee0ff257431 */ /* 0x000fd800000001ff */
        /* <DEDUP_REMOVED lines=33> */
.L_x_178:
[----:B------:R-:W-:Y:S05]  /*c090*/  BSYNC.RECONVERGENT B1 ;  /* 0x0000000000017941 */ /* 0x000fea0003800200 */
.L_x_176:
[----:B------:R-:W-:-:S04]  /*c0a0*/  I2FP.F32.S32 R37, R37 ;  /* 0x0000002500257245 */ /* 0x000fc80000201400 */
[----:B------:R-:W-:-:S04]  /*c0b0*/  FSETP.GEU.AND P0, PT, R6, R37, PT ;  /* 0x000000250600720b */ /* 0x000fc80003f0e000 */
[----:B------:R-:W-:-:S09]  /*c0c0*/  FSEL R6, R37, R6, !P0 ;  /* 0x0000000625067208 */ /* 0x000fd20004000000 */
[----:B------:R-:W-:-:S07]  /*c0d0*/  @!P0 IADD3 R4, PT, PT, R34, 0x6, RZ ;  /* 0x0000000622048810 */ /* 0x000fce0007ffe0ff */
.L_x_148:
[----:B------:R-:W-:Y:S05]  /*c0e0*/  BSYNC.RECONVERGENT B0 ;  /* 0x0000000000007941 */ /* 0x000fea0003800200 */
.L_x_147:
[----:B------:R-:W-:Y:S02]  /*c0f0*/  VIADD R34, R34, 0x1 ;  /* 0x0000000122227836 */ /* 0x000fe40000000000 */
[----:B------:R-:W-:Y:S02]  /*c100*/  VIADD R0, R0, 0x8 ;  /* 0x0000000800007836 */ /* 0x000fe40000000000 */
[----:B------:R-:W-:Y:S01]  /*c110*/  VIADD R33, R33, 0x1 ;  /* 0x0000000121217836 */ /* 0x000fe20000000000 */
[----:B------:R-:W-:-:S13]  /*c120*/  ISETP.NE.AND P0, PT, R34, RZ, PT ;  /* 0x000000ff2200720c */ /* 0x000fda0003f05270 */
[----:B------:R-:W-:Y:S05]  /*c130*/  @P0 BRA `(.L_x_183) ;  /* 0xffffffdc00080947 */ /* 0x000fea000383ffff */
[----:B------:R-:W2:Y:S01]  /*c140*/  LDL R0, [R1+0xe8] ;  /* 0x0000e80001007983 */ /* 0x000ea20000100800 */
[----:B------:R-:W-:Y:S02]  /*c150*/  HFMA2 R5, -RZ, RZ, 2.375, 0 ;  /* 0x40c00000ff057431 */ /* 0x000fe400000001ff */
[----:B------:R-:W-:Y:S01]  /*c160*/  IMAD.MOV.U32 R6, RZ, RZ, 0x3e2aaaab ;  /* 0x3e2aaaabff067424 */ /* 0x000fe200078e00ff */
[----:B------:R-:W-:Y:S03]  /*c170*/  BSSY.RECONVERGENT B4, `(.L_x_184) ;  /* 0x000000c000047945 */ /* 0x000fe60003800200 */
[----:B------:R-:W-:-:S04]  /*c180*/  FFMA R5, R6, -R5, 1 ;  /* 0x3f80000006057423 */ /* 0x000fc80000000805 */
[----:B------:R-:W-:Y:S01]  /*c190*/  FFMA R5, R5, R6, 0.16666667163372039795 ;  /* 0x3e2aaaab05057423 */ /* 0x000fe20000000006 */
        /* <DEDUP_REMOVED lines=8> */
[----:B------:R-:W-:Y:S05]  /*c220*/  CALL.REL.NOINC `($__internal_0_$__cuda_sm3x_div_rn_noftz_f32_slowpath) ;  /* 0x0000001000407944 */ /* 0x000fea0003c00000 */
.L_x_185:
[----:B------:R-:W-:Y:S05]  /*c230*/  BSYNC.RECONVERGENT B4 ;  /* 0x0000000000047941 */ /* 0x000fea0003800200 */
.L_x_184:
[----:B------:R-:W-:Y:S01]  /*c240*/  ISETP.NE.AND P0, PT, R4, RZ, PT ;  /* 0x000000ff0400720c */ /* 0x000fe20003f05270 */
[----:B------:R-:W-:Y:S01]  /*c250*/  FADD R7, R0, -R5 ;  /* 0x8000000500077221 */ /* 0x000fe20000000000 */
[C---:B------:R-:W-:Y:S01]  /*c260*/  ISETP.NE.AND P1, PT, R4.reuse, 0x1, PT ;  /* 0x000000010400780c */ /* 0x040fe20003f25270 */
[----:B------:R-:W-:Y:S01]  /*c270*/  FADD R43, -R5, -RZ ;  /* 0x800000ff052b7221 */ /* 0x000fe20000000100 */
[C---:B------:R-:W-:Y:S02]  /*c280*/  ISETP.NE.AND P2, PT, R4.reuse, 0x2, PT ;  /* 0x000000020400780c */ /* 0x040fe40003f45270 */
[C---:B------:R-:W-:Y:S02]  /*c290*/  ISETP.NE.AND P3, PT, R4.reuse, 0x3, PT ;  /* 0x000000030400780c */ /* 0x040fe40003f65270 */
[C---:B------:R-:W-:Y:S02]  /*c2a0*/  ISETP.NE.AND P4, PT, R4.reuse, 0x4, PT ;  /* 0x000000040400780c */ /* 0x040fe40003f85270 */
[----:B------:R-:W-:-:S05]  /*c2b0*/  LEA R6, R4, UR4, 0x2 ;  /* 0x0000000404067c11 */ /* 0x000fca000f8e10ff */
[----:B------:R1:W-:Y:S04]  /*c2c0*/  @!P0 STL [R6], R7 ;  /* 0x0000000706008387 */ /* 0x0003e80000100800 */
[----:B------:R1:W-:Y:S01]  /*c2d0*/  @P0 STL [R1+0x88], R43 ;  /* 0x0000882b01000387 */ /* 0x0003e20000100800 */
[----:B------:R-:W-:-:S03]  /*c2e0*/  ISETP.NE.AND P0, PT, R4, 0x5, PT ;  /* 0x000000050400780c */ /* 0x000fc60003f05270 */
[----:B------:R1:W-:Y:S04]  /*c2f0*/  @P1 STL [R1+0x8c], R43 ;  /* 0x00008c2b01001387 */ /* 0x0003e80000100800 */
[----:B------:R1:W-:Y:S04]  /*c300*/  @!P1 STL [R6], R7 ;  /* 0x0000000706009387 */ /* 0x0003e80000100800 */
[----:B------:R1:W-:Y:S04]  /*c310*/  @P2 STL [R1+0x90], R43 ;  /* 0x0000902b01002387 */ /* 0x0003e80000100800 */
[----:B------:R1:W-:Y:S04]  /*c320*/  @!P2 STL [R6], R7 ;  /* 0x000000070600a387 */ /* 0x0003e80000100800 */
[----:B------:R1:W-:Y:S04]  /*c330*/  @P3 STL [R1+0x94], R43 ;  /* 0x0000942b01003387 */ /* 0x0003e80000100800 */
[----:B------:R1:W-:Y:S04]  /*c340*/  @!P3 STL [R6], R7 ;  /* 0x000000070600b387 */ /* 0x0003e80000100800 */
[----:B------:R1:W-:Y:S04]  /*c350*/  @P4 STL [R1+0x98], R43 ;  /* 0x0000982b01004387 */ /* 0x0003e80000100800 */
[----:B------:R1:W-:Y:S01]  /*c360*/  @!P4 STL [R6], R7 ;  /* 0x000000070600c387 */ /* 0x0003e20000100800 */
[----:B------:R-:W-:Y:S05]  /*c370*/  @P0 BRA `(.L_x_186) ;  /* 0x0000000000b00947 */ /* 0x000fea0003800000 */
[----:B------:R2:W-:Y:S04]  /*c380*/  STL [R6], R7 ;  /* 0x0000000706007387 */ /* 0x0005e80000100800 */
[----:B-1----:R2:W5:Y:S01]  /*c390*/  LDL R43, [R1+0x9c] ;  /* 0x00009c00012b7983 */ /* 0x0025620000100800 */
[----:B------:R-:W-:Y:S05]  /*c3a0*/  BRA `(.L_x_186) ;  /* 0x0000000000a47947 */ /* 0x000fea0003800000 */
.L_x_146:
[----:B------:R-:W2:Y:S01]  /*c3b0*/  LDL R14, [R1+0xe8] ;  /* 0x0000e800010e7983 */ /* 0x000ea20000100800 */
[----:B------:R-:W-:Y:S01]  /*c3c0*/  IMAD.MOV.U32 R0, RZ, RZ, 0x3e2aaaab ;  /* 0x3e2aaaabff007424 */ /* 0x000fe200078e00ff */
[----:B------:R-:W-:Y:S01]  /*c3d0*/  BSSY.RECONVERGENT B4, `(.L_x_187) ;  /* 0x000000e000047945 */ /* 0x000fe20003800200 */
[----:B------:R-:W-:-:S04]  /*c3e0*/  IMAD.MOV.U32 R5, RZ, RZ, 0x40c00000 ;  /* 0x40c00000ff057424 */ /* 0x000fc800078e00ff */
[----:B------:R-:W-:-:S04]  /*c3f0*/  FFMA R5, R0, -R5, 1 ;  /* 0x3f80000000057423 */ /* 0x000fc80000000805 */
[----:B------:R-:W-:Y:S01]  /*c400*/  FFMA R11, R5, R0, 0.16666667163372039795 ;  /* 0x3e2aaaab050b7423 */ /* 0x000fe20000000000 */
[----:B--2---:R-:W0:Y:S03]  /*c410*/  FCHK P0, R14, 6 ;  /* 0x40c000000e007902 */ /* 0x004e260000000000 */
[-C--:B------:R-:W-:Y:S01]  /*c420*/  FFMA R5, R11, R14.reuse, RZ ;  /* 0x0000000e0b057223 */ /* 0x080fe200000000ff */
[----:B------:R-:W-:-:S03]  /*c430*/  MOV R0, R14 ;  /* 0x0000000e00007202 */ /* 0x000fc60000000f00 */
[----:B------:R-:W-:-:S04]  /*c440*/  FFMA R12, R5, -6, R14 ;  /* 0xc0c00000050c7823 */ /* 0x000fc8000000000e */
[----:B------:R-:W-:Y:S01]  /*c450*/  FFMA R5, R11, R12, R5 ;  /* 0x0000000c0b057223 */ /* 0x000fe20000000005 */
[----:B0-----:R-:W-:Y:S06]  /*c460*/  @!P0 BRA `(.L_x_188) ;  /* 0x0000000000108947 */ /* 0x001fec0003800000 */
[----:B------:R-:W-:Y:S01]  /*c470*/  IMAD.MOV.U32 R5, RZ, RZ, R14 ;  /* 0x000000ffff057224 */ /* 0x000fe200078e000e */
[----:B------:R-:W-:Y:S01]  /*c480*/  MOV R20, 0xc4b0 ;  /* 0x0000c4b000147802 */ /* 0x000fe20000000f00 */
[----:B------:R-:W-:-:S07]  /*c490*/  IMAD.MOV.U32 R28, RZ, RZ, 0x40c00000 ;  /* 0x40c00000ff1c7424 */ /* 0x000fce00078e00ff */
[----:B------:R-:W-:Y:S05]  /*c4a0*/  CALL.REL.NOINC `($__internal_0_$__cuda_sm3x_div_rn_noftz_f32_slowpath) ;  /* 0x0000000c00a07944 */ /* 0x000fea0003c00000 */
.L_x_188:
[----:B------:R-:W-:Y:S05]  /*c4b0*/  BSYNC.RECONVERGENT B4 ;  /* 0x0000000000047941 */ /* 0x000fea0003800200 */
.L_x_187:
[----:B------:R0:W5:Y:S04]  /*c4c0*/  LDL R42, [R1+0xe0] ;  /* 0x0000e000012a7983 */ /* 0x0001680000100800 */
[----:B------:R0:W5:Y:S01]  /*c4d0*/  LDL.128 R16, [R1+0xd0] ;  /* 0x0000d00001107983 */ /* 0x0001620000100c00 */
[----:B------:R-:W-:Y:S02]  /*c4e0*/  ISETP.NE.AND P1, PT, R9, RZ, PT ;  /* 0x000000ff0900720c */ /* 0x000fe40003f25270 */
[----:B------:R-:W-:Y:S02]  /*c4f0*/  ISETP.NE.AND P2, PT, R8, RZ, PT ;  /* 0x000000ff0800720c */ /* 0x000fe40003f45270 */
[----:B------:R-:W-:Y:S02]  /*c500*/  ISETP.NE.AND P3, PT, R7, RZ, PT ;  /* 0x000000ff0700720c */ /* 0x000fe40003f65270 */
[----:B------:R-:W-:-:S02]  /*c510*/  ISETP.NE.AND P4, PT, R6, RZ, PT ;  /* 0x000000ff0600720c */ /* 0x000fc40003f85270 */
[----:B------:R-:W-:Y:S01]  /*c520*/  ISETP.NE.AND P0, PT, R10, RZ, PT ;  /* 0x000000ff0a00720c */ /* 0x000fe20003f05270 */
[----:B------:R-:W-:-:S04]  /*c530*/  FADD R10, R0, -R5 ;  /* 0x80000005000a7221 */ /* 0x000fc80000000000 */
[C---:B------:R-:W-:Y:S01]  /*c540*/  @!P1 FADD R8, -R5.reuse, -RZ ;  /* 0x800000ff05089221 */ /* 0x040fe20000000100 */
[CC--:B------:R-:W-:Y:S01]  /*c550*/  FSEL R6, -R5.reuse, R10.reuse, !P0 ;  /* 0x0000000a05067208 */ /* 0x0c0fe20004000100 */
[C---:B------:R-:W-:Y:S01]  /*c560*/  @!P2 FADD R12, -R5.reuse, -RZ ;  /* 0x800000ff050ca221 */ /* 0x040fe20000000100 */
[----:B------:R0:W-:Y:S01]  /*c570*/  @P1 STL [R1+0x8c], R10 ;  /* 0x00008c0a01001387 */ /* 0x0001e20000100800 */
[C---:B------:R-:W-:Y:S01]  /*c580*/  @!P3 FADD R14, -R5.reuse, -RZ ;  /* 0x800000ff050eb221 */ /* 0x040fe20000000100 */
[----:B------:R-:W-:Y:S01]  /*c590*/  ISETP.NE.AND P0, PT, R4, RZ, PT ;  /* 0x000000ff0400720c */ /* 0x000fe20003f05270 */
[C---:B------:R-:W-:Y:S01]  /*c5a0*/  @!P4 FADD R20, -R5.reuse, -RZ ;  /* 0x800000ff0514c221 */ /* 0x040fe20000000100 */
[----:B------:R0:W-:Y:S02]  /*c5b0*/  @P2 STL [R1+0x90], R10 ;  /* 0x0000900a01002387 */ /* 0x0001e40000100800 */
[----:B------:R-:W-:Y:S02]  /*c5c0*/  FSEL R43, -R5, R10, !P0 ;  /* 0x0000000a052b7208 */ /* 0x000fe40004000100 */
[----:B------:R0:W-:Y:S04]  /*c5d0*/  @P3 STL [R1+0x94], R10 ;  /* 0x0000940a01003387 */ /* 0x0001e80000100800 */
[----:B------:R0:W-:Y:S04]  /*c5e0*/  @P4 STL [R1+0x98], R10 ;  /* 0x0000980a01004387 */ /* 0x0001e80000100800 */
[----:B------:R0:W-:Y:S04]  /*c5f0*/  STL [R1+0x88], R6 ;  /* 0x0000880601007387 */ /* 0x0001e80000100800 */
[----:B------:R0:W-:Y:S04]  /*c600*/  @!P1 STL [R1+0x8c], R8 ;  /* 0x00008c0801009387 */ /* 0x0001e80000100800 */
[----:B------:R0:W-:Y:S04]  /*c610*/  @!P2 STL [R1+0x90], R12 ;  /* 0x0000900c0100a387 */ /* 0x0001e80000100800 */
[----:B------:R0:W-:Y:S04]  /*c620*/  @!P3 STL [R1+0x94], R14 ;  /* 0x0000940e0100b387 */ /* 0x0001e80000100800 */
[----:B------:R0:W-:Y:S02]  /*c630*/  @!P4 STL [R1+0x98], R20 ;  /* 0x000098140100c387 */ /* 0x0001e40000100800 */
.L_x_186:
[----:B------:R-:W-:Y:S05]  /*c640*/  BSYNC.RECONVERGENT B3 ;  /* 0x0000000000037941 */ /* 0x000fea0003800200 */
.L_x_145:
[----:B------:R-:W3:Y:S01]  /*c650*/  LDL.128 R28, [R1+0xa0] ;  /* 0x0000a000011c7983 */ /* 0x000ee20000100c00 */
[----:B------:R-:W4:Y:S03]  /*c660*/  LDC.64 R50, c[0x0][0x388] ;  /* 0x0000e200ff327b82 */ /* 0x000f260000000a00 */
[----:B------:R-:W3:Y:S04]  /*c670*/  LDL.64 R44, [R1+0x88] ;  /* 0x00008800012c7983 */ /* 0x000ee80000100a00 */
[----:B------:R-:W3:Y:S01]  /*c680*/  LDL.128 R24, [R1+0xb0] ;  /* 0x0000b00001187983 */ /* 0x000ee20000100c00 */
[----:B------:R-:W4:Y:S03]  /*c690*/  LDC.64 R48, c[0x0][0x398] ;  /* 0x0000e600ff307b82 */ /* 0x000f260000000a00 */
[----:B------:R-:W3:Y:S04]  /*c6a0*/  LDL.64 R40, [R1+0x90] ;  /* 0x0000900001287983 */ /* 0x000ee80000100a00 */
[----:B0-----:R-:W3:Y:S04]  /*c6b0*/  LDL.128 R20, [R1+0xc0] ;  /* 0x0000c00001147983 */ /* 0x001ee80000100c00 */
[----:B------:R-:W3:Y:S04]  /*c6c0*/  LDL R46, [R1+0x98] ;  /* 0x00009800012e7983 */ /* 0x000ee80000100800 */
[----:B------:R-:W3:Y:S04]  /*c6d0*/  LDL.128 R36, [R1+0x110] ;  /* 0x0001100001247983 */ /* 0x000ee80000100c00 */
[----:B-12---:R-:W2:Y:S01]  /*c6e0*/  LDL.128 R4, [R1+0x120] ;  /* 0x0001200001047983 */ /* 0x006ea20000100c00 */
[C---:B------:R-:W-:Y:S01]  /*c6f0*/  IMAD R9, R3.reuse, 0xc, RZ ;  /* 0x0000000c03097824 */ /* 0x040fe200078e02ff */
[----:B------:R-:W0:Y:S01]  /*c700*/  LDC.64 R52, c[0x0][0x390] ;  /* 0x0000e400ff347b82 */ /* 0x000e220000000a00 */
[----:B------:R-:W-:Y:S01]  /*c710*/  IMAD R11, R3, 0x6, RZ ;  /* 0x00000006030b7824 */ /* 0x000fe200078e02ff */
[----:B------:R-:W2:Y:S01]  /*c720*/  LDL.128 R32, [R1+0x130] ;  /* 0x0001300001207983 */ /* 0x000ea20000100c00 */
[----:B----4-:R-:W-:-:S03]  /*c730*/  IMAD.WIDE R50, R9, 0x4, R50 ;  /* 0x0000000409327825 */ /* 0x010fc600078e0232 */
[----:B------:R-:W4:Y:S01]  /*c740*/  LDL.128 R12, [R1+0x150] ;  /* 0x00015000010c7983 */ /* 0x000f220000100c00 */
[----:B------:R-:W-:-:S03]  /*c750*/  IMAD.WIDE R48, R11, 0x4, R48 ;  /* 0x000000040b307825 */ /* 0x000fc600078e0230 */
[----:B------:R-:W4:Y:S01]  /*c760*/  LDL.128 R8, [R1+0x140] ;  /* 0x0001400001087983 */ /* 0x000f220000100c00 */
[C---:B------:R-:W-:Y:S02]  /*c770*/  ISETP.GT.AND P0, PT, R2.reuse, 0x1, PT ;  /* 0x000000010200780c */ /* 0x040fe40003f04270 */
[C---:B------:R-:W-:Y:S02]  /*c780*/  ISETP.GT.AND P1, PT, R2.reuse, 0x2, PT ;  /* 0x000000020200780c */ /* 0x040fe40003f24270 */
[C---:B------:R-:W-:Y:S02]  /*c790*/  ISETP.GT.AND P3, PT, R2.reuse, 0x6, PT ;  /* 0x000000060200780c */ /* 0x040fe40003f64270 */
[----:B------:R-:W-:Y:S01]  /*c7a0*/  ISETP.GT.AND P2, PT, R2, 0x5, PT ;  /* 0x000000050200780c */ /* 0x000fe20003f44270 */
[----:B---3--:R-:W-:Y:S04]  /*c7b0*/  STG.E desc[UR6][R50.64], R28 ;  /* 0x0000001c32007986 */ /* 0x008fe8000c101906 */
[----:B------:R-:W-:Y:S04]  /*c7c0*/  STG.E desc[UR6][R50.64+0x4], R29 ;  /* 0x0000041d32007986 */ /* 0x000fe8000c101906 */
[----:B------:R-:W-:Y:S04]  /*c7d0*/  STG.E desc[UR6][R48.64], R44 ;  /* 0x0000002c30007986 */ /* 0x000fe8000c101906 */
[----:B------:R-:W-:Y:S04]  /*c7e0*/  STG.E desc[UR6][R50.64+0x8], R30 ;  /* 0x0000081e32007986 */ /* 0x000fe8000c101906 */
[----:B------:R1:W-:Y:S04]  /*c7f0*/  STG.E desc[UR6][R50.64+0xc], R31 ;  /* 0x00000c1f32007986 */ /* 0x0003e8000c101906 */
[----:B------:R3:W-:Y:S04]  /*c800*/  STG.E desc[UR6][R48.64+0x4], R45 ;  /* 0x0000042d30007986 */ /* 0x0007e8000c101906 */
[----:B------:R0:W-:Y:S04]  /*c810*/  STG.E desc[UR6][R50.64+0x14], R25 ;  /* 0x0000141932007986 */ /* 0x0001e8000c101906 */
[----:B-1----:R-:W4:Y:S01]  /*c820*/  LDL.128 R28, [R1+0x160] ;  /* 0x00016000011c7983 */ /* 0x002f220000100c00 */
[----:B---3--:R-:W1:Y:S03]  /*c830*/  LDC.64 R44, c[0x0][0x3a0] ;  /* 0x0000e800ff2c7b82 */ /* 0x008e660000000a00 */
[----:B------:R-:W-:Y:S01]  /*c840*/  STG.E desc[UR6][R50.64+0x10], R24 ;  /* 0x0000101832007986 */ /* 0x000fe2000c101906 */
[----:B0-----:R-:W-:-:S03]  /*c850*/  IMAD R25, R3, 0x5, RZ ;  /* 0x0000000503197824 */ /* 0x001fc600078e02ff */
[----:B------:R-:W-:Y:S01]  /*c860*/  STG.E desc[UR6][R48.64+0x8], R40 ;  /* 0x0000082830007986 */ /* 0x000fe2000c101906 */
[----:B------:R-:W-:-:S03]  /*c870*/  IMAD.WIDE R52, R25, 0x4, R52 ;  /* 0x0000000419347825 */ /* 0x000fc600078e0234 */
[----:B------:R-:W-:Y:S04]  /*c880*/  STG.E desc[UR6][R50.64+0x18], R26 ;  /* 0x0000181a32007986 */ /* 0x000fe8000c101906 */
[----:B------:R0:W-:Y:S04]  /*c890*/  STG.E desc[UR6][R50.64+0x1c], R27 ;  /* 0x00001c1b32007986 */ /* 0x0001e8000c101906 */
[----:B------:R3:W-:Y:S04]  /*c8a0*/  STG.E desc[UR6][R48.64+0xc], R41 ;  /* 0x00000c2930007986 */ /* 0x0007e8000c101906 */
[----:B------:R-:W-:Y:S04]  /*c8b0*/  STG.E desc[UR6][R50.64+0x20], R20 ;  /* 0x0000201432007986 */ /* 0x000fe8000c101906 */
[----:B0-----:R-:W4:Y:S04]  /*c8c0*/  LDL.128 R24, [R1+0x170] ;  /* 0x0001700001187983 */ /* 0x001f280000100c00 */
[----:B------:R-:W-:Y:S04]  /*c8d0*/  STG.E desc[UR6][R50.64+0x24], R21 ;  /* 0x0000241532007986 */ /* 0x000fe8000c101906 */
[----:B------:R-:W-:Y:S04]  /*c8e0*/  STG.E desc[UR6][R48.64+0x10], R46 ;  /* 0x0000102e30007986 */ /* 0x000fe8000c101906 */
[----:B------:R-:W-:Y:S04]  /*c8f0*/  STG.E desc[UR6][R50.64+0x28], R22 ;  /* 0x0000281632007986 */ /* 0x000fe8000c101906 */
[----:B------:R0:W-:Y:S01]  /*c900*/  STG.E desc[UR6][R50.64+0x2c], R23 ;  /* 0x00002c1732007986 */ /* 0x0001e2000c101906 */
[----:B---3--:R-:W-:Y:S01]  /*c910*/  IMAD R41, R3, 0x30, RZ ;  /* 0x0000003003297824 */ /* 0x008fe200078e02ff */
[----:B------:R-:W-:-:S02]  /*c920*/  SEL R37, R37, 0xffffffff, P1 ;  /* 0xffffffff25257807 */ /* 0x000fc40000800000 */
[----:B-----5:R3:W-:Y:S04]  /*c930*/  STG.E desc[UR6][R48.64+0x14], R43 ;  /* 0x0000142b30007986 */ /* 0x0207e8000c101906 */
[----:B0-----:R-:W4:Y:S01]  /*c940*/  LDL.128 R20, [R1+0x180] ;  /* 0x0001800001147983 */ /* 0x001f220000100c00 */
[----:B-1----:R-:W-:Y:S01]  /*c950*/  IMAD.WIDE R40, R41, 0x4, R44 ;  /* 0x0000000429287825 */ /* 0x002fe200078e022c */
[----:B------:R-:W-:Y:S02]  /*c960*/  ISETP.GT.AND P1, PT, R2, 0x4, PT ;  /* 0x000000040200780c */ /* 0x000fe40003f24270 */
[----:B------:R-:W-:Y:S01]  /*c970*/  STG.E desc[UR6][R52.64], R16 ;  /* 0x0000001034007986 */ /* 0x000fe2000c101906 */
[----:B---3--:R-:W-:Y:S02]  /*c980*/  SEL R43, R36, 0xffffffff, P0 ;  /* 0xffffffff242b7807 */ /* 0x008fe40000000000 */
[----:B------:R-:W-:Y:S01]  /*c990*/  ISETP.GT.AND P0, PT, R2, 0x3, PT ;  /* 0x000000030200780c */ /* 0x000fe20003f04270 */
[----:B------:R-:W-:Y:S04]  /*c9a0*/  STG.E desc[UR6][R52.64+0x4], R17 ;  /* 0x0000041134007986 */ /* 0x000fe8000c101906 */
[----:B------:R-:W-:Y:S04]  /*c9b0*/  STG.E desc[UR6][R52.64+0x8], R18 ;  /* 0x0000081234007986 */ /* 0x000fe8000c101906 */
[----:B------:R0:W-:Y:S01]  /*c9c0*/  STG.E desc[UR6][R52.64+0xc], R19 ;  /* 0x00000c1334007986 */ /* 0x0001e2000c101906 */
[----:B------:R-:W-:-:S02]  /*c9d0*/  SEL R45, R38, 0xffffffff, P0 ;  /* 0xffffffff262d7807 */ /* 0x000fc40000000000 */
[----:B------:R-:W-:Y:S01]  /*c9e0*/  SEL R47, R39, 0xffffffff, P1 ;  /* 0xffffffff272f7807 */ /* 0x000fe20000800000 */
[----:B------:R-:W-:Y:S01]  /*c9f0*/  STG.E desc[UR6][R52.64+0x10], R42 ;  /* 0x0000102a34007986 */ /* 0x000fe2000c101906 */
[----:B--2---:R-:W-:Y:S02]  /*ca00*/  SEL R5, R5, 0xffffffff, P3 ;  /* 0xffffffff05057807 */ /* 0x004fe40001800000 */
[C---:B------:R-:W-:Y:S01]  /*ca10*/  ISETP.GT.AND P0, PT, R2.reuse, 0x7, PT ;  /* 0x000000070200780c */ /* 0x040fe20003f04270 */
[----:B------:R1:W-:Y:S04]  /*ca20*/  STG.E desc[UR6][R40.64+0x8], R37 ;  /* 0x0000082528007986 */ /* 0x0003e8000c101906 */
[----:B0-----:R-:W2:Y:S01]  /*ca30*/  LDL.128 R16, [R1+0x190] ;  /* 0x0001900001107983 */ /* 0x001ea20000100c00 */
[----:B------:R-:W-:-:S02]  /*ca40*/  ISETP.GT.AND P1, PT, R2, 0x8, PT ;  /* 0x000000080200780c */ /* 0x000fc40003f24270 */
[----:B------:R-:W-:Y:S01]  /*ca50*/  SEL R49, R4, 0xffffffff, P2 ;  /* 0xffffffff04317807 */ /* 0x000fe20001000000 */
[----:B------:R0:W-:Y:S04]  /*ca60*/  STG.E desc[UR6][R40.64+0x4], R43 ;  /* 0x0000042b28007986 */ /* 0x0001e8000c101906 */
[----:B-1----:R-:W3:Y:S01]  /*ca70*/  LDL.128 R36, [R1+0x1a0] ;  /* 0x0001a00001247983 */ /* 0x002ee20000100c00 */
[----:B------:R-:W-:Y:S02]  /*ca80*/  SEL R51, R7, 0xffffffff, P1 ;  /* 0xffffffff07337807 */ /* 0x000fe40000800000 */
[----:B------:R-:W-:Y:S01]  /*ca90*/  ISETP.GT.AND P2, PT, R2, 0x9, PT ;  /* 0x000000090200780c */ /* 0x000fe20003f44270 */
[----:B------:R1:W-:Y:S01]  /*caa0*/  STG.E desc[UR6][R40.64+0x18], R5 ;  /* 0x0000180528007986 */ /* 0x0003e2000c101906 */
[----:B0-----:R-:W-:-:S03]  /*cab0*/  SEL R43, R6, 0xffffffff, P0 ;  /* 0xffffffff062b7807 */ /* 0x001fc60000000000 */
[----:B------:R-:W3:Y:S01]  /*cac0*/  LDL R42, [R1+0x1c8] ;  /* 0x0001c800012a7983 */ /* 0x000ee20000100800 */
[----:B------:R-:W-:Y:S02]  /*cad0*/  ISETP.GT.AND P0, PT, R2, 0xa, PT ;  /* 0x0000000a0200780c */ /* 0x000fe40003f04270 */
[----:B------:R-:W-:Y:S01]  /*cae0*/  SEL R53, R32, 0xffffffff, P2 ;  /* 0xffffffff20357807 */ /* 0x000fe20001000000 */
[----:B------:R0:W-:Y:S04]  /*caf0*/  STG.E desc[UR6][R40.64+0xc], R45 ;  /* 0x00000c2d28007986 */ /* 0x0001e8000c101906 */
[----:B-1----:R-:W3:Y:S04]  /*cb00*/  LDL.128 R4, [R1+0x1b0] ;  /* 0x0001b00001047983 */ /* 0x002ee80000100c00 */
[----:B------:R1:W-:Y:S01]  /*cb10*/  STG.E desc[UR6][R40.64+0x10], R47 ;  /* 0x0000102f28007986 */ /* 0x0003e2000c101906 */
[----:B0-----:R-:W-:-:S02]  /*cb20*/  SEL R45, R33, 0xffffffff, P0 ;  /* 0xffffffff212d7807 */ /* 0x001fc40000000000 */
[----:B------:R-:W-:Y:S01]  /*cb30*/  ISETP.GT.AND P0, PT, R2, 0xb, PT ;  /* 0x0000000b0200780c */ /* 0x000fe20003f04270 */
[----:B------:R-:W3:Y:S03]  /*cb40*/  LDL.64 R32, [R1+0x1c0] ;  /* 0x0001c00001207983 */ /* 0x000ee60000100a00 */
[----:B-1----:R-:W-:Y:S02]  /*cb50*/  SEL R47, R34, 0xffffffff, P0 ;  /* 0xffffffff222f7807 */ /* 0x002fe40000000000 */
[----:B------:R-:W3:Y:S01]  /*cb60*/  LDL R34, [R1+0x10c] ;  /* 0x00010c0001227983 */ /* 0x000ee20000100800 */
[----:B------:R-:W-:-:S04]  /*cb70*/  ISETP.GT.AND P0, PT, R2, 0xc, PT ;  /* 0x0000000c0200780c */ /* 0x000fc80003f04270 */
[----:B------:R-:W-:Y:S02]  /*cb80*/  SEL R35, R35, 0xffffffff, P0 ;  /* 0xffffffff23237807 */ /* 0x000fe40000000000 */
[C---:B------:R-:W-:Y:S02]  /*cb90*/  ISETP.GT.AND P0, PT, R2.reuse, 0xe, PT ;  /* 0x0000000e0200780c */ /* 0x040fe40003f04270 */
[C---:B------:R-:W-:Y:S02]  /*cba0*/  ISETP.GT.AND P1, PT, R2.reuse, 0xd, PT ;  /* 0x0000000d0200780c */ /* 0x040fe40003f24270 */
[----:B----4-:R-:W-:Y:S02]  /*cbb0*/  SEL R9, R9, 0xffffffff, P0 ;  /* 0xffffffff09097807 */ /* 0x010fe40000000000 */
[C---:B------:R-:W-:Y:S01]  /*cbc0*/  ISETP.GT.AND P0, PT, R2.reuse, 0x10, PT ;  /* 0x000000100200780c */ /* 0x040fe20003f04270 */
[----:B------:R0:W-:Y:S01]  /*cbd0*/  STG.E desc[UR6][R40.64+0x1c], R43 ;  /* 0x00001c2b28007986 */ /* 0x0001e2000c101906 */
[----:B------:R-:W-:-:S02]  /*cbe0*/  ISETP.GT.AND P2, PT, R2, 0x13, PT ;  /* 0x000000130200780c */ /* 0x000fc40003f44270 */
[----:B------:R-:W-:Y:S02]  /*cbf0*/  SEL R11, R11, 0xffffffff, P0 ;  /* 0xffffffff0b0b7807 */ /* 0x000fe40000000000 */
[----:B------:R-:W-:Y:S01]  /*cc00*/  ISETP.GT.AND P0, PT, R2, 0x11, PT ;  /* 0x000000110200780c */ /* 0x000fe20003f04270 */
[----:B------:R1:W-:Y:S01]  /*cc10*/  STG.E desc[UR6][R40.64+0x28], R45 ;  /* 0x0000282d28007986 */ /* 0x0003e2000c101906 */
[----:B0-----:R-:W-:Y:S02]  /*cc20*/  SEL R43, R8, 0xffffffff, P1 ;  /* 0xffffffff082b7807 */ /* 0x001fe40000800000 */
[C---:B------:R-:W-:Y:S01]  /*cc30*/  ISETP.GT.AND P1, PT, R2.reuse, 0xf, PT ;  /* 0x0000000f0200780c */ /* 0x040fe20003f24270 */
[----:B------:R0:W-:Y:S01]  /*cc40*/  STG.E desc[UR6][R40.64+0x30], R35 ;  /* 0x0000302328007986 */ /* 0x0001e2000c101906 */
[----:B------:R-:W-:Y:S02]  /*cc50*/  ISETP.GT.AND P3, PT, R2, 0x14, PT ;  /* 0x000000140200780c */ /* 0x000fe40003f64270 */
[----:B-1----:R-:W-:Y:S01]  /*cc60*/  SEL R45, R10, 0xffffffff, P1 ;  /* 0xffffffff0a2d7807 */ /* 0x002fe20000800000 */
[----:B------:R1:W-:Y:S01]  /*cc70*/  STG.E desc[UR6][R40.64+0x34], R43 ;  /* 0x0000342b28007986 */ /* 0x0003e2000c101906 */
[----:B------:R-:W-:-:S02]  /*cc80*/  ISETP.GT.AND P1, PT, R2, 0x12, PT ;  /* 0x000000120200780c */ /* 0x000fc40003f24270 */
[----:B------:R-:W-:Y:S01]  /*cc90*/  SEL R15, R15, 0xffffffff, P3 ;  /* 0xffffffff0f0f7807 */ /* 0x000fe20001800000 */
[----:B------:R4:W-:Y:S01]  /*cca0*/  STG.E desc[UR6][R40.64+0x38], R9 ;  /* 0x0000380928007986 */ /* 0x0009e2000c101906 */
[----:B0-----:R-:W-:Y:S02]  /*ccb0*/  SEL R35, R12, 0xffffffff, P0 ;  /* 0xffffffff0c237807 */ /* 0x001fe40000000000 */
[----:B------:R-:W-:Y:S02]  /*ccc0*/  ISETP.GT.AND P0, PT, R2, 0x15, PT ;  /* 0x000000150200780c */ /* 0x000fe40003f04270 */
[----:B-1----:R-:W-:Y:S02]  /*ccd0*/  SEL R43, R14, 0xffffffff, P2 ;  /* 0xffffffff0e2b7807 */ /* 0x002fe40001000000 */
[----:B------:R-:W-:Y:S01]  /*cce0*/  ISETP.GT.AND P2, PT, R2, 0x17, PT ;  /* 0x000000170200780c */ /* 0x000fe20003f44270 */
[----:B------:R0:W-:Y:S01]  /*ccf0*/  STG.E desc[UR6][R40.64+0x40], R11 ;  /* 0x0000400b28007986 */ /* 0x0001e2000c101906 */
[----:B------:R-:W-:-:S02]  /*cd00*/  SEL R13, R13, 0xffffffff, P1 ;  /* 0xffffffff0d0d7807 */ /* 0x000fc40000800000 */
[C---:B------:R-:W-:Y:S01]  /*cd10*/  ISETP.GT.AND P1, PT, R2.reuse, 0x16, PT ;  /* 0x000000160200780c */ /* 0x040fe20003f24270 */
[----:B------:R-:W-:Y:S04]  /*cd20*/  STG.E desc[UR6][R40.64+0x50], R15 ;  /* 0x0000500f28007986 */ /* 0x000fe8000c101906 */
[----:B------:R1:W-:Y:S01]  /*cd30*/  STG.E desc[UR6][R40.64+0x48], R13 ;  /* 0x0000480d28007986 */ /* 0x0003e2000c101906 */
[----:B------:R-:W-:-:S03]  /*cd40*/  ISETP.GT.AND P3, PT, R2, 0x18, PT ;  /* 0x000000180200780c */ /* 0x000fc60003f64270 */
[----:B------:R-:W-:Y:S04]  /*cd50*/  STG.E desc[UR6][R40.64+0x14], R49 ;  /* 0x0000143128007986 */ /* 0x000fe8000c101906 */
[----:B------:R-:W-:Y:S04]  /*cd60*/  STG.E desc[UR6][R40.64+0x20], R51 ;  /* 0x0000203328007986 */ /* 0x000fe8000c101906 */
[----:B------:R-:W-:Y:S04]  /*cd70*/  STG.E desc[UR6][R40.64+0x24], R53 ;  /* 0x0000243528007986 */ /* 0x000fe8000c101906 */
[----:B------:R-:W-:Y:S04]  /*cd80*/  STG.E desc[UR6][R40.64+0x2c], R47 ;  /* 0x00002c2f28007986 */ /* 0x000fe8000c101906 */
[----:B------:R-:W-:Y:S04]  /*cd90*/  STG.E desc[UR6][R40.64+0x3c], R45 ;  /* 0x00003c2d28007986 */ /* 0x000fe8000c101906 */
[----:B------:R-:W-:Y:S04]  /*cda0*/  STG.E desc[UR6][R40.64+0x44], R35 ;  /* 0x0000442328007986 */ /* 0x000fe8000c101906 */
[----:B------:R-:W-:Y:S01]  /*cdb0*/  STG.E desc[UR6][R40.64+0x4c], R43 ;  /* 0x00004c2b28007986 */ /* 0x000fe2000c101906 */
[----:B----4-:R-:W-:-:S02]  /*cdc0*/  SEL R9, R28, 0xffffffff, P0 ;  /* 0xffffffff1c097807 */ /* 0x010fc40000000000 */
[----:B0-----:R-:W-:Y:S02]  /*cdd0*/  SEL R11, R30, 0xffffffff, P2 ;  /* 0xffffffff1e0b7807 */ /* 0x001fe40001000000 */
[C---:B------:R-:W-:Y:S02]  /*cde0*/  ISETP.GT.AND P0, PT, R2.reuse, 0x19, PT ;  /* 0x000000190200780c */ /* 0x040fe40003f04270 */
[C---:B------:R-:W-:Y:S01]  /*cdf0*/  ISETP.GT.AND P2, PT, R2.reuse, 0x1b, PT ;  /* 0x0000001b0200780c */ /* 0x040fe20003f44270 */
[----:B------:R0:W-:Y:S01]  /*ce00*/  STG.E desc[UR6][R40.64+0x54], R9 ;  /* 0x0000540928007986 */ /* 0x0001e2000c101906 */
[----:B------:R-:W-:Y:S02]  /*ce10*/  SEL R29, R29, 0xffffffff, P1 ;  /* 0xffffffff1d1d7807 */ /* 0x000fe40000800000 */
[----:B------:R-:W-:Y:S01]  /*ce20*/  ISETP.GT.AND P1, PT, R2, 0x1a, PT ;  /* 0x0000001a0200780c */ /* 0x000fe20003f24270 */
[----:B------:R4:W-:Y:S01]  /*ce30*/  STG.E desc[UR6][R40.64+0x5c], R11 ;  /* 0x00005c0b28007986 */ /* 0x0009e2000c101906 */
[----:B------:R-:W-:-:S02]  /*ce40*/  SEL R31, R31, 0xffffffff, P3 ;  /* 0xffffffff1f1f7807 */ /* 0x000fc40001800000 */
[----:B------:R-:W-:Y:S02]  /*ce50*/  ISETP.GT.AND P3, PT, R2, 0x1c, PT ;  /* 0x0000001c0200780c */ /* 0x000fe40003f64270 */
[----:B-1----:R-:W-:Y:S02]  /*ce60*/  SEL R13, R24, 0xffffffff, P0 ;  /* 0xffffffff180d7807 */ /* 0x002fe40000000000 */
[----:B------:R-:W-:Y:S02]  /*ce70*/  SEL R15, R26, 0xffffffff, P2 ;  /* 0xffffffff1a0f7807 */ /* 0x000fe40001000000 */
[C---:B------:R-:W-:Y:S02]  /*ce80*/  ISETP.GT.AND P0, PT, R2.reuse, 0x1d, PT ;  /* 0x0000001d0200780c */ /* 0x040fe40003f04270 */
[----:B------:R-:W-:Y:S02]  /*ce90*/  ISETP.GT.AND P2, PT, R2, 0x1f, PT ;  /* 0x0000001f0200780c */ /* 0x000fe40003f44270 */
[----:B------:R-:W-:-:S02]  /*cea0*/  SEL R25, R25, 0xffffffff, P1 ;  /* 0xffffffff19197807 */ /* 0x000fc40000800000 */
[C---:B------:R-:W-:Y:S01]  /*ceb0*/  ISETP.GT.AND P1, PT, R2.reuse, 0x1e, PT ;  /* 0x0000001e0200780c */ /* 0x040fe20003f24270 */
[----:B------:R-:W-:Y:S01]  /*cec0*/  STG.E desc[UR6][R40.64+0x64], R13 ;  /* 0x0000640d28007986 */ /* 0x000fe2000c101906 */
[----:B------:R-:W-:Y:S02]  /*ced0*/  SEL R27, R27, 0xffffffff, P3 ;  /* 0xffffffff1b1b7807 */ /* 0x000fe40001800000 */
[----:B------:R-:W-:Y:S01]  /*cee0*/  ISETP.GT.AND P3, PT, R2, 0x20, PT ;  /* 0x000000200200780c */ /* 0x000fe20003f64270 */
[----:B------:R-:W-:Y:S01]  /*cef0*/  STG.E desc[UR6][R40.64+0x6c], R15 ;  /* 0x00006c0f28007986 */ /* 0x000fe2000c101906 */
[----:B0-----:R-:W-:Y:S02]  /*cf00*/  SEL R9, R20, 0xffffffff, P0 ;  /* 0xffffffff14097807 */ /* 0x001fe40000000000 */
[----:B----4-:R-:W-:Y:S02]  /*cf10*/  SEL R11, R22, 0xffffffff, P2 ;  /* 0xffffffff160b7807 */ /* 0x010fe40001000000 */
[----:B------:R-:W-:Y:S01]  /*cf20*/  ISETP.GT.AND P0, PT, R2, 0x21, PT ;  /* 0x000000210200780c */ /* 0x000fe20003f04270 */
[----:B------:R0:W-:Y:S01]  /*cf30*/  STG.E desc[UR6][R40.64+0x74], R9 ;  /* 0x0000740928007986 */ /* 0x0001e2000c101906 */
[----:B------:R-:W-:-:S03]  /*cf40*/  SEL R21, R21, 0xffffffff, P1 ;  /* 0xffffffff15157807 */ /* 0x000fc60000800000 */
[----:B------:R1:W-:Y:S01]  /*cf50*/  STG.E desc[UR6][R40.64+0x7c], R11 ;  /* 0x00007c0b28007986 */ /* 0x0003e2000c101906 */
[C---:B------:R-:W-:Y:S02]  /*cf60*/  ISETP.GT.AND P2, PT, R2.reuse, 0x23, PT ;  /* 0x000000230200780c */ /* 0x040fe40003f44270 */
[----:B------:R-:W-:Y:S01]  /*cf70*/  ISETP.GT.AND P1, PT, R2, 0x22, PT ;  /* 0x000000220200780c */ /* 0x000fe20003f24270 */
[----:B0-----:R-:W0:Y:S01]  /*cf80*/  LDC.64 R8, c[0x0][0x3a8] ;  /* 0x0000ea00ff087b82 */ /* 0x001e220000000a00 */
[----:B------:R-:W-:Y:S01]  /*cf90*/  SEL R23, R23, 0xffffffff, P3 ;  /* 0xffffffff17177807 */ /* 0x000fe20001800000 */
[----:B------:R3:W-:Y:S06]  /*cfa0*/  STG.E desc[UR6][R40.64+0x78], R21 ;  /* 0x0000781528007986 */ /* 0x0007ec000c101906 */
[----:B-1----:R-:W1:Y:S01]  /*cfb0*/  LDC.64 R10, c[0x0][0x3b0] ;  /* 0x0000ec00ff0a7b82 */ /* 0x002e620000000a00 */
[----:B--2---:R-:W-:-:S02]  /*cfc0*/  SEL R13, R16, 0xffffffff, P0 ;  /* 0xffffffff100d7807 */ /* 0x004fc40000000000 */
[----:B------:R-:W-:Y:S02]  /*cfd0*/  ISETP.GT.AND P0, PT, R2, 0x25, PT ;  /* 0x000000250200780c */ /* 0x000fe40003f04270 */
[----:B------:R-:W-:Y:S02]  /*cfe0*/  SEL R15, R18, 0xffffffff, P2 ;  /* 0xffffffff120f7807 */ /* 0x000fe40001000000 */
[----:B------:R-:W-:Y:S02]  /*cff0*/  SEL R17, R17, 0xffffffff, P1 ;  /* 0xffffffff11117807 */ /* 0x000fe40000800000 */
[----:B---3--:R-:W-:Y:S02]  /*d000*/  SEL R21, R36, 0xffffffff, P0 ;  /* 0xffffffff24157807 */ /* 0x008fe40000000000 */
[C---:B------:R-:W-:Y:S02]  /*d010*/  ISETP.GT.AND P3, PT, R2.reuse, 0x24, PT ;  /* 0x000000240200780c */ /* 0x040fe40003f64270 */
[----:B------:R-:W-:-:S02]  /*d020*/  ISETP.GT.AND P1, PT, R2, 0x26, PT ;  /* 0x000000260200780c */ /* 0x000fc40003f24270 */
[C---:B------:R-:W-:Y:S02]  /*d030*/  ISETP.GT.AND P2, PT, R2.reuse, 0x27, PT ;  /* 0x000000270200780c */ /* 0x040fe40003f44270 */
[C---:B------:R-:W-:Y:S01]  /*d040*/  ISETP.GT.AND P0, PT, R2.reuse, 0x29, PT ;  /* 0x000000290200780c */ /* 0x040fe20003f04270 */
[----:B------:R2:W-:Y:S01]  /*d050*/  STG.E desc[UR6][R40.64+0x80], R23 ;  /* 0x0000801728007986 */ /* 0x0005e2000c101906 */
[----:B------:R-:W-:Y:S02]  /*d060*/  SEL R19, R19, 0xffffffff, P3 ;  /* 0xffffffff13137807 */ /* 0x000fe40001800000 */
[----:B------:R-:W-:Y:S01]  /*d070*/  SEL R37, R37, 0xffffffff, P1 ;  /* 0xffffffff25257807 */ /* 0x000fe20000800000 */
[----:B------:R3:W-:Y:S01]  /*d080*/  STG.E desc[UR6][R40.64+0x8c], R15 ;  /* 0x00008c0f28007986 */ /* 0x0007e2000c101906 */
[C---:B------:R-:W-:Y:S02]  /*d090*/  ISETP.GT.AND P3, PT, R2.reuse, 0x28, PT ;  /* 0x000000280200780c */ /* 0x040fe40003f64270 */
[----:B------:R-:W-:Y:S01]  /*d0a0*/  ISETP.GT.AND P1, PT, R2, 0x2a, PT ;  /* 0x0000002a0200780c */ /* 0x000fe20003f24270 */
[----:B------:R4:W-:Y:S01]  /*d0b0*/  STG.E desc[UR6][R40.64+0x88], R17 ;  /* 0x0000881128007986 */ /* 0x0009e2000c101906 */
[----:B--2---:R-:W-:-:S02]  /*d0c0*/  SEL R23, R38, 0xffffffff, P2 ;  /* 0xffffffff26177807 */ /* 0x004fc40001000000 */
[----:B------:R-:W-:Y:S02]  /*d0d0*/  ISETP.GT.AND P2, PT, R2, 0x2b, PT ;  /* 0x0000002b0200780c */ /* 0x000fe40003f44270 */
[----:B---3--:R-:W-:Y:S02]  /*d0e0*/  SEL R15, R4, 0xffffffff, P0 ;  /* 0xffffffff040f7807 */ /* 0x008fe40000000000 */
[----:B------:R-:W-:Y:S01]  /*d0f0*/  ISETP.GT.AND P0, PT, R2, 0x2d, PT ;  /* 0x0000002d0200780c */ /* 0x000fe20003f04270 */
[----:B------:R2:W-:Y:S01]  /*d100*/  STG.E desc[UR6][R40.64+0x94], R21 ;  /* 0x0000941528007986 */ /* 0x0005e2000c101906 */
[----:B------:R-:W-:Y:S02]  /*d110*/  SEL R39, R39, 0xffffffff, P3 ;  /* 0xffffffff27277807 */ /* 0x000fe40001800000 */
[----:B------:R-:W-:Y:S02]  /*d120*/  SEL R5, R5, 0xffffffff, P1 ;  /* 0xffffffff05057807 */ /* 0x000fe40000800000 */
[----:B----4-:R-:W-:-:S02]  /*d130*/  SEL R17, R6, 0xffffffff, P2 ;  /* 0xffffffff06117807 */ /* 0x010fc40001000000 */
[C---:B------:R-:W-:Y:S02]  /*d140*/  ISETP.GT.AND P3, PT, R2.reuse, 0x2c, PT ;  /* 0x0000002c0200780c */ /* 0x040fe40003f64270 */
[C---:B------:R-:W-:Y:S02]  /*d150*/  ISETP.GT.AND P1, PT, R2.reuse, 0x2e, PT ;  /* 0x0000002e0200780c */ /* 0x040fe40003f24270 */
[----:B------:R-:W-:Y:S02]  /*d160*/  ISETP.GT.AND P2, PT, R2, 0x2f, PT ;  /* 0x0000002f0200780c */ /* 0x000fe40003f44270 */
[----:B--2---:R-:W-:Y:S02]  /*d170*/  SEL R21, R32, 0xffffffff, P0 ;  /* 0xffffffff20157807 */ /* 0x004fe40000000000 */
[----:B------:R-:W-:Y:S01]  /*d180*/  ISETP.GT.AND P0, PT, R2, RZ, PT ;  /* 0x000000ff0200720c */ /* 0x000fe20003f04270 */
[----:B------:R2:W-:Y:S01]  /*d190*/  STG.E desc[UR6][R40.64+0x84], R13 ;  /* 0x0000840d28007986 */ /* 0x0005e2000c101906 */
[----:B------:R-:W-:-:S03]  /*d1a0*/  SEL R33, R33, 0xffffffff, P1 ;  /* 0xffffffff21217807 */ /* 0x000fc60000800000 */
[----:B------:R3:W-:Y:S04]  /*d1b0*/  STG.E desc[UR6][R40.64+0x90], R19 ;  /* 0x0000901328007986 */ /* 0x0007e8000c101906 */
[----:B------:R4:W-:Y:S04]  /*d1c0*/  STG.E desc[UR6][R40.64+0xa4], R15 ;  /* 0x0000a40f28007986 */ /* 0x0009e8000c101906 */
[----:B------:R0:W-:Y:S01]  /*d1d0*/  STG.E desc[UR6][R40.64+0xa8], R5 ;  /* 0x0000a80528007986 */ /* 0x0001e2000c101906 */
[----:B--2---:R-:W-:Y:S02]  /*d1e0*/  SEL R13, R34, 0xffffffff, P0 ;  /* 0xffffffff220d7807 */ /* 0x004fe40000000000 */
[----:B---3--:R-:W-:Y:S01]  /*d1f0*/  SEL R19, R7, 0xffffffff, P3 ;  /* 0xffffffff07137807 */ /* 0x008fe20001800000 */
[----:B-1----:R-:W-:Y:S01]  /*d200*/  IMAD.WIDE R6, R3, 0x4, R10 ;  /* 0x0000000403067825 */ /* 0x002fe200078e020a */
[----:B----4-:R-:W-:-:S03]  /*d210*/  SEL R15, R42, 0xffffffff, P2 ;  /* 0xffffffff2a0f7807 */ /* 0x010fc60001000000 */
[----:B0-----:R-:W-:Y:S01]  /*d220*/  IMAD.WIDE R4, R3, 0x4, R8 ;  /* 0x0000000403047825 */ /* 0x001fe200078e0208 */
[----:B------:R-:W-:Y:S04]  /*d230*/  STG.E desc[UR6][R40.64+0x58], R29 ;  /* 0x0000581d28007986 */ /* 0x000fe8000c101906 */
        /* <DEDUP_REMOVED lines=13> */
[----:B------:R-:W-:Y:S01]  /*d310*/  STG.E desc[UR6][R6.64], R2 ;  /* 0x0000000206007986 */ /* 0x000fe2000c101906 */
[----:B------:R-:W-:Y:S05]  /*d320*/  EXIT ;  /* 0x000000000000794d */ /* 0x000fea0003800000 */
        .weak           $__internal_0_$__cuda_sm3x_div_rn_noftz_f32_slowpath
        .type           $__internal_0_$__cuda_sm3x_div_rn_noftz_f32_slowpath,@function
        .size           $__internal_0_$__cuda_sm3x_div_rn_noftz_f32_slowpath,(.L_x_301 - $__internal_0_$__cuda_sm3x_div_rn_noftz_f32_slowpath)
$__internal_0_$__cuda_sm3x_div_rn_noftz_f32_slowpath:
[----:B------:R-:W-:Y:S01]  /*d330*/  SHF.R.U32.HI R15, RZ, 0x17, R28 ;  /* 0x00000017ff0f7819 */ /* 0x000fe2000001161c */
[----:B------:R-:W-:Y:S01]  /*d340*/  BSSY.RECONVERGENT B0, `(.L_x_189) ;  /* 0x0000062000007945 */ /* 0x000fe20003800200 */
[----:B------:R-:W-:Y:S02]  /*d350*/  SHF.R.U32.HI R30, RZ, 0x17, R5 ;  /* 0x00000017ff1e7819 */ /* 0x000fe40000011605 */
[----:B------:R-:W-:Y:S02]  /*d360*/  LOP3.LUT R15, R15, 0xff, RZ, 0xc0, !PT ;  /* 0x000000ff0f0f7812 */ /* 0x000fe400078ec0ff */
[----:B------:R-:W-:-:S03]  /*d370*/  LOP3.LUT R30, R30, 0xff, RZ, 0xc0, !PT ;  /* 0x000000ff1e1e7812 */ /* 0x000fc600078ec0ff */
[----:B------:R-:W-:Y:S02]  /*d380*/  VIADD R22, R15, 0xffffffff ;  /* 0xffffffff0f167836 */ /* 0x000fe40000000000 */
[----:B------:R-:W-:-:S03]  /*d390*/  VIADD R23, R30, 0xffffffff ;  /* 0xffffffff1e177836 */ /* 0x000fc60000000000 */
[----:B------:R-:W-:-:S04]  /*d3a0*/  ISETP.GT.U32.AND P0, PT, R22, 0xfd, PT ;  /* 0x000000fd1600780c */ /* 0x000fc80003f04070 */
[----:B------:R-:W-:-:S13]  /*d3b0*/  ISETP.GT.U32.OR P0, PT, R23, 0xfd, P0 ;  /* 0x000000fd1700780c */ /* 0x000fda0000704470 */
[----:B------:R-:W-:Y:S01]  /*d3c0*/  @!P0 MOV R21, RZ ;  /* 0x000000ff00158202 */ /* 0x000fe20000000f00 */
[----:B------:R-:W-:Y:S06]  /*d3d0*/  @!P0 BRA `(.L_x_190) ;  /* 0x00000000005c8947 */ /* 0x000fec0003800000 */
[----:B------:R-:W-:Y:S02]  /*d3e0*/  FSETP.GTU.FTZ.AND P0, PT, |R5|, +INF , PT ;  /* 0x7f8000000500780b */ /* 0x000fe40003f1c200 */
[----:B------:R-:W-:-:S04]  /*d3f0*/  FSETP.GTU.FTZ.AND P1, PT, |R28|, +INF , PT ;  /* 0x7f8000001c00780b */ /* 0x000fc80003f3c200 */
[----:B------:R-:W-:-:S13]  /*d400*/  PLOP3.LUT P0, PT, P0, P1, PT, 0xf8, 0x8f ;  /* 0x00000000008f781c */ /* 0x000fda0000703f70 */
[----:B------:R-:W-:Y:S05]  /*d410*/  @P0 BRA `(.L_x_191) ;  /* 0x00000004004c0947 */ /* 0x000fea0003800000 */
[----:B------:R-:W-:-:S13]  /*d420*/  LOP3.LUT P0, RZ, R28, 0x7fffffff, R5, 0xc8, !PT ;  /* 0x7fffffff1cff7812 */ /* 0x000fda000780c805 */
[----:B------:R-:W-:Y:S05]  /*d430*/  @!P0 BRA `(.L_x_192) ;  /* 0x00000004003c8947 */ /* 0x000fea0003800000 */
[C---:B------:R-:W-:Y:S02]  /*d440*/  FSETP.NEU.FTZ.AND P2, PT, |R5|.reuse, +INF , PT ;  /* 0x7f8000000500780b */ /* 0x040fe40003f5d200 */
[----:B------:R-:W-:Y:S02]  /*d450*/  FSETP.NEU.FTZ.AND P0, PT, |R28|, +INF , PT ;  /* 0x7f8000001c00780b */ /* 0x000fe40003f1d200 */
[----:B------:R-:W-:-:S11]  /*d460*/  FSETP.NEU.FTZ.AND P1, PT, |R5|, +INF , PT ;  /* 0x7f8000000500780b */ /* 0x000fd60003f3d200 */
[----:B------:R-:W-:Y:S05]  /*d470*/  @!P0 BRA !P2, `(.L_x_192) ;  /* 0x00000004002c8947 */ /* 0x000fea0005000000 */
[----:B------:R-:W-:-:S04]  /*d480*/  LOP3.LUT P2, RZ, R5, 0x7fffffff, RZ, 0xc0, !PT ;  /* 0x7fffffff05ff7812 */ /* 0x000fc8000784c0ff */
[----:B------:R-:W-:-:S13]  /*d490*/  PLOP3.LUT P2, PT, P0, P2, PT, 0x2f, 0xf2 ;  /* 0x0000000000f2781c */ /* 0x000fda0000744577 */
[----:B------:R-:W-:Y:S05]  /*d4a0*/  @P2 BRA `(.L_x_193) ;  /* 0x0000000400182947 */ /* 0x000fea0003800000 */
[----:B------:R-:W-:-:S04]  /*d4b0*/  LOP3.LUT P0, RZ, R28, 0x7fffffff, RZ, 0xc0, !PT ;  /* 0x7fffffff1cff7812 */ /* 0x000fc8000780c0ff */
[----:B------:R-:W-:-:S13]  /*d4c0*/  PLOP3.LUT P0, PT, P1, P0, PT, 0x2f, 0xf2 ;  /* 0x0000000000f2781c */ /* 0x000fda0000f00577 */
[----:B------:R-:W-:Y:S05]  /*d4d0*/  @P0 BRA `(.L_x_194) ;  /* 0x0000000400000947 */ /* 0x000fea0003800000 */
[----:B------:R-:W-:Y:S02]  /*d4e0*/  ISETP.GE.AND P0, PT, R23, RZ, PT ;  /* 0x000000ff1700720c */ /* 0x000fe40003f06270 */
[----:B------:R-:W-:-:S11]  /*d4f0*/  ISETP.GE.AND P1, PT, R22, RZ, PT ;  /* 0x000000ff1600720c */ /* 0x000fd60003f26270 */
[----:B------:R-:W-:Y:S02]  /*d500*/  @P0 IMAD.MOV.U32 R21, RZ, RZ, RZ ;  /* 0x000000ffff150224 */ /* 0x000fe400078e00ff */
[----:B------:R-:W-:Y:S01]  /*d510*/  @!P0 FFMA R5, R5, 1.84467440737095516160e+19, RZ ;  /* 0x5f80000005058823 */ /* 0x000fe200000000ff */
[----:B------:R-:W-:Y:S02]  /*d520*/  @!P0 IMAD.MOV.U32 R21, RZ, RZ, -0x40 ;  /* 0xffffffc0ff158424 */ /* 0x000fe400078e00ff */
[----:B------:R-:W-:Y:S02]  /*d530*/  @!P1 FFMA R28, R28, 1.84467440737095516160e+19, RZ ;  /* 0x5f8000001c1c9823 */ /* 0x000fe400000000ff */
[----:B------:R-:W-:-:S07]  /*d540*/  @!P1 VIADD R21, R21, 0x40 ;  /* 0x0000004015159836 */ /* 0x000fce0000000000 */
.L_x_190:
[----:B------:R-:W-:Y:S01]  /*d550*/  LEA R43, R15, 0xc0800000, 0x17 ;  /* 0xc08000000f2b7811 */ /* 0x000fe200078eb8ff */
[----:B------:R-:W-:Y:S01]  /*d560*/  BSSY.RECONVERGENT B1, `(.L_x_195) ;  /* 0x0000036000017945 */ /* 0x000fe20003800200 */
[----:B------:R-:W-:-:S03]  /*d570*/  IADD3 R30, PT, PT, R30, -0x7f, RZ ;  /* 0xffffff811e1e7810 */ /* 0x000fc60007ffe0ff */
[----:B------:R-:W-:Y:S02]  /*d580*/  IMAD.IADD R43, R28, 0x1, -R43 ;  /* 0x000000011c2b7824 */ /* 0x000fe400078e0a2b */
[C---:B------:R-:W-:Y:S01]  /*d590*/  IMAD R5, R30.reuse, -0x800000, R5 ;  /* 0xff8000001e057824 */ /* 0x040fe200078e0205 */
[----:B------:R-:W-:Y:S01]  /*d5a0*/  IADD3 R30, PT, PT, R30, 0x7f, -R15 ;  /* 0x0000007f1e1e7810 */ /* 0x000fe20007ffe80f */
[----:B------:R-:W0:Y:S01]  /*d5b0*/  MUFU.RCP R23, R43 ;  /* 0x0000002b00177308 */ /* 0x000e220000001000 */
[----:B------:R-:W-:-:S03]  /*d5c0*/  FADD.FTZ R28, -R43, -RZ ;  /* 0x800000ff2b1c7221 */ /* 0x000fc60000010100 */
[----:B------:R-:W-:Y:S02]  /*d5d0*/  IMAD.IADD R30, R30, 0x1, R21 ;  /* 0x000000011e1e7824 */ /* 0x000fe400078e0215 */
[----:B0-----:R-:W-:-:S04]  /*d5e0*/  FFMA R22, R23, R28, 1 ;  /* 0x3f80000017167423 */ /* 0x001fc8000000001c */
[----:B------:R-:W-:-:S04]  /*d5f0*/  FFMA R22, R23, R22, R23 ;  /* 0x0000001617167223 */ /* 0x000fc80000000017 */
[----:B------:R-:W-:-:S04]  /*d600*/  FFMA R23, R5, R22, RZ ;  /* 0x0000001605177223 */ /* 0x000fc800000000ff */
[----:B------:R-:W-:-:S04]  /*d610*/  FFMA R31, R28, R23, R5 ;  /* 0x000000171c1f7223 */ /* 0x000fc80000000005 */
[----:B------:R-:W-:-:S04]  /*d620*/  FFMA R31, R22, R31, R23 ;  /* 0x0000001f161f7223 */ /* 0x000fc80000000017 */
[----:B------:R-:W-:-:S04]  /*d630*/  FFMA R28, R28, R31, R5 ;  /* 0x0000001f1c1c7223 */ /* 0x000fc80000000005 */
[----:B------:R-:W-:-:S05]  /*d640*/  FFMA R5, R22, R28, R31 ;  /* 0x0000001c16057223 */ /* 0x000fca000000001f */
[----:B------:R-:W-:-:S04]  /*d650*/  SHF.R.U32.HI R15, RZ, 0x17, R5 ;  /* 0x00000017ff0f7819 */ /* 0x000fc80000011605 */
[----:B------:R-:W-:-:S05]  /*d660*/  LOP3.LUT R15, R15, 0xff, RZ, 0xc0, !PT ;  /* 0x000000ff0f0f7812 */ /* 0x000fca00078ec0ff */
[----:B------:R-:W-:-:S04]  /*d670*/  IMAD.IADD R15, R15, 0x1, R30 ;  /* 0x000000010f0f7824 */ /* 0x000fc800078e021e */
[----:B------:R-:W-:-:S05]  /*d680*/  VIADD R21, R15, 0xffffffff ;  /* 0xffffffff0f157836 */ /* 0x000fca0000000000 */
[----:B------:R-:W-:-:S13]  /*d690*/  ISETP.GE.U32.AND P0, PT, R21, 0xfe, PT ;  /* 0x000000fe1500780c */ /* 0x000fda0003f06070 */
[----:B------:R-:W-:Y:S05]  /*d6a0*/  @!P0 BRA `(.L_x_196) ;  /* 0x0000000000808947 */ /* 0x000fea0003800000 */
[----:B------:R-:W-:-:S13]  /*d6b0*/  ISETP.GT.AND P0, PT, R15, 0xfe, PT ;  /* 0x000000fe0f00780c */ /* 0x000fda0003f04270 */
[----:B------:R-:W-:Y:S05]  /*d6c0*/  @P0 BRA `(.L_x_197) ;  /* 0x00000000006c0947 */ /* 0x000fea0003800000 */
[----:B------:R-:W-:-:S13]  /*d6d0*/  ISETP.GE.AND P0, PT, R15, 0x1, PT ;  /* 0x000000010f00780c */ /* 0x000fda0003f06270 */
[----:B------:R-:W-:Y:S05]  /*d6e0*/  @P0 BRA `(.L_x_198) ;  /* 0x0000000000740947 */ /* 0x000fea0003800000 */
[----:B------:R-:W-:Y:S02]  /*d6f0*/  ISETP.GE.AND P0, PT, R15, -0x18, PT ;  /* 0xffffffe80f00780c */ /* 0x000fe40003f06270 */
[----:B------:R-:W-:-:S11]  /*d700*/  LOP3.LUT R5, R5, 0x80000000, RZ, 0xc0, !PT ;  /* 0x8000000005057812 */ /* 0x000fd600078ec0ff */
[----:B------:R-:W-:Y:S05]  /*d710*/  @!P0 BRA `(.L_x_198) ;  /* 0x0000000000688947 */ /* 0x000fea0003800000 */
[CCC-:B------:R-:W-:Y:S01]  /*d720*/  FFMA.RZ R21, R22.reuse, R28.reuse, R31.reuse ;  /* 0x0000001c16157223 */ /* 0x1c0fe2000000c01f */
[CCC-:B------:R-:W-:Y:S01]  /*d730*/  FFMA.RP R23, R22.reuse, R28.reuse, R31.reuse ;  /* 0x0000001c16177223 */ /* 0x1c0fe2000000801f */
[----:B------:R-:W-:Y:S01]  /*d740*/  FFMA.RM R28, R22, R28, R31 ;  /* 0x0000001c161c7223 */ /* 0x000fe2000000401f */
[C---:B------:R-:W-:Y:S01]  /*d750*/  VIADD R22, R15.reuse, 0x20 ;  /* 0x000000200f167836 */ /* 0x040fe20000000000 */
[----:B------:R-:W-:Y:S02]  /*d760*/  ISETP.NE.AND P0, PT, R15, RZ, PT ;  /* 0x000000ff0f00720c */ /* 0x000fe40003f05270 */
[----:B------:R-:W-:Y:S02]  /*d770*/  LOP3.LUT R21, R21, 0x7fffff, RZ, 0xc0, !PT ;  /* 0x007fffff15157812 */ /* 0x000fe400078ec0ff */
[----:B------:R-:W-:Y:S02]  /*d780*/  ISETP.NE.AND P1, PT, R15, RZ, PT ;  /* 0x000000ff0f00720c */ /* 0x000fe40003f25270 */
[----:B------:R-:W-:-:S02]  /*d790*/  LOP3.LUT R21, R21, 0x800000, RZ, 0xfc, !PT ;  /* 0x0080000015157812 */ /* 0x000fc400078efcff */
[----:B------:R-:W-:Y:S02]  /*d7a0*/  IADD3 R15, PT, PT, -R15, RZ, RZ ;  /* 0x000000ff0f0f7210 */ /* 0x000fe40007ffe1ff */
[----:B------:R-:W-:Y:S02]  /*d7b0*/  SHF.L.U32 R22, R21, R22, RZ ;  /* 0x0000001615167219 */ /* 0x000fe400000006ff */
[----:B------:R-:W-:Y:S02]  /*d7c0*/  FSETP.NEU.FTZ.AND P2, PT, R23, R28, PT ;  /* 0x0000001c1700720b */ /* 0x000fe40003f5d000 */
[----:B------:R-:W-:Y:S02]  /*d7d0*/  SEL R28, R15, RZ, P0 ;  /* 0x000000ff0f1c7207 */ /* 0x000fe40000000000 */
[----:B------:R-:W-:Y:S02]  /*d7e0*/  ISETP.NE.AND P1, PT, R22, RZ, P1 ;  /* 0x000000ff1600720c */ /* 0x000fe40000f25270 */
[----:B------:R-:W-:-:S02]  /*d7f0*/  SHF.R.U32.HI R22, RZ, R28, R21 ;  /* 0x0000001cff167219 */ /* 0x000fc40000011615 */
[----:B------:R-:W-:Y:S02]  /*d800*/  PLOP3.LUT P1, PT, P2, P1, PT, 0xf8, 0x8f ;  /* 0x00000000008f781c */ /* 0x000fe40001723f70 */
[----:B------:R-:W-:Y:S02]  /*d810*/  SHF.R.U32.HI R21, RZ, 0x1, R22 ;  /* 0x00000001ff157819 */ /* 0x000fe40000011616 */
[----:B------:R-:W-:-:S04]  /*d820*/  SEL R28, RZ, 0x1, !P1 ;  /* 0x00000001ff1c7807 */ /* 0x000fc80004800000 */
[----:B------:R-:W-:-:S04]  /*d830*/  LOP3.LUT R15, R28, 0x1, R21, 0xf8, !PT ;  /* 0x000000011c0f7812 */ /* 0x000fc800078ef815 */
[----:B------:R-:W-:-:S05]  /*d840*/  LOP3.LUT R22, R15, R22, RZ, 0xc0, !PT ;  /* 0x000000160f167212 */ /* 0x000fca00078ec0ff */
[----:B------:R-:W-:-:S05]  /*d850*/  IMAD.IADD R22, R21, 0x1, R22 ;  /* 0x0000000115167824 */ /* 0x000fca00078e0216 */
[----:B------:R-:W-:Y:S01]  /*d860*/  LOP3.LUT R5, R22, R5, RZ, 0xfc, !PT ;  /* 0x0000000516057212 */ /* 0x000fe200078efcff */
[----:B------:R-:W-:Y:S06]  /*d870*/  BRA `(.L_x_198) ;  /* 0x0000000000107947 */ /* 0x000fec0003800000 */
.L_x_197:
[----:B------:R-:W-:-:S04]  /*d880*/  LOP3.LUT R5, R5, 0x80000000, RZ, 0xc0, !PT ;  /* 0x8000000005057812 */ /* 0x000fc800078ec0ff */
[----:B------:R-:W-:Y:S01]  /*d890*/  LOP3.LUT R5, R5, 0x7f800000, RZ, 0xfc, !PT ;  /* 0x7f80000005057812 */ /* 0x000fe200078efcff */
[----:B------:R-:W-:Y:S06]  /*d8a0*/  BRA `(.L_x_198) ;  /* 0x0000000000047947 */ /* 0x000fec0003800000 */
.L_x_196:
[----:B------:R-:W-:-:S07]  /*d8b0*/  IMAD R5, R30, 0x800000, R5 ;  /* 0x008000001e057824 */ /* 0x000fce00078e0205 */
.L_x_198:
[----:B------:R-:W-:Y:S05]  /*d8c0*/  BSYNC.RECONVERGENT B1 ;  /* 0x0000000000017941 */ /* 0x000fea0003800200 */
.L_x_195:
[----:B------:R-:W-:Y:S05]  /*d8d0*/  BRA `(.L_x_199) ;  /* 0x0000000000207947 */ /* 0x000fea0003800000 */
.L_x_194:
[----:B------:R-:W-:-:S04]  /*d8e0*/  LOP3.LUT R5, R28, 0x80000000, R5, 0x48, !PT ;  /* 0x800000001c057812 */ /* 0x000fc800078e4805 */
[----:B------:R-:W-:Y:S01]  /*d8f0*/  LOP3.LUT R5, R5, 0x7f800000, RZ, 0xfc, !PT ;  /* 0x7f80000005057812 */ /* 0x000fe200078efcff */
[----:B------:R-:W-:Y:S06]  /*d900*/  BRA `(.L_x_199) ;  /* 0x0000000000147947 */ /* 0x000fec0003800000 */
.L_x_193:
[----:B------:R-:W-:Y:S01]  /*d910*/  LOP3.LUT R5, R28, 0x80000000, R5, 0x48, !PT ;  /* 0x800000001c057812 */ /* 0x000fe200078e4805 */
[----:B------:R-:W-:Y:S06]  /*d920*/  BRA `(.L_x_199) ;  /* 0x00000000000c7947 */ /* 0x000fec0003800000 */
.L_x_192:
[----:B------:R-:W0:Y:S01]  /*d930*/  MUFU.RSQ R5, -QNAN ;  /* 0xffc0000000057908 */ /* 0x000e220000001400 */
[----:B------:R-:W-:Y:S05]  /*d940*/  BRA `(.L_x_199) ;  /* 0x0000000000047947 */ /* 0x000fea0003800000 */
.L_x_191:
[----:B------:R-:W-:-:S07]  /*d950*/  FADD.FTZ R5, R5, R28 ;  /* 0x0000001c05057221 */ /* 0x000fce0000010000 */
.L_x_199:
[----:B------:R-:W-:Y:S05]  /*d960*/  BSYNC.RECONVERGENT B0 ;  /* 0x0000000000007941 */ /* 0x000fea0003800200 */
.L_x_189:
[----:B------:R-:W-:-:S04]  /*d970*/  IMAD.MOV.U32 R21, RZ, RZ, 0x0 ;  /* 0x00000000ff157424 */ /* 0x000fc800078e00ff */
[----:B0-----:R-:W-:Y:S05]  /*d980*/  RET.REL.NODEC R20 `(_Z27simulate_advanced_games_gpuP17curandStateXORWOWPiS1_PfS1_S2_S1_i) ;  /* 0xffffff24149c7950 */ /* 0x001fea0003c3ffff */
.L_x_200:
[----:B------:R-:W-:-:S00]  /*d990*/  BRA `(.L_x_200) ;  /* 0xfffffffc00fc7947 */ /* 0x000fc0000383ffff */
[----:B------:R-:W-:-:S00]  /*d9a0*/  NOP ;  /* 0x0000000000007918 */ /* 0x000fc00000000000 */
        /* <DEDUP_REMOVED lines=13> */
.L_x_301:


//--------------------- .nv.global.init           --------------------------
	.section	.nv.global.init,"aw",@progbits
	.align	4
.nv.global.init:
	.type		mrg32k3aM1SubSeq,@object
	.size		mrg32k3aM1SubSeq,(mrg32k3aM2SubSeq - mrg32k3aM1SubSeq)
mrg32k3aM1SubSeq:
        /* <DEDUP_REMOVED lines=126> */
	.type		mrg32k3aM2SubSeq,@object
	.size		mrg32k3aM2SubSeq,(mrg32k3aM1 - mrg32k3aM2SubSeq)
mrg32k3aM2SubSeq:
        /* <DEDUP_REMOVED lines=126> */
	.type		mrg32k3aM1,@object
	.size		mrg32k3aM1,(mrg32k3aM1Seq - mrg32k3aM1)
mrg32k3aM1:
        /* <DEDUP_REMOVED lines=144> */
	.type		mrg32k3aM1Seq,@object
	.size		mrg32k3aM1Seq,(mrg32k3aM2 - mrg32k3aM1Seq)
mrg32k3aM1Seq:
        /* <DEDUP_REMOVED lines=144> */
	.type		mrg32k3aM2,@object
	.size		mrg32k3aM2,(mrg32k3aM2Seq - mrg32k3aM2)
mrg32k3aM2:
        /* <DEDUP_REMOVED lines=144> */
	.type		mrg32k3aM2Seq,@object
	.size		mrg32k3aM2Seq,(precalc_xorwow_matrix - mrg32k3aM2Seq)
mrg32k3aM2Seq:
        /* <DEDUP_REMOVED lines=144> */
	.type		precalc_xorwow_matrix,@object
	.size		precalc_xorwow_matrix,(precalc_xorwow_offset_matrix - precalc_xorwow_matrix)
precalc_xorwow_matrix:
        /* <DEDUP_REMOVED lines=6400> */
	.type		precalc_xorwow_offset_matrix,@object
	.size		precalc_xorwow_offset_matrix,(.L_1 - precalc_xorwow_offset_matrix)
precalc_xorwow_offset_matrix:
        /* <DEDUP_REMOVED lines=6400> */
.L_1:


//--------------------- .nv.shared.reserved.0     --------------------------
	.section	.nv.shared.reserved.0,"aw",@nobits
	.weak		__nv_reservedSMEM_offset_0_alias
	.size		__nv_reservedSMEM_offset_0_alias, 0, 64
	.other		__nv_reservedSMEM_offset_0_alias,@"STO_CUDA_RESERVED_SHARED STV_DEFAULT"
__nv_reservedSMEM_offset_0_alias:
	.zero		0
	.zero		64


//--------------------- .nv.constant0._Z27simulate_advanced_games_gpuP17curandStateXORWOWPiS1_PfS1_S2_S1_i --------------------------
	.section	.nv.constant0._Z27simulate_advanced_games_gpuP17curandStateXORWOWPiS1_PfS1_S2_S1_i,"a",@progbits
	.sectionflags	@""
	.align	4
.nv.constant0._Z27simulate_advanced_games_gpuP17curandStateXORWOWPiS1_PfS1_S2_S1_i:
	.zero		956


//--------------------- SYMBOLS --------------------------

	.type		.nv.reservedSmem.offset0,@object
	.size		.nv.reservedSmem.offset0,0x4
